//
// Generated by NVIDIA NVVM Compiler
//
// Compiler Build ID: CL-36424714
// Cuda compilation tools, release 13.0, V13.0.88
// Based on NVVM 20.0.0
//

.version 9.0
.target sm_100
.address_size 64

	// .globl	_Z16predicate_kernelPKjPjjj
// _ZZN3cub18CUB_300001_SM_10006detail4scan16DeviceScanKernelINS2_10policy_hubIjjjjN4cuda3std3__44plusIvEEE10Policy1000EN6thrust24THRUST_300001_SM_1000_NS10device_ptrIjEESF_NS0_13ScanTileStateIjLb1EEES9_NS1_10InputValueIjPjEEjjLb0EjEEvT0_T1_T2_iT3_T4_T5_E12temp_storage has been demoted
// _ZZN3cub18CUB_300001_SM_10006detail4scan16DeviceScanKernelINS2_10policy_hubIjjjmN4cuda3std3__44plusIvEEE10Policy1000EN6thrust24THRUST_300001_SM_1000_NS10device_ptrIjEESF_NS0_13ScanTileStateIjLb1EEES9_NS1_10InputValueIjPjEEmjLb0EjEEvT0_T1_T2_iT3_T4_T5_E12temp_storage has been demoted
.global .align 1 .b8 _ZN34_INTERNAL_664e0adc_4_k_cu_27b0f4764cuda3std3__45__cpo5beginE[1];
.global .align 1 .b8 _ZN34_INTERNAL_664e0adc_4_k_cu_27b0f4764cuda3std3__45__cpo3endE[1];
.global .align 1 .b8 _ZN34_INTERNAL_664e0adc_4_k_cu_27b0f4764cuda3std3__45__cpo6cbeginE[1];
.global .align 1 .b8 _ZN34_INTERNAL_664e0adc_4_k_cu_27b0f4764cuda3std3__45__cpo4cendE[1];
.global .align 1 .b8 _ZN34_INTERNAL_664e0adc_4_k_cu_27b0f4764cuda3std3__45__cpo6rbeginE[1];
.global .align 1 .b8 _ZN34_INTERNAL_664e0adc_4_k_cu_27b0f4764cuda3std3__45__cpo4rendE[1];
.global .align 1 .b8 _ZN34_INTERNAL_664e0adc_4_k_cu_27b0f4764cuda3std3__45__cpo7crbeginE[1];
.global .align 1 .b8 _ZN34_INTERNAL_664e0adc_4_k_cu_27b0f4764cuda3std3__45__cpo5crendE[1];
.global .align 1 .b8 _ZN34_INTERNAL_664e0adc_4_k_cu_27b0f4764cuda3std3__436_GLOBAL__N__664e0adc_4_k_cu_27b0f4766ignoreE[1];
.global .align 1 .b8 _ZN34_INTERNAL_664e0adc_4_k_cu_27b0f4764cuda3std3__419piecewise_constructE[1];
.global .align 1 .b8 _ZN34_INTERNAL_664e0adc_4_k_cu_27b0f4764cuda3std3__48in_placeE[1];
.global .align 1 .b8 _ZN34_INTERNAL_664e0adc_4_k_cu_27b0f4764cuda3std3__420unreachable_sentinelE[1];
.global .align 1 .b8 _ZN34_INTERNAL_664e0adc_4_k_cu_27b0f4764cuda3std3__47nulloptE[1];
.global .align 1 .b8 _ZN34_INTERNAL_664e0adc_4_k_cu_27b0f4764cuda3std3__48unexpectE[1];
.global .align 1 .b8 _ZN34_INTERNAL_664e0adc_4_k_cu_27b0f4764cuda3std6ranges3__45__cpo4swapE[1];
.global .align 1 .b8 _ZN34_INTERNAL_664e0adc_4_k_cu_27b0f4764cuda3std6ranges3__45__cpo9iter_moveE[1];
.global .align 1 .b8 _ZN34_INTERNAL_664e0adc_4_k_cu_27b0f4764cuda3std6ranges3__45__cpo5beginE[1];
.global .align 1 .b8 _ZN34_INTERNAL_664e0adc_4_k_cu_27b0f4764cuda3std6ranges3__45__cpo3endE[1];
.global .align 1 .b8 _ZN34_INTERNAL_664e0adc_4_k_cu_27b0f4764cuda3std6ranges3__45__cpo6cbeginE[1];
.global .align 1 .b8 _ZN34_INTERNAL_664e0adc_4_k_cu_27b0f4764cuda3std6ranges3__45__cpo4cendE[1];
.global .align 1 .b8 _ZN34_INTERNAL_664e0adc_4_k_cu_27b0f4764cuda3std6ranges3__45__cpo7advanceE[1];
.global .align 1 .b8 _ZN34_INTERNAL_664e0adc_4_k_cu_27b0f4764cuda3std6ranges3__45__cpo9iter_swapE[1];
.global .align 1 .b8 _ZN34_INTERNAL_664e0adc_4_k_cu_27b0f4764cuda3std6ranges3__45__cpo4nextE[1];
.global .align 1 .b8 _ZN34_INTERNAL_664e0adc_4_k_cu_27b0f4764cuda3std6ranges3__45__cpo4prevE[1];
.global .align 1 .b8 _ZN34_INTERNAL_664e0adc_4_k_cu_27b0f4764cuda3std6ranges3__45__cpo4dataE[1];
.global .align 1 .b8 _ZN34_INTERNAL_664e0adc_4_k_cu_27b0f4764cuda3std6ranges3__45__cpo5cdataE[1];
.global .align 1 .b8 _ZN34_INTERNAL_664e0adc_4_k_cu_27b0f4764cuda3std6ranges3__45__cpo4sizeE[1];
.global .align 1 .b8 _ZN34_INTERNAL_664e0adc_4_k_cu_27b0f4764cuda3std6ranges3__45__cpo5ssizeE[1];
.global .align 1 .b8 _ZN34_INTERNAL_664e0adc_4_k_cu_27b0f4764cuda3std6ranges3__45__cpo8distanceE[1];
.global .align 1 .b8 _ZN34_INTERNAL_664e0adc_4_k_cu_27b0f4766thrust24THRUST_300001_SM_1000_NS8cuda_cub3parE[1];
.global .align 1 .b8 _ZN34_INTERNAL_664e0adc_4_k_cu_27b0f4766thrust24THRUST_300001_SM_1000_NS8cuda_cub10par_nosyncE[1];
.global .align 1 .b8 _ZN34_INTERNAL_664e0adc_4_k_cu_27b0f4766thrust24THRUST_300001_SM_1000_NS6system6detail10sequential3seqE[1];
.global .align 1 .b8 _ZN34_INTERNAL_664e0adc_4_k_cu_27b0f4766thrust24THRUST_300001_SM_1000_NS12placeholders2_1E[1];
.global .align 1 .b8 _ZN34_INTERNAL_664e0adc_4_k_cu_27b0f4766thrust24THRUST_300001_SM_1000_NS12placeholders2_2E[1];
.global .align 1 .b8 _ZN34_INTERNAL_664e0adc_4_k_cu_27b0f4766thrust24THRUST_300001_SM_1000_NS12placeholders2_3E[1];
.global .align 1 .b8 _ZN34_INTERNAL_664e0adc_4_k_cu_27b0f4766thrust24THRUST_300001_SM_1000_NS12placeholders2_4E[1];
.global .align 1 .b8 _ZN34_INTERNAL_664e0adc_4_k_cu_27b0f4766thrust24THRUST_300001_SM_1000_NS12placeholders2_5E[1];
.global .align 1 .b8 _ZN34_INTERNAL_664e0adc_4_k_cu_27b0f4766thrust24THRUST_300001_SM_1000_NS12placeholders2_6E[1];
.global .align 1 .b8 _ZN34_INTERNAL_664e0adc_4_k_cu_27b0f4766thrust24THRUST_300001_SM_1000_NS12placeholders2_7E[1];
.global .align 1 .b8 _ZN34_INTERNAL_664e0adc_4_k_cu_27b0f4766thrust24THRUST_300001_SM_1000_NS12placeholders2_8E[1];
.global .align 1 .b8 _ZN34_INTERNAL_664e0adc_4_k_cu_27b0f4766thrust24THRUST_300001_SM_1000_NS12placeholders2_9E[1];
.global .align 1 .b8 _ZN34_INTERNAL_664e0adc_4_k_cu_27b0f4766thrust24THRUST_300001_SM_1000_NS12placeholders3_10E[1];
.global .align 1 .b8 _ZN34_INTERNAL_664e0adc_4_k_cu_27b0f4766thrust24THRUST_300001_SM_1000_NS3seqE[1];

.visible .entry _Z16predicate_kernelPKjPjjj(
	.param .u64 .ptr .align 1 _Z16predicate_kernelPKjPjjj_param_0,
	.param .u64 .ptr .align 1 _Z16predicate_kernelPKjPjjj_param_1,
	.param .u32 _Z16predicate_kernelPKjPjjj_param_2,
	.param .u32 _Z16predicate_kernelPKjPjjj_param_3
)
{
	.reg .pred 	%p<6>;
	.reg .b32 	%r<53>;
	.reg .b64 	%rd<20>;

	ld.param.u64 	%rd3, [_Z16predicate_kernelPKjPjjj_param_0];
	ld.param.u64 	%rd4, [_Z16predicate_kernelPKjPjjj_param_1];
	ld.param.u32 	%r14, [_Z16predicate_kernelPKjPjjj_param_2];
	ld.param.u32 	%r15, [_Z16predicate_kernelPKjPjjj_param_3];
	cvta.to.global.u64 	%rd1, %rd4;
	cvta.to.global.u64 	%rd2, %rd3;
	mov.u32 	%r16, %ctaid.x;
	shl.b32 	%r1, %r16, 8;
	mov.u32 	%r2, %tid.x;
	add.s32 	%r51, %r1, %r2;
	setp.ge.u32 	%p1, %r51, %r15;
	@%p1 bra 	$L__BB0_7;
	add.s32 	%r17, %r51, 262144;
	max.u32 	%r18, %r15, %r17;
	not.b32 	%r19, %r2;
	add.s32 	%r20, %r18, %r19;
	sub.s32 	%r4, %r20, %r1;
	and.b32  	%r21, %r4, 786432;
	setp.eq.s32 	%p2, %r21, 786432;
	@%p2 bra 	$L__BB0_4;
	shr.u32 	%r22, %r4, 18;
	add.s32 	%r23, %r22, 1;
	and.b32  	%r24, %r23, 3;
	neg.s32 	%r49, %r24;
$L__BB0_3:
	.pragma "nounroll";
	mul.wide.u32 	%rd5, %r51, 4;
	add.s64 	%rd6, %rd2, %rd5;
	ld.global.u32 	%r25, [%rd6];
	not.b32 	%r26, %r25;
	shr.u32 	%r27, %r26, %r14;
	and.b32  	%r28, %r27, 1;
	add.s64 	%rd7, %rd1, %rd5;
	st.global.u32 	[%rd7], %r28;
	add.s32 	%r51, %r51, 262144;
	add.s32 	%r49, %r49, 1;
	setp.ne.s32 	%p3, %r49, 0;
	@%p3 bra 	$L__BB0_3;
$L__BB0_4:
	setp.lt.u32 	%p4, %r4, 786432;
	@%p4 bra 	$L__BB0_7;
	add.s32 	%r52, %r51, 524288;
$L__BB0_6:
	add.s32 	%r29, %r52, -524288;
	mul.wide.u32 	%rd8, %r29, 4;
	add.s64 	%rd9, %rd2, %rd8;
	ld.global.u32 	%r30, [%rd9];
	not.b32 	%r31, %r30;
	shr.u32 	%r32, %r31, %r14;
	and.b32  	%r33, %r32, 1;
	add.s64 	%rd10, %rd1, %rd8;
	st.global.u32 	[%rd10], %r33;
	add.s32 	%r34, %r52, -262144;
	mul.wide.u32 	%rd11, %r34, 4;
	add.s64 	%rd12, %rd2, %rd11;
	ld.global.u32 	%r35, [%rd12];
	not.b32 	%r36, %r35;
	shr.u32 	%r37, %r36, %r14;
	and.b32  	%r38, %r37, 1;
	add.s64 	%rd13, %rd1, %rd11;
	st.global.u32 	[%rd13], %r38;
	add.s32 	%r39, %r52, 262144;
	mul.wide.u32 	%rd14, %r52, 4;
	add.s64 	%rd15, %rd2, %rd14;
	ld.global.u32 	%r40, [%rd15];
	not.b32 	%r41, %r40;
	shr.u32 	%r42, %r41, %r14;
	and.b32  	%r43, %r42, 1;
	add.s64 	%rd16, %rd1, %rd14;
	st.global.u32 	[%rd16], %r43;
	mul.wide.u32 	%rd17, %r39, 4;
	add.s64 	%rd18, %rd2, %rd17;
	ld.global.u32 	%r44, [%rd18];
	not.b32 	%r45, %r44;
	shr.u32 	%r46, %r45, %r14;
	and.b32  	%r47, %r46, 1;
	add.s64 	%rd19, %rd1, %rd17;
	st.global.u32 	[%rd19], %r47;
	add.s32 	%r13, %r52, 1048576;
	add.s32 	%r48, %r52, 524288;
	setp.lt.u32 	%p5, %r48, %r15;
	mov.u32 	%r52, %r13;
	@%p5 bra 	$L__BB0_6;
$L__BB0_7:
	ret;

}
	// .globl	_Z14scatter_kernelPKjS0_S0_Pjjj
.visible .entry _Z14scatter_kernelPKjS0_S0_Pjjj(
	.param .u64 .ptr .align 1 _Z14scatter_kernelPKjS0_S0_Pjjj_param_0,
	.param .u64 .ptr .align 1 _Z14scatter_kernelPKjS0_S0_Pjjj_param_1,
	.param .u64 .ptr .align 1 _Z14scatter_kernelPKjS0_S0_Pjjj_param_2,
	.param .u64 .ptr .align 1 _Z14scatter_kernelPKjS0_S0_Pjjj_param_3,
	.param .u32 _Z14scatter_kernelPKjS0_S0_Pjjj_param_4,
	.param .u32 _Z14scatter_kernelPKjS0_S0_Pjjj_param_5
)
{
	.reg .pred 	%p<11>;
	.reg .b32 	%r<76>;
	.reg .b64 	%rd<59>;

	ld.param.u64 	%rd5, [_Z14scatter_kernelPKjS0_S0_Pjjj_param_0];
	ld.param.u64 	%rd6, [_Z14scatter_kernelPKjS0_S0_Pjjj_param_1];
	ld.param.u64 	%rd7, [_Z14scatter_kernelPKjS0_S0_Pjjj_param_2];
	ld.param.u64 	%rd8, [_Z14scatter_kernelPKjS0_S0_Pjjj_param_3];
	ld.param.u32 	%r32, [_Z14scatter_kernelPKjS0_S0_Pjjj_param_4];
	ld.param.u32 	%r33, [_Z14scatter_kernelPKjS0_S0_Pjjj_param_5];
	cvta.to.global.u64 	%rd1, %rd8;
	cvta.to.global.u64 	%rd2, %rd7;
	cvta.to.global.u64 	%rd3, %rd5;
	cvta.to.global.u64 	%rd4, %rd6;
	mov.u32 	%r34, %ctaid.x;
	shl.b32 	%r1, %r34, 8;
	mov.u32 	%r2, %tid.x;
	add.s32 	%r70, %r1, %r2;
	setp.ge.u32 	%p1, %r70, %r33;
	@%p1 bra 	$L__BB1_22;
	add.s32 	%r35, %r70, 262144;
	max.u32 	%r36, %r33, %r35;
	not.b32 	%r37, %r2;
	add.s32 	%r38, %r36, %r37;
	sub.s32 	%r4, %r38, %r1;
	and.b32  	%r39, %r4, 786432;
	setp.eq.s32 	%p2, %r39, 786432;
	@%p2 bra 	$L__BB1_7;
	shr.u32 	%r40, %r4, 18;
	add.s32 	%r41, %r40, 1;
	and.b32  	%r42, %r41, 3;
	neg.s32 	%r67, %r42;
$L__BB1_3:
	.pragma "nounroll";
	mul.wide.u32 	%rd9, %r70, 4;
	add.s64 	%rd10, %rd4, %rd9;
	ld.global.u32 	%r43, [%rd10];
	setp.eq.s32 	%p3, %r43, 0;
	@%p3 bra 	$L__BB1_5;
	add.s64 	%rd12, %rd2, %rd9;
	ld.global.u32 	%r69, [%rd12];
	bra.uni 	$L__BB1_6;
$L__BB1_5:
	add.s64 	%rd14, %rd2, %rd9;
	ld.global.u32 	%r44, [%rd14];
	add.s32 	%r45, %r32, %r70;
	sub.s32 	%r69, %r45, %r44;
$L__BB1_6:
	add.s64 	%rd16, %rd3, %rd9;
	ld.global.u32 	%r46, [%rd16];
	mul.wide.u32 	%rd17, %r69, 4;
	add.s64 	%rd18, %rd1, %rd17;
	st.global.u32 	[%rd18], %r46;
	add.s32 	%r70, %r70, 262144;
	add.s32 	%r67, %r67, 1;
	setp.ne.s32 	%p4, %r67, 0;
	@%p4 bra 	$L__BB1_3;
$L__BB1_7:
	setp.lt.u32 	%p5, %r4, 786432;
	@%p5 bra 	$L__BB1_22;
	add.s32 	%r71, %r70, 524288;
$L__BB1_9:
	add.s32 	%r16, %r71, -524288;
	mul.wide.u32 	%rd19, %r16, 4;
	add.s64 	%rd20, %rd4, %rd19;
	ld.global.u32 	%r47, [%rd20];
	setp.eq.s32 	%p6, %r47, 0;
	@%p6 bra 	$L__BB1_11;
	add.s64 	%rd22, %rd2, %rd19;
	ld.global.u32 	%r72, [%rd22];
	bra.uni 	$L__BB1_12;
$L__BB1_11:
	add.s64 	%rd24, %rd2, %rd19;
	ld.global.u32 	%r48, [%rd24];
	add.s32 	%r49, %r32, %r71;
	sub.s32 	%r50, %r49, %r48;
	add.s32 	%r72, %r50, -524288;
$L__BB1_12:
	add.s64 	%rd26, %rd3, %rd19;
	ld.global.u32 	%r51, [%rd26];
	mul.wide.u32 	%rd27, %r72, 4;
	add.s64 	%rd28, %rd1, %rd27;
	st.global.u32 	[%rd28], %r51;
	add.s32 	%r20, %r71, -262144;
	mul.wide.u32 	%rd29, %r20, 4;
	add.s64 	%rd30, %rd4, %rd29;
	ld.global.u32 	%r52, [%rd30];
	setp.eq.s32 	%p7, %r52, 0;
	@%p7 bra 	$L__BB1_14;
	add.s64 	%rd32, %rd2, %rd29;
	ld.global.u32 	%r73, [%rd32];
	bra.uni 	$L__BB1_15;
$L__BB1_14:
	add.s64 	%rd34, %rd2, %rd29;
	ld.global.u32 	%r53, [%rd34];
	add.s32 	%r54, %r32, %r71;
	sub.s32 	%r55, %r54, %r53;
	add.s32 	%r73, %r55, -262144;
$L__BB1_15:
	add.s64 	%rd36, %rd3, %rd29;
	ld.global.u32 	%r56, [%rd36];
	mul.wide.u32 	%rd37, %r73, 4;
	add.s64 	%rd38, %rd1, %rd37;
	st.global.u32 	[%rd38], %r56;
	add.s32 	%r24, %r71, 262144;
	mul.wide.u32 	%rd39, %r71, 4;
	add.s64 	%rd40, %rd4, %rd39;
	ld.global.u32 	%r57, [%rd40];
	setp.eq.s32 	%p8, %r57, 0;
	@%p8 bra 	$L__BB1_17;
	add.s64 	%rd42, %rd2, %rd39;
	ld.global.u32 	%r74, [%rd42];
	bra.uni 	$L__BB1_18;
$L__BB1_17:
	add.s64 	%rd44, %rd2, %rd39;
	ld.global.u32 	%r58, [%rd44];
	add.s32 	%r59, %r32, %r71;
	sub.s32 	%r74, %r59, %r58;
$L__BB1_18:
	add.s64 	%rd46, %rd3, %rd39;
	ld.global.u32 	%r60, [%rd46];
	mul.wide.u32 	%rd47, %r74, 4;
	add.s64 	%rd48, %rd1, %rd47;
	st.global.u32 	[%rd48], %r60;
	mul.wide.u32 	%rd49, %r24, 4;
	add.s64 	%rd50, %rd4, %rd49;
	ld.global.u32 	%r61, [%rd50];
	setp.eq.s32 	%p9, %r61, 0;
	@%p9 bra 	$L__BB1_20;
	add.s64 	%rd52, %rd2, %rd49;
	ld.global.u32 	%r75, [%rd52];
	bra.uni 	$L__BB1_21;
$L__BB1_20:
	add.s64 	%rd54, %rd2, %rd49;
	ld.global.u32 	%r62, [%rd54];
	add.s32 	%r63, %r32, %r71;
	sub.s32 	%r64, %r63, %r62;
	add.s32 	%r75, %r64, 262144;
$L__BB1_21:
	add.s64 	%rd56, %rd3, %rd49;
	ld.global.u32 	%r65, [%rd56];
	mul.wide.u32 	%rd57, %r75, 4;
	add.s64 	%rd58, %rd1, %rd57;
	st.global.u32 	[%rd58], %r65;
	add.s32 	%r31, %r71, 1048576;
	add.s32 	%r66, %r71, 524288;
	setp.lt.u32 	%p10, %r66, %r33;
	mov.u32 	%r71, %r31;
	@%p10 bra 	$L__BB1_9;
$L__BB1_22:
	ret;

}
	// .globl	_ZN3cub18CUB_300001_SM_10006detail11EmptyKernelIvEEvv
.visible .entry _ZN3cub18CUB_300001_SM_10006detail11EmptyKernelIvEEvv()
{


	ret;

}
	// .globl	_ZN3cub18CUB_300001_SM_10006detail4scan20DeviceScanInitKernelINS0_13ScanTileStateIjLb1EEEEEvT_i
.visible .entry _ZN3cub18CUB_300001_SM_10006detail4scan20DeviceScanInitKernelINS0_13ScanTileStateIjLb1EEEEEvT_i(
	.param .align 8 .b8 _ZN3cub18CUB_300001_SM_10006detail4scan20DeviceScanInitKernelINS0_13ScanTileStateIjLb1EEEEEvT_i_param_0[8],
	.param .u32 _ZN3cub18CUB_300001_SM_10006detail4scan20DeviceScanInitKernelINS0_13ScanTileStateIjLb1EEEEEvT_i_param_1
)
{
	.reg .pred 	%p<5>;
	.reg .b32 	%r<10>;
	.reg .b64 	%rd<7>;

	ld.param.u64 	%rd2, [_ZN3cub18CUB_300001_SM_10006detail4scan20DeviceScanInitKernelINS0_13ScanTileStateIjLb1EEEEEvT_i_param_0];
	ld.param.u32 	%r4, [_ZN3cub18CUB_300001_SM_10006detail4scan20DeviceScanInitKernelINS0_13ScanTileStateIjLb1EEEEEvT_i_param_1];
	cvta.to.global.u64 	%rd1, %rd2;
	mov.u32 	%r1, %ctaid.x;
	mov.u32 	%r5, %ntid.x;
	mov.u32 	%r2, %tid.x;
	mad.lo.s32 	%r3, %r1, %r5, %r2;
	setp.ge.s32 	%p1, %r3, %r4;
	@%p1 bra 	$L__BB3_2;
	mul.wide.s32 	%rd3, %r3, 8;
	add.s64 	%rd4, %rd1, %rd3;
	mov.b32 	%r6, 0;
	mov.b32 	%r7, 99;
	st.global.v2.u32 	[%rd4+256], {%r7, %r6};
$L__BB3_2:
	setp.ne.s32 	%p2, %r1, 0;
	setp.gt.u32 	%p3, %r2, 31;
	or.pred  	%p4, %p2, %p3;
	@%p4 bra 	$L__BB3_4;
	mul.wide.u32 	%rd5, %r2, 8;
	add.s64 	%rd6, %rd1, %rd5;
	mov.b32 	%r9, 0;
	st.global.v2.u32 	[%rd6], {%r9, %r9};
$L__BB3_4:
	ret;

}
	// .globl	_ZN3cub18CUB_300001_SM_10006detail4scan16DeviceScanKernelINS2_10policy_hubIjjjjN4cuda3std3__44plusIvEEE10Policy1000EN6thrust24THRUST_300001_SM_1000_NS10device_ptrIjEESF_NS0_13ScanTileStateIjLb1EEES9_NS1_10InputValueIjPjEEjjLb0EjEEvT0_T1_T2_iT3_T4_T5_
.visible .entry _ZN3cub18CUB_300001_SM_10006detail4scan16DeviceScanKernelINS2_10policy_hubIjjjjN4cuda3std3__44plusIvEEE10Policy1000EN6thrust24THRUST_300001_SM_1000_NS10device_ptrIjEESF_NS0_13ScanTileStateIjLb1EEES9_NS1_10InputValueIjPjEEjjLb0EjEEvT0_T1_T2_iT3_T4_T5_(
	.param .align 8 .b8 _ZN3cub18CUB_300001_SM_10006detail4scan16DeviceScanKernelINS2_10policy_hubIjjjjN4cuda3std3__44plusIvEEE10Policy1000EN6thrust24THRUST_300001_SM_1000_NS10device_ptrIjEESF_NS0_13ScanTileStateIjLb1EEES9_NS1_10InputValueIjPjEEjjLb0EjEEvT0_T1_T2_iT3_T4_T5__param_0[8],
	.param .align 8 .b8 _ZN3cub18CUB_300001_SM_10006detail4scan16DeviceScanKernelINS2_10policy_hubIjjjjN4cuda3std3__44plusIvEEE10Policy1000EN6thrust24THRUST_300001_SM_1000_NS10device_ptrIjEESF_NS0_13ScanTileStateIjLb1EEES9_NS1_10InputValueIjPjEEjjLb0EjEEvT0_T1_T2_iT3_T4_T5__param_1[8],
	.param .align 8 .b8 _ZN3cub18CUB_300001_SM_10006detail4scan16DeviceScanKernelINS2_10policy_hubIjjjjN4cuda3std3__44plusIvEEE10Policy1000EN6thrust24THRUST_300001_SM_1000_NS10device_ptrIjEESF_NS0_13ScanTileStateIjLb1EEES9_NS1_10InputValueIjPjEEjjLb0EjEEvT0_T1_T2_iT3_T4_T5__param_2[8],
	.param .u32 _ZN3cub18CUB_300001_SM_10006detail4scan16DeviceScanKernelINS2_10policy_hubIjjjjN4cuda3std3__44plusIvEEE10Policy1000EN6thrust24THRUST_300001_SM_1000_NS10device_ptrIjEESF_NS0_13ScanTileStateIjLb1EEES9_NS1_10InputValueIjPjEEjjLb0EjEEvT0_T1_T2_iT3_T4_T5__param_3,
	.param .align 1 .b8 _ZN3cub18CUB_300001_SM_10006detail4scan16DeviceScanKernelINS2_10policy_hubIjjjjN4cuda3std3__44plusIvEEE10Policy1000EN6thrust24THRUST_300001_SM_1000_NS10device_ptrIjEESF_NS0_13ScanTileStateIjLb1EEES9_NS1_10InputValueIjPjEEjjLb0EjEEvT0_T1_T2_iT3_T4_T5__param_4[1],
	.param .align 8 .b8 _ZN3cub18CUB_300001_SM_10006detail4scan16DeviceScanKernelINS2_10policy_hubIjjjjN4cuda3std3__44plusIvEEE10Policy1000EN6thrust24THRUST_300001_SM_1000_NS10device_ptrIjEESF_NS0_13ScanTileStateIjLb1EEES9_NS1_10InputValueIjPjEEjjLb0EjEEvT0_T1_T2_iT3_T4_T5__param_5[16],
	.param .u32 _ZN3cub18CUB_300001_SM_10006detail4scan16DeviceScanKernelINS2_10policy_hubIjjjjN4cuda3std3__44plusIvEEE10Policy1000EN6thrust24THRUST_300001_SM_1000_NS10device_ptrIjEESF_NS0_13ScanTileStateIjLb1EEES9_NS1_10InputValueIjPjEEjjLb0EjEEvT0_T1_T2_iT3_T4_T5__param_6
)
.maxntid 384
{
	.reg .pred 	%p<160>;
	.reg .b16 	%rs<3>;
	.reg .b32 	%r<1050>;
	.reg .b64 	%rd<58>;
	// demoted variable
	.shared .align 16 .b8 _ZZN3cub18CUB_300001_SM_10006detail4scan16DeviceScanKernelINS2_10policy_hubIjjjjN4cuda3std3__44plusIvEEE10Policy1000EN6thrust24THRUST_300001_SM_1000_NS10device_ptrIjEESF_NS0_13ScanTileStateIjLb1EEES9_NS1_10InputValueIjPjEEjjLb0EjEEvT0_T1_T2_iT3_T4_T5_E12temp_storage[33808];
	ld.param.u32 	%r239, [_ZN3cub18CUB_300001_SM_10006detail4scan16DeviceScanKernelINS2_10policy_hubIjjjjN4cuda3std3__44plusIvEEE10Policy1000EN6thrust24THRUST_300001_SM_1000_NS10device_ptrIjEESF_NS0_13ScanTileStateIjLb1EEES9_NS1_10InputValueIjPjEEjjLb0EjEEvT0_T1_T2_iT3_T4_T5__param_5];
	bfe.u32 	%r240, %r239, 0, 8;
	cvt.u16.u32 	%rs1, %r240;
	and.b16  	%rs2, %rs1, 255;
	ld.param.u64 	%rd16, [_ZN3cub18CUB_300001_SM_10006detail4scan16DeviceScanKernelINS2_10policy_hubIjjjjN4cuda3std3__44plusIvEEE10Policy1000EN6thrust24THRUST_300001_SM_1000_NS10device_ptrIjEESF_NS0_13ScanTileStateIjLb1EEES9_NS1_10InputValueIjPjEEjjLb0EjEEvT0_T1_T2_iT3_T4_T5__param_2];
	ld.param.u64 	%rd15, [_ZN3cub18CUB_300001_SM_10006detail4scan16DeviceScanKernelINS2_10policy_hubIjjjjN4cuda3std3__44plusIvEEE10Policy1000EN6thrust24THRUST_300001_SM_1000_NS10device_ptrIjEESF_NS0_13ScanTileStateIjLb1EEES9_NS1_10InputValueIjPjEEjjLb0EjEEvT0_T1_T2_iT3_T4_T5__param_1];
	ld.param.u64 	%rd14, [_ZN3cub18CUB_300001_SM_10006detail4scan16DeviceScanKernelINS2_10policy_hubIjjjjN4cuda3std3__44plusIvEEE10Policy1000EN6thrust24THRUST_300001_SM_1000_NS10device_ptrIjEESF_NS0_13ScanTileStateIjLb1EEES9_NS1_10InputValueIjPjEEjjLb0EjEEvT0_T1_T2_iT3_T4_T5__param_0];
	ld.param.u64 	%rd1, [_ZN3cub18CUB_300001_SM_10006detail4scan16DeviceScanKernelINS2_10policy_hubIjjjjN4cuda3std3__44plusIvEEE10Policy1000EN6thrust24THRUST_300001_SM_1000_NS10device_ptrIjEESF_NS0_13ScanTileStateIjLb1EEES9_NS1_10InputValueIjPjEEjjLb0EjEEvT0_T1_T2_iT3_T4_T5__param_5+8];
	ld.param.u32 	%r238, [_ZN3cub18CUB_300001_SM_10006detail4scan16DeviceScanKernelINS2_10policy_hubIjjjjN4cuda3std3__44plusIvEEE10Policy1000EN6thrust24THRUST_300001_SM_1000_NS10device_ptrIjEESF_NS0_13ScanTileStateIjLb1EEES9_NS1_10InputValueIjPjEEjjLb0EjEEvT0_T1_T2_iT3_T4_T5__param_6];
	setp.eq.s16 	%p1, %rs2, 0;
	@%p1 bra 	$L__BB4_2;
	cvta.to.global.u64 	%rd17, %rd1;
	ld.global.u32 	%r997, [%rd17];
	bra.uni 	$L__BB4_3;
$L__BB4_2:
	cvt.u32.u64 	%r997, %rd1;
$L__BB4_3:
	ld.param.u32 	%r995, [_ZN3cub18CUB_300001_SM_10006detail4scan16DeviceScanKernelINS2_10policy_hubIjjjjN4cuda3std3__44plusIvEEE10Policy1000EN6thrust24THRUST_300001_SM_1000_NS10device_ptrIjEESF_NS0_13ScanTileStateIjLb1EEES9_NS1_10InputValueIjPjEEjjLb0EjEEvT0_T1_T2_iT3_T4_T5__param_3];
	cvta.to.global.u64 	%rd3, %rd14;
	cvta.to.global.u64 	%rd4, %rd15;
	mov.u32 	%r241, %ctaid.x;
	add.s32 	%r998, %r995, %r241;
	mul.lo.s32 	%r5, %r998, 8448;
	sub.s32 	%r6, %r238, %r5;
	setp.lt.u32 	%p2, %r6, 8449;
	@%p2 bra 	$L__BB4_29;
	cvt.u64.u32 	%rd40, %r5;
	mov.u32 	%r7, %tid.x;
	and.b32  	%r640, %r7, 31;
	and.b32  	%r641, %r7, 992;
	mul.lo.s32 	%r642, %r641, 22;
	or.b32  	%r643, %r642, %r640;
	cvt.u64.u32 	%rd41, %r643;
	add.s64 	%rd5, %rd41, %rd40;
	shl.b64 	%rd42, %rd5, 2;
	add.s64 	%rd43, %rd3, %rd42;
	ld.global.u32 	%r644, [%rd43];
	ld.global.u32 	%r645, [%rd43+128];
	ld.global.u32 	%r646, [%rd43+256];
	ld.global.u32 	%r647, [%rd43+384];
	ld.global.u32 	%r648, [%rd43+512];
	ld.global.u32 	%r649, [%rd43+640];
	ld.global.u32 	%r650, [%rd43+768];
	ld.global.u32 	%r651, [%rd43+896];
	ld.global.u32 	%r652, [%rd43+1024];
	ld.global.u32 	%r653, [%rd43+1152];
	ld.global.u32 	%r654, [%rd43+1280];
	ld.global.u32 	%r655, [%rd43+1408];
	ld.global.u32 	%r656, [%rd43+1536];
	ld.global.u32 	%r657, [%rd43+1664];
	ld.global.u32 	%r658, [%rd43+1792];
	ld.global.u32 	%r659, [%rd43+1920];
	ld.global.u32 	%r660, [%rd43+2048];
	ld.global.u32 	%r661, [%rd43+2176];
	ld.global.u32 	%r662, [%rd43+2304];
	ld.global.u32 	%r663, [%rd43+2432];
	ld.global.u32 	%r664, [%rd43+2560];
	ld.global.u32 	%r665, [%rd43+2688];
	// begin inline asm
	mov.u32 %r639, %laneid;
	// end inline asm
	shr.u32 	%r9, %r7, 5;
	mad.lo.s32 	%r666, %r9, 704, %r639;
	shl.b32 	%r667, %r666, 2;
	mov.u32 	%r668, _ZZN3cub18CUB_300001_SM_10006detail4scan16DeviceScanKernelINS2_10policy_hubIjjjjN4cuda3std3__44plusIvEEE10Policy1000EN6thrust24THRUST_300001_SM_1000_NS10device_ptrIjEESF_NS0_13ScanTileStateIjLb1EEES9_NS1_10InputValueIjPjEEjjLb0EjEEvT0_T1_T2_iT3_T4_T5_E12temp_storage;
	add.s32 	%r10, %r668, %r667;
	st.shared.u32 	[%r10], %r644;
	st.shared.u32 	[%r10+128], %r645;
	st.shared.u32 	[%r10+256], %r646;
	st.shared.u32 	[%r10+384], %r647;
	st.shared.u32 	[%r10+512], %r648;
	st.shared.u32 	[%r10+640], %r649;
	st.shared.u32 	[%r10+768], %r650;
	st.shared.u32 	[%r10+896], %r651;
	st.shared.u32 	[%r10+1024], %r652;
	st.shared.u32 	[%r10+1152], %r653;
	st.shared.u32 	[%r10+1280], %r654;
	st.shared.u32 	[%r10+1408], %r655;
	st.shared.u32 	[%r10+1536], %r656;
	st.shared.u32 	[%r10+1664], %r657;
	st.shared.u32 	[%r10+1792], %r658;
	st.shared.u32 	[%r10+1920], %r659;
	st.shared.u32 	[%r10+2048], %r660;
	st.shared.u32 	[%r10+2176], %r661;
	st.shared.u32 	[%r10+2304], %r662;
	st.shared.u32 	[%r10+2432], %r663;
	st.shared.u32 	[%r10+2560], %r664;
	st.shared.u32 	[%r10+2688], %r665;
	bar.warp.sync 	-1;
	mad.lo.s32 	%r11, %r639, 84, %r10;
	ld.shared.v2.u32 	{%r12, %r13}, [%r11];
	ld.shared.v2.u32 	{%r14, %r15}, [%r11+8];
	ld.shared.v2.u32 	{%r16, %r17}, [%r11+16];
	ld.shared.v2.u32 	{%r18, %r19}, [%r11+24];
	ld.shared.v2.u32 	{%r20, %r21}, [%r11+32];
	ld.shared.v2.u32 	{%r22, %r23}, [%r11+40];
	ld.shared.v2.u32 	{%r24, %r25}, [%r11+48];
	ld.shared.v2.u32 	{%r26, %r27}, [%r11+56];
	ld.shared.v2.u32 	{%r28, %r29}, [%r11+64];
	ld.shared.v2.u32 	{%r30, %r31}, [%r11+72];
	ld.shared.v2.u32 	{%r32, %r33}, [%r11+80];
	bar.sync 	0;
	setp.ne.s32 	%p104, %r998, 0;
	@%p104 bra 	$L__BB4_9;
	add.s32 	%r890, %r13, %r12;
	add.s32 	%r891, %r14, %r890;
	add.s32 	%r892, %r15, %r891;
	add.s32 	%r893, %r16, %r892;
	add.s32 	%r894, %r17, %r893;
	add.s32 	%r895, %r18, %r894;
	add.s32 	%r896, %r19, %r895;
	add.s32 	%r897, %r20, %r896;
	add.s32 	%r898, %r21, %r897;
	add.s32 	%r899, %r22, %r898;
	add.s32 	%r900, %r23, %r899;
	add.s32 	%r901, %r24, %r900;
	add.s32 	%r902, %r25, %r901;
	add.s32 	%r903, %r26, %r902;
	add.s32 	%r904, %r27, %r903;
	add.s32 	%r905, %r28, %r904;
	add.s32 	%r906, %r29, %r905;
	add.s32 	%r907, %r30, %r906;
	add.s32 	%r908, %r31, %r907;
	add.s32 	%r909, %r32, %r908;
	add.s32 	%r864, %r33, %r909;
	mov.b32 	%r862, 1;
	mov.b32 	%r887, 0;
	mov.b32 	%r889, -1;
	// begin inline asm
	{  .reg .u32 r0;  .reg .pred p;  shfl.sync.up.b32 r0|p, %r864, %r862, %r887, %r889;  @p add.u32 r0, r0, %r864;  mov.u32 %r860, r0;}
	// end inline asm
	mov.b32 	%r868, 2;
	// begin inline asm
	{  .reg .u32 r0;  .reg .pred p;  shfl.sync.up.b32 r0|p, %r860, %r868, %r887, %r889;  @p add.u32 r0, r0, %r860;  mov.u32 %r866, r0;}
	// end inline asm
	mov.b32 	%r874, 4;
	// begin inline asm
	{  .reg .u32 r0;  .reg .pred p;  shfl.sync.up.b32 r0|p, %r866, %r874, %r887, %r889;  @p add.u32 r0, r0, %r866;  mov.u32 %r872, r0;}
	// end inline asm
	mov.b32 	%r880, 8;
	// begin inline asm
	{  .reg .u32 r0;  .reg .pred p;  shfl.sync.up.b32 r0|p, %r872, %r880, %r887, %r889;  @p add.u32 r0, r0, %r872;  mov.u32 %r878, r0;}
	// end inline asm
	mov.b32 	%r886, 16;
	// begin inline asm
	{  .reg .u32 r0;  .reg .pred p;  shfl.sync.up.b32 r0|p, %r878, %r886, %r887, %r889;  @p add.u32 r0, r0, %r878;  mov.u32 %r884, r0;}
	// end inline asm
	setp.ne.s32 	%p146, %r639, 31;
	@%p146 bra 	$L__BB4_7;
	shl.b32 	%r910, %r9, 2;
	add.s32 	%r912, %r668, %r910;
	st.shared.u32 	[%r912+16], %r884;
$L__BB4_7:
	bar.sync 	0;
	ld.shared.v4.u32 	{%r913, %r914, %r915, %r916}, [_ZZN3cub18CUB_300001_SM_10006detail4scan16DeviceScanKernelINS2_10policy_hubIjjjjN4cuda3std3__44plusIvEEE10Policy1000EN6thrust24THRUST_300001_SM_1000_NS10device_ptrIjEESF_NS0_13ScanTileStateIjLb1EEES9_NS1_10InputValueIjPjEEjjLb0EjEEvT0_T1_T2_iT3_T4_T5_E12temp_storage+16];
	add.s32 	%r917, %r914, %r913;
	setp.eq.s32 	%p147, %r9, 2;
	selp.b32 	%r918, %r917, %r913, %p147;
	add.s32 	%r919, %r917, %r915;
	setp.eq.s32 	%p148, %r9, 3;
	selp.b32 	%r920, %r919, %r918, %p148;
	add.s32 	%r921, %r919, %r916;
	setp.eq.s32 	%p149, %r9, 4;
	selp.b32 	%r922, %r921, %r920, %p149;
	ld.shared.v4.u32 	{%r923, %r924, %r925, %r926}, [_ZZN3cub18CUB_300001_SM_10006detail4scan16DeviceScanKernelINS2_10policy_hubIjjjjN4cuda3std3__44plusIvEEE10Policy1000EN6thrust24THRUST_300001_SM_1000_NS10device_ptrIjEESF_NS0_13ScanTileStateIjLb1EEES9_NS1_10InputValueIjPjEEjjLb0EjEEvT0_T1_T2_iT3_T4_T5_E12temp_storage+32];
	add.s32 	%r927, %r921, %r923;
	setp.eq.s32 	%p150, %r9, 5;
	selp.b32 	%r928, %r927, %r922, %p150;
	add.s32 	%r929, %r927, %r924;
	setp.eq.s32 	%p151, %r9, 6;
	selp.b32 	%r930, %r929, %r928, %p151;
	add.s32 	%r931, %r929, %r925;
	setp.eq.s32 	%p152, %r9, 7;
	selp.b32 	%r932, %r931, %r930, %p152;
	add.s32 	%r933, %r931, %r926;
	setp.eq.s32 	%p153, %r9, 8;
	selp.b32 	%r934, %r933, %r932, %p153;
	ld.shared.v4.u32 	{%r935, %r936, %r937, %r938}, [_ZZN3cub18CUB_300001_SM_10006detail4scan16DeviceScanKernelINS2_10policy_hubIjjjjN4cuda3std3__44plusIvEEE10Policy1000EN6thrust24THRUST_300001_SM_1000_NS10device_ptrIjEESF_NS0_13ScanTileStateIjLb1EEES9_NS1_10InputValueIjPjEEjjLb0EjEEvT0_T1_T2_iT3_T4_T5_E12temp_storage+48];
	add.s32 	%r939, %r933, %r935;
	setp.eq.s32 	%p154, %r9, 9;
	selp.b32 	%r940, %r939, %r934, %p154;
	add.s32 	%r941, %r939, %r936;
	setp.eq.s32 	%p155, %r9, 10;
	selp.b32 	%r942, %r941, %r940, %p155;
	add.s32 	%r943, %r941, %r937;
	setp.eq.s32 	%p156, %r9, 11;
	selp.b32 	%r944, %r943, %r942, %p156;
	setp.lt.u32 	%p157, %r7, 32;
	selp.b32 	%r945, 0, %r944, %p157;
	setp.eq.s32 	%p158, %r639, 0;
	sub.s32 	%r946, %r884, %r864;
	selp.b32 	%r947, 0, %r946, %p158;
	add.s32 	%r948, %r947, %r997;
	add.s32 	%r1012, %r948, %r945;
	add.s32 	%r949, %r938, %r997;
	add.s32 	%r37, %r949, %r943;
	setp.ne.s32 	%p159, %r7, 0;
	@%p159 bra 	$L__BB4_28;
	add.s64 	%rd55, %rd16, 256;
	mov.b32 	%r950, 101;
	// begin inline asm
	st.relaxed.gpu.v2.u32 [%rd55], {%r950, %r37};
	// end inline asm
	bra.uni 	$L__BB4_28;
$L__BB4_9:
	add.s32 	%r699, %r13, %r12;
	add.s32 	%r700, %r14, %r699;
	add.s32 	%r701, %r15, %r700;
	add.s32 	%r702, %r16, %r701;
	add.s32 	%r703, %r17, %r702;
	add.s32 	%r704, %r18, %r703;
	add.s32 	%r705, %r19, %r704;
	add.s32 	%r706, %r20, %r705;
	add.s32 	%r707, %r21, %r706;
	add.s32 	%r708, %r22, %r707;
	add.s32 	%r709, %r23, %r708;
	add.s32 	%r710, %r24, %r709;
	add.s32 	%r711, %r25, %r710;
	add.s32 	%r712, %r26, %r711;
	add.s32 	%r713, %r27, %r712;
	add.s32 	%r714, %r28, %r713;
	add.s32 	%r715, %r29, %r714;
	add.s32 	%r716, %r30, %r715;
	add.s32 	%r717, %r31, %r716;
	add.s32 	%r718, %r32, %r717;
	add.s32 	%r673, %r33, %r718;
	mov.b32 	%r671, 1;
	mov.b32 	%r696, 0;
	mov.b32 	%r698, -1;
	// begin inline asm
	{  .reg .u32 r0;  .reg .pred p;  shfl.sync.up.b32 r0|p, %r673, %r671, %r696, %r698;  @p add.u32 r0, r0, %r673;  mov.u32 %r669, r0;}
	// end inline asm
	mov.b32 	%r677, 2;
	// begin inline asm
	{  .reg .u32 r0;  .reg .pred p;  shfl.sync.up.b32 r0|p, %r669, %r677, %r696, %r698;  @p add.u32 r0, r0, %r669;  mov.u32 %r675, r0;}
	// end inline asm
	mov.b32 	%r683, 4;
	// begin inline asm
	{  .reg .u32 r0;  .reg .pred p;  shfl.sync.up.b32 r0|p, %r675, %r683, %r696, %r698;  @p add.u32 r0, r0, %r675;  mov.u32 %r681, r0;}
	// end inline asm
	mov.b32 	%r689, 8;
	// begin inline asm
	{  .reg .u32 r0;  .reg .pred p;  shfl.sync.up.b32 r0|p, %r681, %r689, %r696, %r698;  @p add.u32 r0, r0, %r681;  mov.u32 %r687, r0;}
	// end inline asm
	mov.b32 	%r695, 16;
	// begin inline asm
	{  .reg .u32 r0;  .reg .pred p;  shfl.sync.up.b32 r0|p, %r687, %r695, %r696, %r698;  @p add.u32 r0, r0, %r687;  mov.u32 %r693, r0;}
	// end inline asm
	setp.ne.s32 	%p105, %r639, 31;
	@%p105 bra 	$L__BB4_11;
	shl.b32 	%r719, %r9, 2;
	add.s32 	%r721, %r668, %r719;
	st.shared.u32 	[%r721+16], %r693;
$L__BB4_11:
	sub.s32 	%r722, %r693, %r673;
	bar.sync 	0;
	ld.shared.v4.u32 	{%r723, %r724, %r725, %r726}, [_ZZN3cub18CUB_300001_SM_10006detail4scan16DeviceScanKernelINS2_10policy_hubIjjjjN4cuda3std3__44plusIvEEE10Policy1000EN6thrust24THRUST_300001_SM_1000_NS10device_ptrIjEESF_NS0_13ScanTileStateIjLb1EEES9_NS1_10InputValueIjPjEEjjLb0EjEEvT0_T1_T2_iT3_T4_T5_E12temp_storage+16];
	add.s32 	%r727, %r724, %r723;
	setp.eq.s32 	%p106, %r9, 2;
	selp.b32 	%r728, %r727, %r723, %p106;
	add.s32 	%r729, %r727, %r725;
	setp.eq.s32 	%p107, %r9, 3;
	selp.b32 	%r730, %r729, %r728, %p107;
	add.s32 	%r731, %r729, %r726;
	setp.eq.s32 	%p108, %r9, 4;
	selp.b32 	%r732, %r731, %r730, %p108;
	ld.shared.v4.u32 	{%r733, %r734, %r735, %r736}, [_ZZN3cub18CUB_300001_SM_10006detail4scan16DeviceScanKernelINS2_10policy_hubIjjjjN4cuda3std3__44plusIvEEE10Policy1000EN6thrust24THRUST_300001_SM_1000_NS10device_ptrIjEESF_NS0_13ScanTileStateIjLb1EEES9_NS1_10InputValueIjPjEEjjLb0EjEEvT0_T1_T2_iT3_T4_T5_E12temp_storage+32];
	add.s32 	%r737, %r731, %r733;
	setp.eq.s32 	%p109, %r9, 5;
	selp.b32 	%r738, %r737, %r732, %p109;
	add.s32 	%r739, %r737, %r734;
	setp.eq.s32 	%p110, %r9, 6;
	selp.b32 	%r740, %r739, %r738, %p110;
	add.s32 	%r741, %r739, %r735;
	setp.eq.s32 	%p111, %r9, 7;
	selp.b32 	%r742, %r741, %r740, %p111;
	add.s32 	%r743, %r741, %r736;
	setp.eq.s32 	%p112, %r9, 8;
	selp.b32 	%r744, %r743, %r742, %p112;
	ld.shared.v4.u32 	{%r745, %r746, %r747, %r748}, [_ZZN3cub18CUB_300001_SM_10006detail4scan16DeviceScanKernelINS2_10policy_hubIjjjjN4cuda3std3__44plusIvEEE10Policy1000EN6thrust24THRUST_300001_SM_1000_NS10device_ptrIjEESF_NS0_13ScanTileStateIjLb1EEES9_NS1_10InputValueIjPjEEjjLb0EjEEvT0_T1_T2_iT3_T4_T5_E12temp_storage+48];
	add.s32 	%r749, %r743, %r745;
	setp.eq.s32 	%p113, %r9, 9;
	selp.b32 	%r750, %r749, %r744, %p113;
	add.s32 	%r751, %r749, %r746;
	setp.eq.s32 	%p114, %r9, 10;
	selp.b32 	%r752, %r751, %r750, %p114;
	add.s32 	%r753, %r751, %r747;
	setp.eq.s32 	%p115, %r9, 11;
	selp.b32 	%r754, %r753, %r752, %p115;
	add.s32 	%r40, %r753, %r748;
	setp.gt.u32 	%p116, %r7, 31;
	setp.lt.u32 	%p117, %r7, 32;
	setp.eq.s32 	%p118, %r639, 0;
	selp.b32 	%r755, 0, %r722, %p118;
	add.s32 	%r1011, %r754, %r755;
	selp.b32 	%r42, %r722, %r1011, %p117;
	@%p116 bra 	$L__BB4_27;
	setp.ne.s32 	%p119, %r7, 0;
	mul.wide.s32 	%rd44, %r998, 8;
	add.s64 	%rd6, %rd16, %rd44;
	@%p119 bra 	$L__BB4_14;
	st.shared.u32 	[_ZZN3cub18CUB_300001_SM_10006detail4scan16DeviceScanKernelINS2_10policy_hubIjjjjN4cuda3std3__44plusIvEEE10Policy1000EN6thrust24THRUST_300001_SM_1000_NS10device_ptrIjEESF_NS0_13ScanTileStateIjLb1EEES9_NS1_10InputValueIjPjEEjjLb0EjEEvT0_T1_T2_iT3_T4_T5_E12temp_storage+12], %r40;
	add.s64 	%rd45, %rd6, 256;
	mov.b32 	%r756, 100;
	// begin inline asm
	st.relaxed.gpu.v2.u32 [%rd45], {%r756, %r40};
	// end inline asm
$L__BB4_14:
	not.b32 	%r762, %r7;
	add.s32 	%r1006, %r998, %r762;
	mov.b32 	%r758, 830;
	// begin inline asm
	nanosleep.u32 %r758;
	// end inline asm
	mul.wide.s32 	%rd47, %r1006, 8;
	add.s64 	%rd48, %rd16, %rd47;
	add.s64 	%rd46, %rd48, 256;
	// begin inline asm
	ld.relaxed.gpu.v2.u32 {%r1008, %r1000}, [%rd46];
	// end inline asm
	mov.b32 	%r1001, 952;
$L__BB4_15:
	setp.eq.s32 	%p120, %r1008, 99;
	mov.b32 	%r763, -1;
	vote.sync.any.pred 	%p121, %p120, %r763;
	not.pred 	%p122, %p121;
	@%p122 bra 	$L__BB4_17;
	mul.lo.s32 	%r858, %r998, 16807;
	and.b32  	%r998, %r858, 2147483647;
	add.s32 	%r859, %r1001, 1;
	rem.u32 	%r855, %r998, %r859;
	// begin inline asm
	nanosleep.u32 %r855;
	// end inline asm
	shr.u32 	%r1001, %r1001, 1;
	// begin inline asm
	ld.relaxed.gpu.v2.u32 {%r1008, %r1000}, [%rd46];
	// end inline asm
	bra.uni 	$L__BB4_15;
$L__BB4_17:
	setp.eq.s32 	%p123, %r1008, 101;
	mov.b32 	%r790, -1;
	vote.sync.ballot.b32 	%r792, %p123, %r790;
	// begin inline asm
	mov.u32 %r765, %lanemask_ge;
	// end inline asm
	and.b32  	%r793, %r792, %r765;
	or.b32  	%r794, %r793, -2147483648;
	add.s32 	%r795, %r794, -1;
	not.b32 	%r796, %r794;
	and.b32  	%r797, %r796, %r795;
	popc.b32 	%r769, %r797;
	mov.b32 	%r768, 1;
	// begin inline asm
	shfl.sync.down.b32 %r766, %r1000, %r768, %r769, %r790;
	// end inline asm
	setp.lt.s32 	%p125, %r639, %r769;
	selp.b32 	%r798, %r766, 0, %p125;
	add.s32 	%r772, %r798, %r1000;
	mov.b32 	%r773, 2;
	// begin inline asm
	shfl.sync.down.b32 %r771, %r772, %r773, %r769, %r790;
	// end inline asm
	add.s32 	%r57, %r639, 2;
	setp.gt.s32 	%p126, %r57, %r769;
	selp.b32 	%r799, 0, %r771, %p126;
	add.s32 	%r777, %r772, %r799;
	mov.b32 	%r778, 4;
	// begin inline asm
	shfl.sync.down.b32 %r776, %r777, %r778, %r769, %r790;
	// end inline asm
	add.s32 	%r58, %r639, 4;
	setp.gt.s32 	%p127, %r58, %r769;
	selp.b32 	%r800, 0, %r776, %p127;
	add.s32 	%r782, %r777, %r800;
	mov.b32 	%r783, 8;
	// begin inline asm
	shfl.sync.down.b32 %r781, %r782, %r783, %r769, %r790;
	// end inline asm
	add.s32 	%r59, %r639, 8;
	setp.gt.s32 	%p128, %r59, %r769;
	selp.b32 	%r801, 0, %r781, %p128;
	add.s32 	%r787, %r782, %r801;
	mov.b32 	%r788, 16;
	// begin inline asm
	shfl.sync.down.b32 %r786, %r787, %r788, %r769, %r790;
	// end inline asm
	add.s32 	%r60, %r639, 16;
	setp.gt.s32 	%p129, %r60, %r769;
	selp.b32 	%r802, 0, %r786, %p129;
	add.s32 	%r1005, %r787, %r802;
	add.s64 	%rd8, %rd16, 256;
	mov.b32 	%r1002, 952;
$L__BB4_18:
	setp.ne.s32 	%p130, %r1008, 101;
	mov.b32 	%r803, -1;
	vote.sync.all.pred 	%p131, %p130, %r803;
	not.pred 	%p132, %p131;
	@%p132 bra 	$L__BB4_23;
	shr.u32 	%r1002, %r1002, 1;
	mul.wide.s32 	%rd51, %r1006, 8;
	add.s64 	%rd52, %rd8, %rd51;
	add.s64 	%rd50, %rd52, -256;
	// begin inline asm
	ld.relaxed.gpu.v2.u32 {%r1008, %r1009}, [%rd50];
	// end inline asm
	mov.u32 	%r1010, %r1002;
$L__BB4_20:
	setp.eq.s32 	%p136, %r1008, 99;
	mov.b32 	%r811, -1;
	vote.sync.any.pred 	%p137, %p136, %r811;
	not.pred 	%p138, %p137;
	@%p138 bra 	$L__BB4_22;
	mul.lo.s32 	%r853, %r998, 16807;
	and.b32  	%r998, %r853, 2147483647;
	add.s32 	%r854, %r1010, 1;
	rem.u32 	%r850, %r998, %r854;
	// begin inline asm
	nanosleep.u32 %r850;
	// end inline asm
	shr.u32 	%r1010, %r1010, 1;
	// begin inline asm
	ld.relaxed.gpu.v2.u32 {%r1008, %r1009}, [%rd50];
	// end inline asm
	bra.uni 	$L__BB4_20;
$L__BB4_22:
	setp.eq.s32 	%p139, %r1008, 101;
	mov.b32 	%r837, -1;
	vote.sync.ballot.b32 	%r838, %p139, %r837;
	and.b32  	%r839, %r838, %r765;
	or.b32  	%r840, %r839, -2147483648;
	add.s32 	%r841, %r840, -1;
	not.b32 	%r842, %r840;
	and.b32  	%r843, %r842, %r841;
	popc.b32 	%r816, %r843;
	mov.b32 	%r815, 1;
	// begin inline asm
	shfl.sync.down.b32 %r813, %r1009, %r815, %r816, %r837;
	// end inline asm
	setp.lt.s32 	%p141, %r639, %r816;
	selp.b32 	%r844, %r813, 0, %p141;
	add.s32 	%r819, %r844, %r1009;
	mov.b32 	%r820, 2;
	// begin inline asm
	shfl.sync.down.b32 %r818, %r819, %r820, %r816, %r837;
	// end inline asm
	setp.gt.s32 	%p142, %r57, %r816;
	selp.b32 	%r845, 0, %r818, %p142;
	add.s32 	%r824, %r819, %r845;
	mov.b32 	%r825, 4;
	// begin inline asm
	shfl.sync.down.b32 %r823, %r824, %r825, %r816, %r837;
	// end inline asm
	setp.gt.s32 	%p143, %r58, %r816;
	selp.b32 	%r846, 0, %r823, %p143;
	add.s32 	%r829, %r824, %r846;
	mov.b32 	%r830, 8;
	// begin inline asm
	shfl.sync.down.b32 %r828, %r829, %r830, %r816, %r837;
	// end inline asm
	setp.gt.s32 	%p144, %r59, %r816;
	selp.b32 	%r847, 0, %r828, %p144;
	add.s32 	%r834, %r829, %r847;
	mov.b32 	%r835, 16;
	// begin inline asm
	shfl.sync.down.b32 %r833, %r834, %r835, %r816, %r837;
	// end inline asm
	setp.gt.s32 	%p145, %r60, %r816;
	selp.b32 	%r848, 0, %r833, %p145;
	add.s32 	%r849, %r848, %r1005;
	add.s32 	%r1005, %r849, %r834;
	add.s32 	%r1006, %r1006, -32;
	bra.uni 	$L__BB4_18;
$L__BB4_23:
	@%p119 bra 	$L__BB4_25;
	add.s32 	%r806, %r1005, %r40;
	add.s64 	%rd49, %rd6, 256;
	mov.b32 	%r805, 101;
	// begin inline asm
	st.relaxed.gpu.v2.u32 [%rd49], {%r805, %r806};
	// end inline asm
	st.shared.u32 	[_ZZN3cub18CUB_300001_SM_10006detail4scan16DeviceScanKernelINS2_10policy_hubIjjjjN4cuda3std3__44plusIvEEE10Policy1000EN6thrust24THRUST_300001_SM_1000_NS10device_ptrIjEESF_NS0_13ScanTileStateIjLb1EEES9_NS1_10InputValueIjPjEEjjLb0EjEEvT0_T1_T2_iT3_T4_T5_E12temp_storage+4], %r1005;
	st.shared.u32 	[_ZZN3cub18CUB_300001_SM_10006detail4scan16DeviceScanKernelINS2_10policy_hubIjjjjN4cuda3std3__44plusIvEEE10Policy1000EN6thrust24THRUST_300001_SM_1000_NS10device_ptrIjEESF_NS0_13ScanTileStateIjLb1EEES9_NS1_10InputValueIjPjEEjjLb0EjEEvT0_T1_T2_iT3_T4_T5_E12temp_storage+8], %r806;
$L__BB4_25:
	setp.ne.s32 	%p134, %r639, 0;
	mov.u32 	%r1011, %r42;
	@%p134 bra 	$L__BB4_27;
	st.shared.u32 	[_ZZN3cub18CUB_300001_SM_10006detail4scan16DeviceScanKernelINS2_10policy_hubIjjjjN4cuda3std3__44plusIvEEE10Policy1000EN6thrust24THRUST_300001_SM_1000_NS10device_ptrIjEESF_NS0_13ScanTileStateIjLb1EEES9_NS1_10InputValueIjPjEEjjLb0EjEEvT0_T1_T2_iT3_T4_T5_E12temp_storage+76], %r1005;
	mov.u32 	%r1011, %r1005;
$L__BB4_27:
	bar.sync 	0;
	setp.eq.s32 	%p135, %r7, 0;
	ld.shared.u32 	%r807, [_ZZN3cub18CUB_300001_SM_10006detail4scan16DeviceScanKernelINS2_10policy_hubIjjjjN4cuda3std3__44plusIvEEE10Policy1000EN6thrust24THRUST_300001_SM_1000_NS10device_ptrIjEESF_NS0_13ScanTileStateIjLb1EEES9_NS1_10InputValueIjPjEEjjLb0EjEEvT0_T1_T2_iT3_T4_T5_E12temp_storage+76];
	selp.b32 	%r808, 0, %r807, %p135;
	add.s32 	%r1012, %r808, %r1011;
$L__BB4_28:
	add.s32 	%r952, %r1012, %r12;
	add.s32 	%r953, %r13, %r952;
	add.s32 	%r954, %r14, %r953;
	add.s32 	%r955, %r15, %r954;
	add.s32 	%r956, %r16, %r955;
	add.s32 	%r957, %r17, %r956;
	add.s32 	%r958, %r18, %r957;
	add.s32 	%r959, %r19, %r958;
	add.s32 	%r960, %r20, %r959;
	add.s32 	%r961, %r21, %r960;
	add.s32 	%r962, %r22, %r961;
	add.s32 	%r963, %r23, %r962;
	add.s32 	%r964, %r24, %r963;
	add.s32 	%r965, %r25, %r964;
	add.s32 	%r966, %r26, %r965;
	add.s32 	%r967, %r27, %r966;
	add.s32 	%r968, %r28, %r967;
	add.s32 	%r969, %r29, %r968;
	add.s32 	%r970, %r30, %r969;
	add.s32 	%r971, %r31, %r970;
	add.s32 	%r972, %r32, %r971;
	bar.sync 	0;
	st.shared.v2.u32 	[%r11], {%r1012, %r952};
	st.shared.v2.u32 	[%r11+8], {%r953, %r954};
	st.shared.v2.u32 	[%r11+16], {%r955, %r956};
	st.shared.v2.u32 	[%r11+24], {%r957, %r958};
	st.shared.v2.u32 	[%r11+32], {%r959, %r960};
	st.shared.v2.u32 	[%r11+40], {%r961, %r962};
	st.shared.v2.u32 	[%r11+48], {%r963, %r964};
	st.shared.v2.u32 	[%r11+56], {%r965, %r966};
	st.shared.v2.u32 	[%r11+64], {%r967, %r968};
	st.shared.v2.u32 	[%r11+72], {%r969, %r970};
	st.shared.v2.u32 	[%r11+80], {%r971, %r972};
	bar.warp.sync 	-1;
	ld.shared.u32 	%r973, [%r10];
	ld.shared.u32 	%r974, [%r10+128];
	ld.shared.u32 	%r975, [%r10+256];
	ld.shared.u32 	%r976, [%r10+384];
	ld.shared.u32 	%r977, [%r10+512];
	ld.shared.u32 	%r978, [%r10+640];
	ld.shared.u32 	%r979, [%r10+768];
	ld.shared.u32 	%r980, [%r10+896];
	ld.shared.u32 	%r981, [%r10+1024];
	ld.shared.u32 	%r982, [%r10+1152];
	ld.shared.u32 	%r983, [%r10+1280];
	ld.shared.u32 	%r984, [%r10+1408];
	ld.shared.u32 	%r985, [%r10+1536];
	ld.shared.u32 	%r986, [%r10+1664];
	ld.shared.u32 	%r987, [%r10+1792];
	ld.shared.u32 	%r988, [%r10+1920];
	ld.shared.u32 	%r989, [%r10+2048];
	ld.shared.u32 	%r990, [%r10+2176];
	ld.shared.u32 	%r991, [%r10+2304];
	ld.shared.u32 	%r992, [%r10+2432];
	ld.shared.u32 	%r993, [%r10+2560];
	ld.shared.u32 	%r994, [%r10+2688];
	add.s64 	%rd57, %rd4, %rd42;
	st.global.u32 	[%rd57], %r973;
	st.global.u32 	[%rd57+128], %r974;
	st.global.u32 	[%rd57+256], %r975;
	st.global.u32 	[%rd57+384], %r976;
	st.global.u32 	[%rd57+512], %r977;
	st.global.u32 	[%rd57+640], %r978;
	st.global.u32 	[%rd57+768], %r979;
	st.global.u32 	[%rd57+896], %r980;
	st.global.u32 	[%rd57+1024], %r981;
	st.global.u32 	[%rd57+1152], %r982;
	st.global.u32 	[%rd57+1280], %r983;
	st.global.u32 	[%rd57+1408], %r984;
	st.global.u32 	[%rd57+1536], %r985;
	st.global.u32 	[%rd57+1664], %r986;
	st.global.u32 	[%rd57+1792], %r987;
	st.global.u32 	[%rd57+1920], %r988;
	st.global.u32 	[%rd57+2048], %r989;
	st.global.u32 	[%rd57+2176], %r990;
	st.global.u32 	[%rd57+2304], %r991;
	st.global.u32 	[%rd57+2432], %r992;
	st.global.u32 	[%rd57+2560], %r993;
	st.global.u32 	[%rd57+2688], %r994;
	bra.uni 	$L__BB4_143;
$L__BB4_29:
	setp.eq.s32 	%p3, %r6, 0;
	@%p3 bra 	$L__BB4_143;
	mul.wide.u32 	%rd18, %r5, 4;
	add.s64 	%rd19, %rd3, %rd18;
	mov.u32 	%r85, %tid.x;
	ld.global.u32 	%r1034, [%rd19];
	and.b32  	%r242, %r85, 31;
	and.b32  	%r243, %r85, 992;
	mul.lo.s32 	%r244, %r243, 22;
	or.b32  	%r87, %r244, %r242;
	setp.ge.u32 	%p4, %r87, %r6;
	shl.b32 	%r245, %r87, 2;
	cvt.u64.u32 	%rd20, %r245;
	add.s64 	%rd10, %rd19, %rd20;
	mov.u32 	%r1013, %r1034;
	@%p4 bra 	$L__BB4_32;
	ld.global.u32 	%r1013, [%rd10];
$L__BB4_32:
	add.s32 	%r90, %r87, 32;
	setp.ge.u32 	%p5, %r90, %r6;
	mov.u32 	%r1014, %r1034;
	@%p5 bra 	$L__BB4_34;
	ld.global.u32 	%r1014, [%rd10+128];
$L__BB4_34:
	add.s32 	%r93, %r87, 64;
	setp.ge.u32 	%p6, %r93, %r6;
	mov.u32 	%r1015, %r1034;
	@%p6 bra 	$L__BB4_36;
	ld.global.u32 	%r1015, [%rd10+256];
$L__BB4_36:
	add.s32 	%r96, %r87, 96;
	setp.ge.u32 	%p7, %r96, %r6;
	mov.u32 	%r1016, %r1034;
	@%p7 bra 	$L__BB4_38;
	ld.global.u32 	%r1016, [%rd10+384];
$L__BB4_38:
	add.s32 	%r246, %r87, 128;
	setp.ge.u32 	%p8, %r246, %r6;
	mov.u32 	%r1017, %r1034;
	@%p8 bra 	$L__BB4_40;
	ld.global.u32 	%r1017, [%rd10+512];
$L__BB4_40:
	add.s32 	%r247, %r87, 160;
	setp.ge.u32 	%p9, %r247, %r6;
	mov.u32 	%r1018, %r1034;
	@%p9 bra 	$L__BB4_42;
	ld.global.u32 	%r1018, [%rd10+640];
$L__BB4_42:
	add.s32 	%r248, %r87, 192;
	setp.ge.u32 	%p10, %r248, %r6;
	mov.u32 	%r1019, %r1034;
	@%p10 bra 	$L__BB4_44;
	ld.global.u32 	%r1019, [%rd10+768];
$L__BB4_44:
	add.s32 	%r249, %r87, 224;
	setp.ge.u32 	%p11, %r249, %r6;
	mov.u32 	%r1020, %r1034;
	@%p11 bra 	$L__BB4_46;
	ld.global.u32 	%r1020, [%rd10+896];
$L__BB4_46:
	add.s32 	%r250, %r87, 256;
	setp.ge.u32 	%p12, %r250, %r6;
	mov.u32 	%r1021, %r1034;
	@%p12 bra 	$L__BB4_48;
	ld.global.u32 	%r1021, [%rd10+1024];
$L__BB4_48:
	add.s32 	%r251, %r87, 288;
	setp.ge.u32 	%p13, %r251, %r6;
	mov.u32 	%r1022, %r1034;
	@%p13 bra 	$L__BB4_50;
	ld.global.u32 	%r1022, [%rd10+1152];
$L__BB4_50:
	add.s32 	%r111, %r87, 320;
	setp.ge.u32 	%p14, %r111, %r6;
	mov.u32 	%r1023, %r1034;
	@%p14 bra 	$L__BB4_52;
	ld.global.u32 	%r1023, [%rd10+1280];
$L__BB4_52:
	add.s32 	%r114, %r87, 352;
	setp.ge.u32 	%p15, %r114, %r6;
	mov.u32 	%r1024, %r1034;
	@%p15 bra 	$L__BB4_54;
	ld.global.u32 	%r1024, [%rd10+1408];
$L__BB4_54:
	add.s32 	%r117, %r87, 384;
	setp.ge.u32 	%p16, %r117, %r6;
	mov.u32 	%r1025, %r1034;
	@%p16 bra 	$L__BB4_56;
	ld.global.u32 	%r1025, [%rd10+1536];
$L__BB4_56:
	add.s32 	%r120, %r87, 416;
	setp.ge.u32 	%p17, %r120, %r6;
	mov.u32 	%r1026, %r1034;
	@%p17 bra 	$L__BB4_58;
	ld.global.u32 	%r1026, [%rd10+1664];
$L__BB4_58:
	add.s32 	%r252, %r87, 448;
	setp.ge.u32 	%p18, %r252, %r6;
	mov.u32 	%r1027, %r1034;
	@%p18 bra 	$L__BB4_60;
	ld.global.u32 	%r1027, [%rd10+1792];
$L__BB4_60:
	add.s32 	%r253, %r87, 480;
	setp.ge.u32 	%p19, %r253, %r6;
	mov.u32 	%r1028, %r1034;
	@%p19 bra 	$L__BB4_62;
	ld.global.u32 	%r1028, [%rd10+1920];
$L__BB4_62:
	add.s32 	%r254, %r87, 512;
	setp.ge.u32 	%p20, %r254, %r6;
	mov.u32 	%r1029, %r1034;
	@%p20 bra 	$L__BB4_64;
	ld.global.u32 	%r1029, [%rd10+2048];
$L__BB4_64:
	add.s32 	%r129, %r87, 544;
	setp.ge.u32 	%p21, %r129, %r6;
	mov.u32 	%r1030, %r1034;
	@%p21 bra 	$L__BB4_66;
	ld.global.u32 	%r1030, [%rd10+2176];
$L__BB4_66:
	add.s32 	%r132, %r87, 576;
	setp.ge.u32 	%p22, %r132, %r6;
	mov.u32 	%r1031, %r1034;
	@%p22 bra 	$L__BB4_68;
	ld.global.u32 	%r1031, [%rd10+2304];
$L__BB4_68:
	add.s32 	%r255, %r87, 608;
	setp.ge.u32 	%p23, %r255, %r6;
	mov.u32 	%r1032, %r1034;
	@%p23 bra 	$L__BB4_70;
	ld.global.u32 	%r1032, [%rd10+2432];
$L__BB4_70:
	add.s32 	%r256, %r87, 640;
	setp.ge.u32 	%p24, %r256, %r6;
	mov.u32 	%r1033, %r1034;
	@%p24 bra 	$L__BB4_72;
	ld.global.u32 	%r1033, [%rd10+2560];
$L__BB4_72:
	add.s32 	%r139, %r87, 672;
	setp.ge.u32 	%p25, %r139, %r6;
	@%p25 bra 	$L__BB4_74;
	ld.global.u32 	%r1034, [%rd10+2688];
$L__BB4_74:
	// begin inline asm
	mov.u32 %r257, %laneid;
	// end inline asm
	shr.u32 	%r143, %r85, 5;
	mad.lo.s32 	%r258, %r143, 704, %r257;
	shl.b32 	%r259, %r258, 2;
	mov.u32 	%r260, _ZZN3cub18CUB_300001_SM_10006detail4scan16DeviceScanKernelINS2_10policy_hubIjjjjN4cuda3std3__44plusIvEEE10Policy1000EN6thrust24THRUST_300001_SM_1000_NS10device_ptrIjEESF_NS0_13ScanTileStateIjLb1EEES9_NS1_10InputValueIjPjEEjjLb0EjEEvT0_T1_T2_iT3_T4_T5_E12temp_storage;
	add.s32 	%r144, %r260, %r259;
	st.shared.u32 	[%r144], %r1013;
	st.shared.u32 	[%r144+128], %r1014;
	st.shared.u32 	[%r144+256], %r1015;
	st.shared.u32 	[%r144+384], %r1016;
	st.shared.u32 	[%r144+512], %r1017;
	st.shared.u32 	[%r144+640], %r1018;
	st.shared.u32 	[%r144+768], %r1019;
	st.shared.u32 	[%r144+896], %r1020;
	st.shared.u32 	[%r144+1024], %r1021;
	st.shared.u32 	[%r144+1152], %r1022;
	st.shared.u32 	[%r144+1280], %r1023;
	st.shared.u32 	[%r144+1408], %r1024;
	st.shared.u32 	[%r144+1536], %r1025;
	st.shared.u32 	[%r144+1664], %r1026;
	st.shared.u32 	[%r144+1792], %r1027;
	st.shared.u32 	[%r144+1920], %r1028;
	st.shared.u32 	[%r144+2048], %r1029;
	st.shared.u32 	[%r144+2176], %r1030;
	st.shared.u32 	[%r144+2304], %r1031;
	st.shared.u32 	[%r144+2432], %r1032;
	st.shared.u32 	[%r144+2560], %r1033;
	st.shared.u32 	[%r144+2688], %r1034;
	bar.warp.sync 	-1;
	mad.lo.s32 	%r145, %r257, 84, %r144;
	ld.shared.v2.u32 	{%r146, %r147}, [%r145];
	ld.shared.v2.u32 	{%r148, %r149}, [%r145+8];
	ld.shared.v2.u32 	{%r150, %r151}, [%r145+16];
	ld.shared.v2.u32 	{%r152, %r153}, [%r145+24];
	ld.shared.v2.u32 	{%r154, %r155}, [%r145+32];
	ld.shared.v2.u32 	{%r156, %r157}, [%r145+40];
	ld.shared.v2.u32 	{%r158, %r159}, [%r145+48];
	ld.shared.v2.u32 	{%r160, %r161}, [%r145+56];
	ld.shared.v2.u32 	{%r162, %r163}, [%r145+64];
	ld.shared.v2.u32 	{%r164, %r165}, [%r145+72];
	ld.shared.v2.u32 	{%r166, %r167}, [%r145+80];
	bar.sync 	0;
	setp.ne.s32 	%p26, %r998, 0;
	@%p26 bra 	$L__BB4_78;
	add.s32 	%r490, %r147, %r146;
	add.s32 	%r491, %r148, %r490;
	add.s32 	%r492, %r149, %r491;
	add.s32 	%r493, %r150, %r492;
	add.s32 	%r494, %r151, %r493;
	add.s32 	%r495, %r152, %r494;
	add.s32 	%r496, %r153, %r495;
	add.s32 	%r497, %r154, %r496;
	add.s32 	%r498, %r155, %r497;
	add.s32 	%r499, %r156, %r498;
	add.s32 	%r500, %r157, %r499;
	add.s32 	%r501, %r158, %r500;
	add.s32 	%r502, %r159, %r501;
	add.s32 	%r503, %r160, %r502;
	add.s32 	%r504, %r161, %r503;
	add.s32 	%r505, %r162, %r504;
	add.s32 	%r506, %r163, %r505;
	add.s32 	%r507, %r164, %r506;
	add.s32 	%r508, %r165, %r507;
	add.s32 	%r509, %r166, %r508;
	add.s32 	%r464, %r167, %r509;
	mov.b32 	%r462, 1;
	mov.b32 	%r487, 0;
	mov.b32 	%r489, -1;
	// begin inline asm
	{  .reg .u32 r0;  .reg .pred p;  shfl.sync.up.b32 r0|p, %r464, %r462, %r487, %r489;  @p add.u32 r0, r0, %r464;  mov.u32 %r460, r0;}
	// end inline asm
	mov.b32 	%r468, 2;
	// begin inline asm
	{  .reg .u32 r0;  .reg .pred p;  shfl.sync.up.b32 r0|p, %r460, %r468, %r487, %r489;  @p add.u32 r0, r0, %r460;  mov.u32 %r466, r0;}
	// end inline asm
	mov.b32 	%r474, 4;
	// begin inline asm
	{  .reg .u32 r0;  .reg .pred p;  shfl.sync.up.b32 r0|p, %r466, %r474, %r487, %r489;  @p add.u32 r0, r0, %r466;  mov.u32 %r472, r0;}
	// end inline asm
	mov.b32 	%r480, 8;
	// begin inline asm
	{  .reg .u32 r0;  .reg .pred p;  shfl.sync.up.b32 r0|p, %r472, %r480, %r487, %r489;  @p add.u32 r0, r0, %r472;  mov.u32 %r478, r0;}
	// end inline asm
	mov.b32 	%r486, 16;
	// begin inline asm
	{  .reg .u32 r0;  .reg .pred p;  shfl.sync.up.b32 r0|p, %r478, %r486, %r487, %r489;  @p add.u32 r0, r0, %r478;  mov.u32 %r484, r0;}
	// end inline asm
	setp.ne.s32 	%p68, %r257, 31;
	@%p68 bra 	$L__BB4_77;
	shl.b32 	%r510, %r143, 2;
	mov.u32 	%r511, _ZZN3cub18CUB_300001_SM_10006detail4scan16DeviceScanKernelINS2_10policy_hubIjjjjN4cuda3std3__44plusIvEEE10Policy1000EN6thrust24THRUST_300001_SM_1000_NS10device_ptrIjEESF_NS0_13ScanTileStateIjLb1EEES9_NS1_10InputValueIjPjEEjjLb0EjEEvT0_T1_T2_iT3_T4_T5_E12temp_storage;
	add.s32 	%r512, %r511, %r510;
	st.shared.u32 	[%r512+16], %r484;
$L__BB4_77:
	bar.sync 	0;
	ld.shared.v4.u32 	{%r513, %r514, %r515, %r516}, [_ZZN3cub18CUB_300001_SM_10006detail4scan16DeviceScanKernelINS2_10policy_hubIjjjjN4cuda3std3__44plusIvEEE10Policy1000EN6thrust24THRUST_300001_SM_1000_NS10device_ptrIjEESF_NS0_13ScanTileStateIjLb1EEES9_NS1_10InputValueIjPjEEjjLb0EjEEvT0_T1_T2_iT3_T4_T5_E12temp_storage+16];
	add.s32 	%r517, %r514, %r513;
	setp.eq.s32 	%p69, %r143, 2;
	selp.b32 	%r518, %r517, %r513, %p69;
	add.s32 	%r519, %r517, %r515;
	setp.eq.s32 	%p70, %r143, 3;
	selp.b32 	%r520, %r519, %r518, %p70;
	add.s32 	%r521, %r519, %r516;
	setp.eq.s32 	%p71, %r143, 4;
	selp.b32 	%r522, %r521, %r520, %p71;
	ld.shared.v4.u32 	{%r523, %r524, %r525, %r526}, [_ZZN3cub18CUB_300001_SM_10006detail4scan16DeviceScanKernelINS2_10policy_hubIjjjjN4cuda3std3__44plusIvEEE10Policy1000EN6thrust24THRUST_300001_SM_1000_NS10device_ptrIjEESF_NS0_13ScanTileStateIjLb1EEES9_NS1_10InputValueIjPjEEjjLb0EjEEvT0_T1_T2_iT3_T4_T5_E12temp_storage+32];
	add.s32 	%r527, %r521, %r523;
	setp.eq.s32 	%p72, %r143, 5;
	selp.b32 	%r528, %r527, %r522, %p72;
	add.s32 	%r529, %r527, %r524;
	setp.eq.s32 	%p73, %r143, 6;
	selp.b32 	%r530, %r529, %r528, %p73;
	add.s32 	%r531, %r529, %r525;
	setp.eq.s32 	%p74, %r143, 7;
	selp.b32 	%r532, %r531, %r530, %p74;
	add.s32 	%r533, %r531, %r526;
	setp.eq.s32 	%p75, %r143, 8;
	selp.b32 	%r534, %r533, %r532, %p75;
	.pragma "used_bytes_mask 4095";
	ld.shared.v4.u32 	{%r535, %r536, %r537, %r538}, [_ZZN3cub18CUB_300001_SM_10006detail4scan16DeviceScanKernelINS2_10policy_hubIjjjjN4cuda3std3__44plusIvEEE10Policy1000EN6thrust24THRUST_300001_SM_1000_NS10device_ptrIjEESF_NS0_13ScanTileStateIjLb1EEES9_NS1_10InputValueIjPjEEjjLb0EjEEvT0_T1_T2_iT3_T4_T5_E12temp_storage+48];
	add.s32 	%r539, %r533, %r535;
	setp.eq.s32 	%p76, %r143, 9;
	selp.b32 	%r540, %r539, %r534, %p76;
	add.s32 	%r541, %r539, %r536;
	setp.eq.s32 	%p77, %r143, 10;
	selp.b32 	%r542, %r541, %r540, %p77;
	add.s32 	%r543, %r541, %r537;
	setp.eq.s32 	%p78, %r143, 11;
	selp.b32 	%r544, %r543, %r542, %p78;
	setp.lt.u32 	%p79, %r85, 32;
	selp.b32 	%r545, 0, %r544, %p79;
	setp.eq.s32 	%p80, %r257, 0;
	sub.s32 	%r546, %r484, %r464;
	selp.b32 	%r547, 0, %r546, %p80;
	add.s32 	%r548, %r547, %r997;
	add.s32 	%r1049, %r548, %r545;
	bra.uni 	$L__BB4_97;
$L__BB4_78:
	add.s32 	%r291, %r147, %r146;
	add.s32 	%r292, %r148, %r291;
	add.s32 	%r293, %r149, %r292;
	add.s32 	%r294, %r150, %r293;
	add.s32 	%r295, %r151, %r294;
	add.s32 	%r296, %r152, %r295;
	add.s32 	%r297, %r153, %r296;
	add.s32 	%r298, %r154, %r297;
	add.s32 	%r299, %r155, %r298;
	add.s32 	%r300, %r156, %r299;
	add.s32 	%r301, %r157, %r300;
	add.s32 	%r302, %r158, %r301;
	add.s32 	%r303, %r159, %r302;
	add.s32 	%r304, %r160, %r303;
	add.s32 	%r305, %r161, %r304;
	add.s32 	%r306, %r162, %r305;
	add.s32 	%r307, %r163, %r306;
	add.s32 	%r308, %r164, %r307;
	add.s32 	%r309, %r165, %r308;
	add.s32 	%r310, %r166, %r309;
	add.s32 	%r265, %r167, %r310;
	mov.b32 	%r263, 1;
	mov.b32 	%r288, 0;
	mov.b32 	%r290, -1;
	// begin inline asm
	{  .reg .u32 r0;  .reg .pred p;  shfl.sync.up.b32 r0|p, %r265, %r263, %r288, %r290;  @p add.u32 r0, r0, %r265;  mov.u32 %r261, r0;}
	// end inline asm
	mov.b32 	%r269, 2;
	// begin inline asm
	{  .reg .u32 r0;  .reg .pred p;  shfl.sync.up.b32 r0|p, %r261, %r269, %r288, %r290;  @p add.u32 r0, r0, %r261;  mov.u32 %r267, r0;}
	// end inline asm
	mov.b32 	%r275, 4;
	// begin inline asm
	{  .reg .u32 r0;  .reg .pred p;  shfl.sync.up.b32 r0|p, %r267, %r275, %r288, %r290;  @p add.u32 r0, r0, %r267;  mov.u32 %r273, r0;}
	// end inline asm
	mov.b32 	%r281, 8;
	// begin inline asm
	{  .reg .u32 r0;  .reg .pred p;  shfl.sync.up.b32 r0|p, %r273, %r281, %r288, %r290;  @p add.u32 r0, r0, %r273;  mov.u32 %r279, r0;}
	// end inline asm
	mov.b32 	%r287, 16;
	// begin inline asm
	{  .reg .u32 r0;  .reg .pred p;  shfl.sync.up.b32 r0|p, %r279, %r287, %r288, %r290;  @p add.u32 r0, r0, %r279;  mov.u32 %r285, r0;}
	// end inline asm
	setp.ne.s32 	%p27, %r257, 31;
	@%p27 bra 	$L__BB4_80;
	shl.b32 	%r311, %r143, 2;
	mov.u32 	%r312, _ZZN3cub18CUB_300001_SM_10006detail4scan16DeviceScanKernelINS2_10policy_hubIjjjjN4cuda3std3__44plusIvEEE10Policy1000EN6thrust24THRUST_300001_SM_1000_NS10device_ptrIjEESF_NS0_13ScanTileStateIjLb1EEES9_NS1_10InputValueIjPjEEjjLb0EjEEvT0_T1_T2_iT3_T4_T5_E12temp_storage;
	add.s32 	%r313, %r312, %r311;
	st.shared.u32 	[%r313+16], %r285;
$L__BB4_80:
	sub.s32 	%r314, %r285, %r265;
	bar.sync 	0;
	ld.shared.v4.u32 	{%r315, %r316, %r317, %r318}, [_ZZN3cub18CUB_300001_SM_10006detail4scan16DeviceScanKernelINS2_10policy_hubIjjjjN4cuda3std3__44plusIvEEE10Policy1000EN6thrust24THRUST_300001_SM_1000_NS10device_ptrIjEESF_NS0_13ScanTileStateIjLb1EEES9_NS1_10InputValueIjPjEEjjLb0EjEEvT0_T1_T2_iT3_T4_T5_E12temp_storage+16];
	add.s32 	%r319, %r316, %r315;
	setp.eq.s32 	%p28, %r143, 2;
	selp.b32 	%r320, %r319, %r315, %p28;
	add.s32 	%r321, %r319, %r317;
	setp.eq.s32 	%p29, %r143, 3;
	selp.b32 	%r322, %r321, %r320, %p29;
	add.s32 	%r323, %r321, %r318;
	setp.eq.s32 	%p30, %r143, 4;
	selp.b32 	%r324, %r323, %r322, %p30;
	ld.shared.v4.u32 	{%r325, %r326, %r327, %r328}, [_ZZN3cub18CUB_300001_SM_10006detail4scan16DeviceScanKernelINS2_10policy_hubIjjjjN4cuda3std3__44plusIvEEE10Policy1000EN6thrust24THRUST_300001_SM_1000_NS10device_ptrIjEESF_NS0_13ScanTileStateIjLb1EEES9_NS1_10InputValueIjPjEEjjLb0EjEEvT0_T1_T2_iT3_T4_T5_E12temp_storage+32];
	add.s32 	%r329, %r323, %r325;
	setp.eq.s32 	%p31, %r143, 5;
	selp.b32 	%r330, %r329, %r324, %p31;
	add.s32 	%r331, %r329, %r326;
	setp.eq.s32 	%p32, %r143, 6;
	selp.b32 	%r332, %r331, %r330, %p32;
	add.s32 	%r333, %r331, %r327;
	setp.eq.s32 	%p33, %r143, 7;
	selp.b32 	%r334, %r333, %r332, %p33;
	add.s32 	%r335, %r333, %r328;
	setp.eq.s32 	%p34, %r143, 8;
	selp.b32 	%r336, %r335, %r334, %p34;
	ld.shared.v4.u32 	{%r337, %r338, %r339, %r340}, [_ZZN3cub18CUB_300001_SM_10006detail4scan16DeviceScanKernelINS2_10policy_hubIjjjjN4cuda3std3__44plusIvEEE10Policy1000EN6thrust24THRUST_300001_SM_1000_NS10device_ptrIjEESF_NS0_13ScanTileStateIjLb1EEES9_NS1_10InputValueIjPjEEjjLb0EjEEvT0_T1_T2_iT3_T4_T5_E12temp_storage+48];
	add.s32 	%r341, %r335, %r337;
	setp.eq.s32 	%p35, %r143, 9;
	selp.b32 	%r342, %r341, %r336, %p35;
	add.s32 	%r343, %r341, %r338;
	setp.eq.s32 	%p36, %r143, 10;
	selp.b32 	%r344, %r343, %r342, %p36;
	add.s32 	%r345, %r343, %r339;
	setp.eq.s32 	%p37, %r143, 11;
	selp.b32 	%r346, %r345, %r344, %p37;
	add.s32 	%r173, %r345, %r340;
	setp.gt.u32 	%p38, %r85, 31;
	setp.lt.u32 	%p39, %r85, 32;
	setp.eq.s32 	%p40, %r257, 0;
	selp.b32 	%r347, 0, %r314, %p40;
	add.s32 	%r1048, %r346, %r347;
	selp.b32 	%r175, %r314, %r1048, %p39;
	@%p38 bra 	$L__BB4_96;
	setp.ne.s32 	%p41, %r85, 0;
	mul.wide.s32 	%rd21, %r998, 8;
	add.s64 	%rd11, %rd16, %rd21;
	@%p41 bra 	$L__BB4_83;
	st.shared.u32 	[_ZZN3cub18CUB_300001_SM_10006detail4scan16DeviceScanKernelINS2_10policy_hubIjjjjN4cuda3std3__44plusIvEEE10Policy1000EN6thrust24THRUST_300001_SM_1000_NS10device_ptrIjEESF_NS0_13ScanTileStateIjLb1EEES9_NS1_10InputValueIjPjEEjjLb0EjEEvT0_T1_T2_iT3_T4_T5_E12temp_storage+12], %r173;
	add.s64 	%rd22, %rd11, 256;
	mov.b32 	%r348, 100;
	// begin inline asm
	st.relaxed.gpu.v2.u32 [%rd22], {%r348, %r173};
	// end inline asm
$L__BB4_83:
	not.b32 	%r354, %r85;
	add.s32 	%r1043, %r998, %r354;
	mov.b32 	%r350, 830;
	// begin inline asm
	nanosleep.u32 %r350;
	// end inline asm
	mul.wide.s32 	%rd24, %r1043, 8;
	add.s64 	%rd25, %rd16, %rd24;
	add.s64 	%rd23, %rd25, 256;
	// begin inline asm
	ld.relaxed.gpu.v2.u32 {%r1045, %r1037}, [%rd23];
	// end inline asm
	mov.b32 	%r1038, 952;
$L__BB4_84:
	setp.eq.s32 	%p42, %r1045, 99;
	mov.b32 	%r355, -1;
	vote.sync.any.pred 	%p43, %p42, %r355;
	not.pred 	%p44, %p43;
	@%p44 bra 	$L__BB4_86;
	mul.lo.s32 	%r458, %r998, 16807;
	and.b32  	%r998, %r458, 2147483647;
	add.s32 	%r459, %r1038, 1;
	rem.u32 	%r455, %r998, %r459;
	// begin inline asm
	nanosleep.u32 %r455;
	// end inline asm
	shr.u32 	%r1038, %r1038, 1;
	// begin inline asm
	ld.relaxed.gpu.v2.u32 {%r1045, %r1037}, [%rd23];
	// end inline asm
	bra.uni 	$L__BB4_84;
$L__BB4_86:
	setp.eq.s32 	%p45, %r1045, 101;
	mov.b32 	%r382, -1;
	vote.sync.ballot.b32 	%r384, %p45, %r382;
	// begin inline asm
	mov.u32 %r357, %lanemask_ge;
	// end inline asm
	and.b32  	%r385, %r384, %r357;
	or.b32  	%r386, %r385, -2147483648;
	add.s32 	%r387, %r386, -1;
	not.b32 	%r388, %r386;
	and.b32  	%r389, %r388, %r387;
	popc.b32 	%r361, %r389;
	mov.b32 	%r360, 1;
	// begin inline asm
	shfl.sync.down.b32 %r358, %r1037, %r360, %r361, %r382;
	// end inline asm
	setp.lt.s32 	%p47, %r257, %r361;
	selp.b32 	%r390, %r358, 0, %p47;
	add.s32 	%r364, %r390, %r1037;
	mov.b32 	%r365, 2;
	// begin inline asm
	shfl.sync.down.b32 %r363, %r364, %r365, %r361, %r382;
	// end inline asm
	add.s32 	%r391, %r257, 2;
	setp.gt.s32 	%p48, %r391, %r361;
	selp.b32 	%r392, 0, %r363, %p48;
	add.s32 	%r369, %r364, %r392;
	mov.b32 	%r370, 4;
	// begin inline asm
	shfl.sync.down.b32 %r368, %r369, %r370, %r361, %r382;
	// end inline asm
	add.s32 	%r393, %r257, 4;
	setp.gt.s32 	%p49, %r393, %r361;
	selp.b32 	%r394, 0, %r368, %p49;
	add.s32 	%r374, %r369, %r394;
	mov.b32 	%r375, 8;
	// begin inline asm
	shfl.sync.down.b32 %r373, %r374, %r375, %r361, %r382;
	// end inline asm
	add.s32 	%r395, %r257, 8;
	setp.gt.s32 	%p50, %r395, %r361;
	selp.b32 	%r396, 0, %r373, %p50;
	add.s32 	%r379, %r374, %r396;
	mov.b32 	%r380, 16;
	// begin inline asm
	shfl.sync.down.b32 %r378, %r379, %r380, %r361, %r382;
	// end inline asm
	add.s32 	%r397, %r257, 16;
	setp.gt.s32 	%p51, %r397, %r361;
	selp.b32 	%r398, 0, %r378, %p51;
	add.s32 	%r1041, %r379, %r398;
	add.s64 	%rd12, %rd16, 256;
	mov.b32 	%r1039, 952;
$L__BB4_87:
	setp.ne.s32 	%p52, %r1045, 101;
	mov.b32 	%r399, -1;
	vote.sync.all.pred 	%p53, %p52, %r399;
	not.pred 	%p54, %p53;
	@%p54 bra 	$L__BB4_92;
	shr.u32 	%r1039, %r1039, 1;
	mul.wide.s32 	%rd28, %r1043, 8;
	add.s64 	%rd29, %rd12, %rd28;
	add.s64 	%rd27, %rd29, -256;
	// begin inline asm
	ld.relaxed.gpu.v2.u32 {%r1045, %r1046}, [%rd27];
	// end inline asm
	mov.u32 	%r1047, %r1039;
$L__BB4_89:
	setp.eq.s32 	%p58, %r1045, 99;
	mov.b32 	%r407, -1;
	vote.sync.any.pred 	%p59, %p58, %r407;
	not.pred 	%p60, %p59;
	@%p60 bra 	$L__BB4_91;
	mul.lo.s32 	%r453, %r998, 16807;
	and.b32  	%r998, %r453, 2147483647;
	add.s32 	%r454, %r1047, 1;
	rem.u32 	%r450, %r998, %r454;
	// begin inline asm
	nanosleep.u32 %r450;
	// end inline asm
	shr.u32 	%r1047, %r1047, 1;
	// begin inline asm
	ld.relaxed.gpu.v2.u32 {%r1045, %r1046}, [%rd27];
	// end inline asm
	bra.uni 	$L__BB4_89;
$L__BB4_91:
	setp.eq.s32 	%p61, %r1045, 101;
	mov.b32 	%r433, -1;
	vote.sync.ballot.b32 	%r434, %p61, %r433;
	and.b32  	%r435, %r434, %r357;
	or.b32  	%r436, %r435, -2147483648;
	add.s32 	%r437, %r436, -1;
	not.b32 	%r438, %r436;
	and.b32  	%r439, %r438, %r437;
	popc.b32 	%r412, %r439;
	mov.b32 	%r411, 1;
	// begin inline asm
	shfl.sync.down.b32 %r409, %r1046, %r411, %r412, %r433;
	// end inline asm
	setp.lt.s32 	%p63, %r257, %r412;
	selp.b32 	%r440, %r409, 0, %p63;
	add.s32 	%r415, %r440, %r1046;
	mov.b32 	%r416, 2;
	// begin inline asm
	shfl.sync.down.b32 %r414, %r415, %r416, %r412, %r433;
	// end inline asm
	add.s32 	%r441, %r257, 2;
	setp.gt.s32 	%p64, %r441, %r412;
	selp.b32 	%r442, 0, %r414, %p64;
	add.s32 	%r420, %r415, %r442;
	mov.b32 	%r421, 4;
	// begin inline asm
	shfl.sync.down.b32 %r419, %r420, %r421, %r412, %r433;
	// end inline asm
	add.s32 	%r443, %r257, 4;
	setp.gt.s32 	%p65, %r443, %r412;
	selp.b32 	%r444, 0, %r419, %p65;
	add.s32 	%r425, %r420, %r444;
	mov.b32 	%r426, 8;
	// begin inline asm
	shfl.sync.down.b32 %r424, %r425, %r426, %r412, %r433;
	// end inline asm
	add.s32 	%r445, %r257, 8;
	setp.gt.s32 	%p66, %r445, %r412;
	selp.b32 	%r446, 0, %r424, %p66;
	add.s32 	%r430, %r425, %r446;
	mov.b32 	%r431, 16;
	// begin inline asm
	shfl.sync.down.b32 %r429, %r430, %r431, %r412, %r433;
	// end inline asm
	add.s32 	%r447, %r257, 16;
	setp.gt.s32 	%p67, %r447, %r412;
	selp.b32 	%r448, 0, %r429, %p67;
	add.s32 	%r449, %r448, %r1041;
	add.s32 	%r1041, %r449, %r430;
	add.s32 	%r1043, %r1043, -32;
	bra.uni 	$L__BB4_87;
$L__BB4_92:
	@%p41 bra 	$L__BB4_94;
	add.s32 	%r402, %r1041, %r173;
	add.s64 	%rd26, %rd11, 256;
	mov.b32 	%r401, 101;
	// begin inline asm
	st.relaxed.gpu.v2.u32 [%rd26], {%r401, %r402};
	// end inline asm
	st.shared.u32 	[_ZZN3cub18CUB_300001_SM_10006detail4scan16DeviceScanKernelINS2_10policy_hubIjjjjN4cuda3std3__44plusIvEEE10Policy1000EN6thrust24THRUST_300001_SM_1000_NS10device_ptrIjEESF_NS0_13ScanTileStateIjLb1EEES9_NS1_10InputValueIjPjEEjjLb0EjEEvT0_T1_T2_iT3_T4_T5_E12temp_storage+4], %r1041;
	st.shared.u32 	[_ZZN3cub18CUB_300001_SM_10006detail4scan16DeviceScanKernelINS2_10policy_hubIjjjjN4cuda3std3__44plusIvEEE10Policy1000EN6thrust24THRUST_300001_SM_1000_NS10device_ptrIjEESF_NS0_13ScanTileStateIjLb1EEES9_NS1_10InputValueIjPjEEjjLb0EjEEvT0_T1_T2_iT3_T4_T5_E12temp_storage+8], %r402;
$L__BB4_94:
	setp.ne.s32 	%p56, %r257, 0;
	mov.u32 	%r1048, %r175;
	@%p56 bra 	$L__BB4_96;
	st.shared.u32 	[_ZZN3cub18CUB_300001_SM_10006detail4scan16DeviceScanKernelINS2_10policy_hubIjjjjN4cuda3std3__44plusIvEEE10Policy1000EN6thrust24THRUST_300001_SM_1000_NS10device_ptrIjEESF_NS0_13ScanTileStateIjLb1EEES9_NS1_10InputValueIjPjEEjjLb0EjEEvT0_T1_T2_iT3_T4_T5_E12temp_storage+76], %r1041;
	mov.u32 	%r1048, %r1041;
$L__BB4_96:
	bar.sync 	0;
	setp.eq.s32 	%p57, %r85, 0;
	ld.shared.u32 	%r403, [_ZZN3cub18CUB_300001_SM_10006detail4scan16DeviceScanKernelINS2_10policy_hubIjjjjN4cuda3std3__44plusIvEEE10Policy1000EN6thrust24THRUST_300001_SM_1000_NS10device_ptrIjEESF_NS0_13ScanTileStateIjLb1EEES9_NS1_10InputValueIjPjEEjjLb0EjEEvT0_T1_T2_iT3_T4_T5_E12temp_storage+76];
	selp.b32 	%r404, 0, %r403, %p57;
	add.s32 	%r1049, %r404, %r1048;
$L__BB4_97:
	add.s32 	%r549, %r1049, %r146;
	add.s32 	%r550, %r147, %r549;
	add.s32 	%r551, %r148, %r550;
	add.s32 	%r552, %r149, %r551;
	add.s32 	%r553, %r150, %r552;
	add.s32 	%r554, %r151, %r553;
	add.s32 	%r555, %r152, %r554;
	add.s32 	%r556, %r153, %r555;
	add.s32 	%r557, %r154, %r556;
	add.s32 	%r558, %r155, %r557;
	add.s32 	%r559, %r156, %r558;
	add.s32 	%r560, %r157, %r559;
	add.s32 	%r561, %r158, %r560;
	add.s32 	%r562, %r159, %r561;
	add.s32 	%r563, %r160, %r562;
	add.s32 	%r564, %r161, %r563;
	add.s32 	%r565, %r162, %r564;
	add.s32 	%r566, %r163, %r565;
	add.s32 	%r567, %r164, %r566;
	add.s32 	%r568, %r165, %r567;
	add.s32 	%r569, %r166, %r568;
	bar.sync 	0;
	st.shared.v2.u32 	[%r145], {%r1049, %r549};
	st.shared.v2.u32 	[%r145+8], {%r550, %r551};
	st.shared.v2.u32 	[%r145+16], {%r552, %r553};
	st.shared.v2.u32 	[%r145+24], {%r554, %r555};
	st.shared.v2.u32 	[%r145+32], {%r556, %r557};
	st.shared.v2.u32 	[%r145+40], {%r558, %r559};
	st.shared.v2.u32 	[%r145+48], {%r560, %r561};
	st.shared.v2.u32 	[%r145+56], {%r562, %r563};
	st.shared.v2.u32 	[%r145+64], {%r564, %r565};
	st.shared.v2.u32 	[%r145+72], {%r566, %r567};
	st.shared.v2.u32 	[%r145+80], {%r568, %r569};
	bar.warp.sync 	-1;
	ld.shared.u32 	%r214, [%r144];
	ld.shared.u32 	%r215, [%r144+128];
	ld.shared.u32 	%r216, [%r144+256];
	ld.shared.u32 	%r217, [%r144+384];
	ld.shared.u32 	%r218, [%r144+512];
	ld.shared.u32 	%r219, [%r144+640];
	ld.shared.u32 	%r220, [%r144+768];
	ld.shared.u32 	%r221, [%r144+896];
	ld.shared.u32 	%r222, [%r144+1024];
	ld.shared.u32 	%r223, [%r144+1152];
	ld.shared.u32 	%r224, [%r144+1280];
	ld.shared.u32 	%r225, [%r144+1408];
	ld.shared.u32 	%r226, [%r144+1536];
	ld.shared.u32 	%r227, [%r144+1664];
	ld.shared.u32 	%r228, [%r144+1792];
	ld.shared.u32 	%r229, [%r144+1920];
	ld.shared.u32 	%r230, [%r144+2048];
	ld.shared.u32 	%r231, [%r144+2176];
	ld.shared.u32 	%r232, [%r144+2304];
	ld.shared.u32 	%r233, [%r144+2432];
	ld.shared.u32 	%r234, [%r144+2560];
	ld.shared.u32 	%r235, [%r144+2688];
	setp.ne.s32 	%p81, %r85, 0;
	@%p81 bra 	$L__BB4_99;
	st.volatile.shared.u32 	[_ZZN3cub18CUB_300001_SM_10006detail4scan16DeviceScanKernelINS2_10policy_hubIjjjjN4cuda3std3__44plusIvEEE10Policy1000EN6thrust24THRUST_300001_SM_1000_NS10device_ptrIjEESF_NS0_13ScanTileStateIjLb1EEES9_NS1_10InputValueIjPjEEjjLb0EjEEvT0_T1_T2_iT3_T4_T5_E12temp_storage+33792], %r6;
$L__BB4_99:
	ld.param.u32 	%r996, [_ZN3cub18CUB_300001_SM_10006detail4scan16DeviceScanKernelINS2_10policy_hubIjjjjN4cuda3std3__44plusIvEEE10Policy1000EN6thrust24THRUST_300001_SM_1000_NS10device_ptrIjEESF_NS0_13ScanTileStateIjLb1EEES9_NS1_10InputValueIjPjEEjjLb0EjEEvT0_T1_T2_iT3_T4_T5__param_3];
	bar.sync 	0;
	ld.volatile.shared.u32 	%r236, [_ZZN3cub18CUB_300001_SM_10006detail4scan16DeviceScanKernelINS2_10policy_hubIjjjjN4cuda3std3__44plusIvEEE10Policy1000EN6thrust24THRUST_300001_SM_1000_NS10device_ptrIjEESF_NS0_13ScanTileStateIjLb1EEES9_NS1_10InputValueIjPjEEjjLb0EjEEvT0_T1_T2_iT3_T4_T5_E12temp_storage+33792];
	cvt.u64.u32 	%rd36, %r87;
	mov.u32 	%r570, %ctaid.x;
	add.s32 	%r571, %r996, %r570;
	mul.lo.s32 	%r572, %r571, 8448;
	cvt.u64.u32 	%rd37, %r572;
	add.s64 	%rd38, %rd36, %rd37;
	setp.ge.s32 	%p82, %r87, %r236;
	shl.b64 	%rd39, %rd38, 2;
	add.s64 	%rd13, %rd4, %rd39;
	@%p82 bra 	$L__BB4_101;
	st.global.u32 	[%rd13], %r214;
$L__BB4_101:
	setp.ge.s32 	%p83, %r90, %r236;
	@%p83 bra 	$L__BB4_103;
	st.global.u32 	[%rd13+128], %r215;
$L__BB4_103:
	setp.ge.s32 	%p84, %r93, %r236;
	@%p84 bra 	$L__BB4_105;
	st.global.u32 	[%rd13+256], %r216;
$L__BB4_105:
	setp.ge.s32 	%p85, %r96, %r236;
	@%p85 bra 	$L__BB4_107;
	st.global.u32 	[%rd13+384], %r217;
$L__BB4_107:
	mov.u32 	%r573, %tid.x;
	and.b32  	%r574, %r573, 992;
	mul.lo.s32 	%r575, %r574, 22;
	and.b32  	%r576, %r573, 31;
	or.b32  	%r577, %r575, %r576;
	add.s32 	%r578, %r577, 128;
	setp.ge.s32 	%p86, %r578, %r236;
	@%p86 bra 	$L__BB4_109;
	st.global.u32 	[%rd13+512], %r218;
$L__BB4_109:
	add.s32 	%r584, %r577, 160;
	setp.ge.s32 	%p87, %r584, %r236;
	@%p87 bra 	$L__BB4_111;
	st.global.u32 	[%rd13+640], %r219;
$L__BB4_111:
	add.s32 	%r590, %r577, 192;
	setp.ge.s32 	%p88, %r590, %r236;
	@%p88 bra 	$L__BB4_113;
	st.global.u32 	[%rd13+768], %r220;
$L__BB4_113:
	add.s32 	%r596, %r577, 224;
	setp.ge.s32 	%p89, %r596, %r236;
	@%p89 bra 	$L__BB4_115;
	st.global.u32 	[%rd13+896], %r221;
$L__BB4_115:
	add.s32 	%r602, %r577, 256;
	setp.ge.s32 	%p90, %r602, %r236;
	@%p90 bra 	$L__BB4_117;
	st.global.u32 	[%rd13+1024], %r222;
$L__BB4_117:
	add.s32 	%r608, %r577, 288;
	setp.ge.s32 	%p91, %r608, %r236;
	@%p91 bra 	$L__BB4_119;
	st.global.u32 	[%rd13+1152], %r223;
$L__BB4_119:
	setp.ge.s32 	%p92, %r111, %r236;
	@%p92 bra 	$L__BB4_121;
	st.global.u32 	[%rd13+1280], %r224;
$L__BB4_121:
	setp.ge.s32 	%p93, %r114, %r236;
	@%p93 bra 	$L__BB4_123;
	st.global.u32 	[%rd13+1408], %r225;
$L__BB4_123:
	setp.ge.s32 	%p94, %r117, %r236;
	@%p94 bra 	$L__BB4_125;
	st.global.u32 	[%rd13+1536], %r226;
$L__BB4_125:
	setp.ge.s32 	%p95, %r120, %r236;
	@%p95 bra 	$L__BB4_127;
	st.global.u32 	[%rd13+1664], %r227;
$L__BB4_127:
	add.s32 	%r614, %r577, 448;
	setp.ge.s32 	%p96, %r614, %r236;
	@%p96 bra 	$L__BB4_129;
	st.global.u32 	[%rd13+1792], %r228;
$L__BB4_129:
	add.s32 	%r620, %r577, 480;
	setp.ge.s32 	%p97, %r620, %r236;
	@%p97 bra 	$L__BB4_131;
	st.global.u32 	[%rd13+1920], %r229;
$L__BB4_131:
	add.s32 	%r626, %r577, 512;
	setp.ge.s32 	%p98, %r626, %r236;
	@%p98 bra 	$L__BB4_133;
	st.global.u32 	[%rd13+2048], %r230;
$L__BB4_133:
	setp.ge.s32 	%p99, %r129, %r236;
	@%p99 bra 	$L__BB4_135;
	st.global.u32 	[%rd13+2176], %r231;
$L__BB4_135:
	setp.ge.s32 	%p100, %r132, %r236;
	@%p100 bra 	$L__BB4_137;
	st.global.u32 	[%rd13+2304], %r232;
$L__BB4_137:
	add.s32 	%r632, %r577, 608;
	setp.ge.s32 	%p101, %r632, %r236;
	@%p101 bra 	$L__BB4_139;
	st.global.u32 	[%rd13+2432], %r233;
$L__BB4_139:
	add.s32 	%r638, %r577, 640;
	setp.ge.s32 	%p102, %r638, %r236;
	@%p102 bra 	$L__BB4_141;
	st.global.u32 	[%rd13+2560], %r234;
$L__BB4_141:
	setp.ge.s32 	%p103, %r139, %r236;
	@%p103 bra 	$L__BB4_143;
	st.global.u32 	[%rd13+2688], %r235;
$L__BB4_143:
	ret;

}
	// .globl	_ZN3cub18CUB_300001_SM_10006detail4scan16DeviceScanKernelINS2_10policy_hubIjjjmN4cuda3std3__44plusIvEEE10Policy1000EN6thrust24THRUST_300001_SM_1000_NS10device_ptrIjEESF_NS0_13ScanTileStateIjLb1EEES9_NS1_10InputValueIjPjEEmjLb0EjEEvT0_T1_T2_iT3_T4_T5_
.visible .entry _ZN3cub18CUB_300001_SM_10006detail4scan16DeviceScanKernelINS2_10policy_hubIjjjmN4cuda3std3__44plusIvEEE10Policy1000EN6thrust24THRUST_300001_SM_1000_NS10device_ptrIjEESF_NS0_13ScanTileStateIjLb1EEES9_NS1_10InputValueIjPjEEmjLb0EjEEvT0_T1_T2_iT3_T4_T5_(
	.param .align 8 .b8 _ZN3cub18CUB_300001_SM_10006detail4scan16DeviceScanKernelINS2_10policy_hubIjjjmN4cuda3std3__44plusIvEEE10Policy1000EN6thrust24THRUST_300001_SM_1000_NS10device_ptrIjEESF_NS0_13ScanTileStateIjLb1EEES9_NS1_10InputValueIjPjEEmjLb0EjEEvT0_T1_T2_iT3_T4_T5__param_0[8],
	.param .align 8 .b8 _ZN3cub18CUB_300001_SM_10006detail4scan16DeviceScanKernelINS2_10policy_hubIjjjmN4cuda3std3__44plusIvEEE10Policy1000EN6thrust24THRUST_300001_SM_1000_NS10device_ptrIjEESF_NS0_13ScanTileStateIjLb1EEES9_NS1_10InputValueIjPjEEmjLb0EjEEvT0_T1_T2_iT3_T4_T5__param_1[8],
	.param .align 8 .b8 _ZN3cub18CUB_300001_SM_10006detail4scan16DeviceScanKernelINS2_10policy_hubIjjjmN4cuda3std3__44plusIvEEE10Policy1000EN6thrust24THRUST_300001_SM_1000_NS10device_ptrIjEESF_NS0_13ScanTileStateIjLb1EEES9_NS1_10InputValueIjPjEEmjLb0EjEEvT0_T1_T2_iT3_T4_T5__param_2[8],
	.param .u32 _ZN3cub18CUB_300001_SM_10006detail4scan16DeviceScanKernelINS2_10policy_hubIjjjmN4cuda3std3__44plusIvEEE10Policy1000EN6thrust24THRUST_300001_SM_1000_NS10device_ptrIjEESF_NS0_13ScanTileStateIjLb1EEES9_NS1_10InputValueIjPjEEmjLb0EjEEvT0_T1_T2_iT3_T4_T5__param_3,
	.param .align 1 .b8 _ZN3cub18CUB_300001_SM_10006detail4scan16DeviceScanKernelINS2_10policy_hubIjjjmN4cuda3std3__44plusIvEEE10Policy1000EN6thrust24THRUST_300001_SM_1000_NS10device_ptrIjEESF_NS0_13ScanTileStateIjLb1EEES9_NS1_10InputValueIjPjEEmjLb0EjEEvT0_T1_T2_iT3_T4_T5__param_4[1],
	.param .align 8 .b8 _ZN3cub18CUB_300001_SM_10006detail4scan16DeviceScanKernelINS2_10policy_hubIjjjmN4cuda3std3__44plusIvEEE10Policy1000EN6thrust24THRUST_300001_SM_1000_NS10device_ptrIjEESF_NS0_13ScanTileStateIjLb1EEES9_NS1_10InputValueIjPjEEmjLb0EjEEvT0_T1_T2_iT3_T4_T5__param_5[16],
	.param .u64 _ZN3cub18CUB_300001_SM_10006detail4scan16DeviceScanKernelINS2_10policy_hubIjjjmN4cuda3std3__44plusIvEEE10Policy1000EN6thrust24THRUST_300001_SM_1000_NS10device_ptrIjEESF_NS0_13ScanTileStateIjLb1EEES9_NS1_10InputValueIjPjEEmjLb0EjEEvT0_T1_T2_iT3_T4_T5__param_6
)
.maxntid 416
{
	.reg .pred 	%p<158>;
	.reg .b16 	%rs<3>;
	.reg .b32 	%r<1003>;
	.reg .b64 	%rd<59>;
	// demoted variable
	.shared .align 16 .b8 _ZZN3cub18CUB_300001_SM_10006detail4scan16DeviceScanKernelINS2_10policy_hubIjjjmN4cuda3std3__44plusIvEEE10Policy1000EN6thrust24THRUST_300001_SM_1000_NS10device_ptrIjEESF_NS0_13ScanTileStateIjLb1EEES9_NS1_10InputValueIjPjEEmjLb0EjEEvT0_T1_T2_iT3_T4_T5_E12temp_storage[31632];
	ld.param.u32 	%r206, [_ZN3cub18CUB_300001_SM_10006detail4scan16DeviceScanKernelINS2_10policy_hubIjjjmN4cuda3std3__44plusIvEEE10Policy1000EN6thrust24THRUST_300001_SM_1000_NS10device_ptrIjEESF_NS0_13ScanTileStateIjLb1EEES9_NS1_10InputValueIjPjEEmjLb0EjEEvT0_T1_T2_iT3_T4_T5__param_5];
	bfe.u32 	%r207, %r206, 0, 8;
	cvt.u16.u32 	%rs1, %r207;
	and.b16  	%rs2, %rs1, 255;
	ld.param.u64 	%rd18, [_ZN3cub18CUB_300001_SM_10006detail4scan16DeviceScanKernelINS2_10policy_hubIjjjmN4cuda3std3__44plusIvEEE10Policy1000EN6thrust24THRUST_300001_SM_1000_NS10device_ptrIjEESF_NS0_13ScanTileStateIjLb1EEES9_NS1_10InputValueIjPjEEmjLb0EjEEvT0_T1_T2_iT3_T4_T5__param_2];
	ld.param.u64 	%rd17, [_ZN3cub18CUB_300001_SM_10006detail4scan16DeviceScanKernelINS2_10policy_hubIjjjmN4cuda3std3__44plusIvEEE10Policy1000EN6thrust24THRUST_300001_SM_1000_NS10device_ptrIjEESF_NS0_13ScanTileStateIjLb1EEES9_NS1_10InputValueIjPjEEmjLb0EjEEvT0_T1_T2_iT3_T4_T5__param_1];
	ld.param.u64 	%rd16, [_ZN3cub18CUB_300001_SM_10006detail4scan16DeviceScanKernelINS2_10policy_hubIjjjmN4cuda3std3__44plusIvEEE10Policy1000EN6thrust24THRUST_300001_SM_1000_NS10device_ptrIjEESF_NS0_13ScanTileStateIjLb1EEES9_NS1_10InputValueIjPjEEmjLb0EjEEvT0_T1_T2_iT3_T4_T5__param_0];
	ld.param.u64 	%rd1, [_ZN3cub18CUB_300001_SM_10006detail4scan16DeviceScanKernelINS2_10policy_hubIjjjmN4cuda3std3__44plusIvEEE10Policy1000EN6thrust24THRUST_300001_SM_1000_NS10device_ptrIjEESF_NS0_13ScanTileStateIjLb1EEES9_NS1_10InputValueIjPjEEmjLb0EjEEvT0_T1_T2_iT3_T4_T5__param_5+8];
	ld.param.u32 	%r205, [_ZN3cub18CUB_300001_SM_10006detail4scan16DeviceScanKernelINS2_10policy_hubIjjjmN4cuda3std3__44plusIvEEE10Policy1000EN6thrust24THRUST_300001_SM_1000_NS10device_ptrIjEESF_NS0_13ScanTileStateIjLb1EEES9_NS1_10InputValueIjPjEEmjLb0EjEEvT0_T1_T2_iT3_T4_T5__param_3];
	ld.param.u64 	%rd19, [_ZN3cub18CUB_300001_SM_10006detail4scan16DeviceScanKernelINS2_10policy_hubIjjjmN4cuda3std3__44plusIvEEE10Policy1000EN6thrust24THRUST_300001_SM_1000_NS10device_ptrIjEESF_NS0_13ScanTileStateIjLb1EEES9_NS1_10InputValueIjPjEEmjLb0EjEEvT0_T1_T2_iT3_T4_T5__param_6];
	setp.eq.s16 	%p1, %rs2, 0;
	@%p1 bra 	$L__BB5_2;
	cvta.to.global.u64 	%rd20, %rd1;
	ld.global.u32 	%r959, [%rd20];
	bra.uni 	$L__BB5_3;
$L__BB5_2:
	cvt.u32.u64 	%r959, %rd1;
$L__BB5_3:
	cvta.to.global.u64 	%rd3, %rd16;
	cvta.to.global.u64 	%rd4, %rd17;
	mov.u32 	%r208, %ctaid.x;
	add.s32 	%r4, %r205, %r208;
	mul.wide.s32 	%rd5, %r4, 7904;
	sub.s64 	%rd6, %rd19, %rd5;
	setp.lt.u64 	%p2, %rd6, 7905;
	@%p2 bra 	$L__BB5_29;
	mov.u32 	%r5, %tid.x;
	and.b32  	%r617, %r5, 31;
	and.b32  	%r618, %r5, 992;
	mul.lo.s32 	%r619, %r618, 19;
	or.b32  	%r620, %r619, %r617;
	cvt.u64.u32 	%rd42, %r620;
	add.s64 	%rd7, %rd5, %rd42;
	shl.b64 	%rd43, %rd7, 2;
	add.s64 	%rd44, %rd3, %rd43;
	ld.global.u32 	%r621, [%rd44];
	ld.global.u32 	%r622, [%rd44+128];
	ld.global.u32 	%r623, [%rd44+256];
	ld.global.u32 	%r624, [%rd44+384];
	ld.global.u32 	%r625, [%rd44+512];
	ld.global.u32 	%r626, [%rd44+640];
	ld.global.u32 	%r627, [%rd44+768];
	ld.global.u32 	%r628, [%rd44+896];
	ld.global.u32 	%r629, [%rd44+1024];
	ld.global.u32 	%r630, [%rd44+1152];
	ld.global.u32 	%r631, [%rd44+1280];
	ld.global.u32 	%r632, [%rd44+1408];
	ld.global.u32 	%r633, [%rd44+1536];
	ld.global.u32 	%r634, [%rd44+1664];
	ld.global.u32 	%r635, [%rd44+1792];
	ld.global.u32 	%r636, [%rd44+1920];
	ld.global.u32 	%r637, [%rd44+2048];
	ld.global.u32 	%r638, [%rd44+2176];
	ld.global.u32 	%r639, [%rd44+2304];
	// begin inline asm
	mov.u32 %r616, %laneid;
	// end inline asm
	shr.u32 	%r7, %r5, 5;
	mad.lo.s32 	%r640, %r7, 608, %r616;
	shl.b32 	%r641, %r640, 2;
	mov.u32 	%r642, _ZZN3cub18CUB_300001_SM_10006detail4scan16DeviceScanKernelINS2_10policy_hubIjjjmN4cuda3std3__44plusIvEEE10Policy1000EN6thrust24THRUST_300001_SM_1000_NS10device_ptrIjEESF_NS0_13ScanTileStateIjLb1EEES9_NS1_10InputValueIjPjEEmjLb0EjEEvT0_T1_T2_iT3_T4_T5_E12temp_storage;
	add.s32 	%r8, %r642, %r641;
	st.shared.u32 	[%r8], %r621;
	st.shared.u32 	[%r8+128], %r622;
	st.shared.u32 	[%r8+256], %r623;
	st.shared.u32 	[%r8+384], %r624;
	st.shared.u32 	[%r8+512], %r625;
	st.shared.u32 	[%r8+640], %r626;
	st.shared.u32 	[%r8+768], %r627;
	st.shared.u32 	[%r8+896], %r628;
	st.shared.u32 	[%r8+1024], %r629;
	st.shared.u32 	[%r8+1152], %r630;
	st.shared.u32 	[%r8+1280], %r631;
	st.shared.u32 	[%r8+1408], %r632;
	st.shared.u32 	[%r8+1536], %r633;
	st.shared.u32 	[%r8+1664], %r634;
	st.shared.u32 	[%r8+1792], %r635;
	st.shared.u32 	[%r8+1920], %r636;
	st.shared.u32 	[%r8+2048], %r637;
	st.shared.u32 	[%r8+2176], %r638;
	st.shared.u32 	[%r8+2304], %r639;
	bar.warp.sync 	-1;
	mad.lo.s32 	%r9, %r616, 72, %r8;
	ld.shared.u32 	%r10, [%r9];
	ld.shared.u32 	%r11, [%r9+4];
	ld.shared.u32 	%r12, [%r9+8];
	ld.shared.u32 	%r13, [%r9+12];
	ld.shared.u32 	%r14, [%r9+16];
	ld.shared.u32 	%r15, [%r9+20];
	ld.shared.u32 	%r16, [%r9+24];
	ld.shared.u32 	%r17, [%r9+28];
	ld.shared.u32 	%r18, [%r9+32];
	ld.shared.u32 	%r19, [%r9+36];
	ld.shared.u32 	%r20, [%r9+40];
	ld.shared.u32 	%r21, [%r9+44];
	ld.shared.u32 	%r22, [%r9+48];
	ld.shared.u32 	%r23, [%r9+52];
	ld.shared.u32 	%r24, [%r9+56];
	ld.shared.u32 	%r25, [%r9+60];
	ld.shared.u32 	%r26, [%r9+64];
	ld.shared.u32 	%r27, [%r9+68];
	ld.shared.u32 	%r28, [%r9+72];
	bar.sync 	0;
	setp.ne.s32 	%p100, %r4, 0;
	@%p100 bra 	$L__BB5_9;
	add.s32 	%r860, %r11, %r10;
	add.s32 	%r861, %r12, %r860;
	add.s32 	%r862, %r13, %r861;
	add.s32 	%r863, %r14, %r862;
	add.s32 	%r864, %r15, %r863;
	add.s32 	%r865, %r16, %r864;
	add.s32 	%r866, %r17, %r865;
	add.s32 	%r867, %r18, %r866;
	add.s32 	%r868, %r19, %r867;
	add.s32 	%r869, %r20, %r868;
	add.s32 	%r870, %r21, %r869;
	add.s32 	%r871, %r22, %r870;
	add.s32 	%r872, %r23, %r871;
	add.s32 	%r873, %r24, %r872;
	add.s32 	%r874, %r25, %r873;
	add.s32 	%r875, %r26, %r874;
	add.s32 	%r876, %r27, %r875;
	add.s32 	%r834, %r28, %r876;
	mov.b32 	%r832, 1;
	mov.b32 	%r857, 0;
	mov.b32 	%r859, -1;
	// begin inline asm
	{  .reg .u32 r0;  .reg .pred p;  shfl.sync.up.b32 r0|p, %r834, %r832, %r857, %r859;  @p add.u32 r0, r0, %r834;  mov.u32 %r830, r0;}
	// end inline asm
	mov.b32 	%r838, 2;
	// begin inline asm
	{  .reg .u32 r0;  .reg .pred p;  shfl.sync.up.b32 r0|p, %r830, %r838, %r857, %r859;  @p add.u32 r0, r0, %r830;  mov.u32 %r836, r0;}
	// end inline asm
	mov.b32 	%r844, 4;
	// begin inline asm
	{  .reg .u32 r0;  .reg .pred p;  shfl.sync.up.b32 r0|p, %r836, %r844, %r857, %r859;  @p add.u32 r0, r0, %r836;  mov.u32 %r842, r0;}
	// end inline asm
	mov.b32 	%r850, 8;
	// begin inline asm
	{  .reg .u32 r0;  .reg .pred p;  shfl.sync.up.b32 r0|p, %r842, %r850, %r857, %r859;  @p add.u32 r0, r0, %r842;  mov.u32 %r848, r0;}
	// end inline asm
	mov.b32 	%r856, 16;
	// begin inline asm
	{  .reg .u32 r0;  .reg .pred p;  shfl.sync.up.b32 r0|p, %r848, %r856, %r857, %r859;  @p add.u32 r0, r0, %r848;  mov.u32 %r854, r0;}
	// end inline asm
	setp.ne.s32 	%p143, %r616, 31;
	@%p143 bra 	$L__BB5_7;
	shl.b32 	%r877, %r7, 2;
	mov.u32 	%r878, _ZZN3cub18CUB_300001_SM_10006detail4scan16DeviceScanKernelINS2_10policy_hubIjjjmN4cuda3std3__44plusIvEEE10Policy1000EN6thrust24THRUST_300001_SM_1000_NS10device_ptrIjEESF_NS0_13ScanTileStateIjLb1EEES9_NS1_10InputValueIjPjEEmjLb0EjEEvT0_T1_T2_iT3_T4_T5_E12temp_storage;
	add.s32 	%r879, %r878, %r877;
	st.shared.u32 	[%r879+16], %r854;
$L__BB5_7:
	bar.sync 	0;
	ld.shared.v4.u32 	{%r880, %r881, %r882, %r883}, [_ZZN3cub18CUB_300001_SM_10006detail4scan16DeviceScanKernelINS2_10policy_hubIjjjmN4cuda3std3__44plusIvEEE10Policy1000EN6thrust24THRUST_300001_SM_1000_NS10device_ptrIjEESF_NS0_13ScanTileStateIjLb1EEES9_NS1_10InputValueIjPjEEmjLb0EjEEvT0_T1_T2_iT3_T4_T5_E12temp_storage+16];
	add.s32 	%r884, %r881, %r880;
	setp.eq.s32 	%p144, %r7, 2;
	selp.b32 	%r885, %r884, %r880, %p144;
	add.s32 	%r886, %r884, %r882;
	setp.eq.s32 	%p145, %r7, 3;
	selp.b32 	%r887, %r886, %r885, %p145;
	add.s32 	%r888, %r886, %r883;
	setp.eq.s32 	%p146, %r7, 4;
	selp.b32 	%r889, %r888, %r887, %p146;
	ld.shared.v4.u32 	{%r890, %r891, %r892, %r893}, [_ZZN3cub18CUB_300001_SM_10006detail4scan16DeviceScanKernelINS2_10policy_hubIjjjmN4cuda3std3__44plusIvEEE10Policy1000EN6thrust24THRUST_300001_SM_1000_NS10device_ptrIjEESF_NS0_13ScanTileStateIjLb1EEES9_NS1_10InputValueIjPjEEmjLb0EjEEvT0_T1_T2_iT3_T4_T5_E12temp_storage+32];
	add.s32 	%r894, %r888, %r890;
	setp.eq.s32 	%p147, %r7, 5;
	selp.b32 	%r895, %r894, %r889, %p147;
	add.s32 	%r896, %r894, %r891;
	setp.eq.s32 	%p148, %r7, 6;
	selp.b32 	%r897, %r896, %r895, %p148;
	add.s32 	%r898, %r896, %r892;
	setp.eq.s32 	%p149, %r7, 7;
	selp.b32 	%r899, %r898, %r897, %p149;
	add.s32 	%r900, %r898, %r893;
	setp.eq.s32 	%p150, %r7, 8;
	selp.b32 	%r901, %r900, %r899, %p150;
	ld.shared.v4.u32 	{%r902, %r903, %r904, %r905}, [_ZZN3cub18CUB_300001_SM_10006detail4scan16DeviceScanKernelINS2_10policy_hubIjjjmN4cuda3std3__44plusIvEEE10Policy1000EN6thrust24THRUST_300001_SM_1000_NS10device_ptrIjEESF_NS0_13ScanTileStateIjLb1EEES9_NS1_10InputValueIjPjEEmjLb0EjEEvT0_T1_T2_iT3_T4_T5_E12temp_storage+48];
	add.s32 	%r906, %r900, %r902;
	setp.eq.s32 	%p151, %r7, 9;
	selp.b32 	%r907, %r906, %r901, %p151;
	add.s32 	%r908, %r906, %r903;
	setp.eq.s32 	%p152, %r7, 10;
	selp.b32 	%r909, %r908, %r907, %p152;
	add.s32 	%r910, %r908, %r904;
	setp.eq.s32 	%p153, %r7, 11;
	selp.b32 	%r911, %r910, %r909, %p153;
	add.s32 	%r912, %r910, %r905;
	setp.eq.s32 	%p154, %r7, 12;
	selp.b32 	%r913, %r912, %r911, %p154;
	ld.shared.u32 	%r914, [_ZZN3cub18CUB_300001_SM_10006detail4scan16DeviceScanKernelINS2_10policy_hubIjjjmN4cuda3std3__44plusIvEEE10Policy1000EN6thrust24THRUST_300001_SM_1000_NS10device_ptrIjEESF_NS0_13ScanTileStateIjLb1EEES9_NS1_10InputValueIjPjEEmjLb0EjEEvT0_T1_T2_iT3_T4_T5_E12temp_storage+64];
	setp.lt.u32 	%p155, %r5, 32;
	selp.b32 	%r915, 0, %r913, %p155;
	setp.eq.s32 	%p156, %r616, 0;
	sub.s32 	%r916, %r854, %r834;
	selp.b32 	%r917, 0, %r916, %p156;
	add.s32 	%r918, %r917, %r959;
	add.s32 	%r971, %r918, %r915;
	add.s32 	%r919, %r914, %r959;
	add.s32 	%r32, %r919, %r912;
	setp.ne.s32 	%p157, %r5, 0;
	@%p157 bra 	$L__BB5_28;
	add.s64 	%rd56, %rd18, 256;
	mov.b32 	%r920, 101;
	// begin inline asm
	st.relaxed.gpu.v2.u32 [%rd56], {%r920, %r32};
	// end inline asm
	bra.uni 	$L__BB5_28;
$L__BB5_9:
	add.s32 	%r673, %r11, %r10;
	add.s32 	%r674, %r12, %r673;
	add.s32 	%r675, %r13, %r674;
	add.s32 	%r676, %r14, %r675;
	add.s32 	%r677, %r15, %r676;
	add.s32 	%r678, %r16, %r677;
	add.s32 	%r679, %r17, %r678;
	add.s32 	%r680, %r18, %r679;
	add.s32 	%r681, %r19, %r680;
	add.s32 	%r682, %r20, %r681;
	add.s32 	%r683, %r21, %r682;
	add.s32 	%r684, %r22, %r683;
	add.s32 	%r685, %r23, %r684;
	add.s32 	%r686, %r24, %r685;
	add.s32 	%r687, %r25, %r686;
	add.s32 	%r688, %r26, %r687;
	add.s32 	%r689, %r27, %r688;
	add.s32 	%r647, %r28, %r689;
	mov.b32 	%r645, 1;
	mov.b32 	%r670, 0;
	mov.b32 	%r672, -1;
	// begin inline asm
	{  .reg .u32 r0;  .reg .pred p;  shfl.sync.up.b32 r0|p, %r647, %r645, %r670, %r672;  @p add.u32 r0, r0, %r647;  mov.u32 %r643, r0;}
	// end inline asm
	mov.b32 	%r651, 2;
	// begin inline asm
	{  .reg .u32 r0;  .reg .pred p;  shfl.sync.up.b32 r0|p, %r643, %r651, %r670, %r672;  @p add.u32 r0, r0, %r643;  mov.u32 %r649, r0;}
	// end inline asm
	mov.b32 	%r657, 4;
	// begin inline asm
	{  .reg .u32 r0;  .reg .pred p;  shfl.sync.up.b32 r0|p, %r649, %r657, %r670, %r672;  @p add.u32 r0, r0, %r649;  mov.u32 %r655, r0;}
	// end inline asm
	mov.b32 	%r663, 8;
	// begin inline asm
	{  .reg .u32 r0;  .reg .pred p;  shfl.sync.up.b32 r0|p, %r655, %r663, %r670, %r672;  @p add.u32 r0, r0, %r655;  mov.u32 %r661, r0;}
	// end inline asm
	mov.b32 	%r669, 16;
	// begin inline asm
	{  .reg .u32 r0;  .reg .pred p;  shfl.sync.up.b32 r0|p, %r661, %r669, %r670, %r672;  @p add.u32 r0, r0, %r661;  mov.u32 %r667, r0;}
	// end inline asm
	setp.ne.s32 	%p101, %r616, 31;
	@%p101 bra 	$L__BB5_11;
	shl.b32 	%r690, %r7, 2;
	mov.u32 	%r691, _ZZN3cub18CUB_300001_SM_10006detail4scan16DeviceScanKernelINS2_10policy_hubIjjjmN4cuda3std3__44plusIvEEE10Policy1000EN6thrust24THRUST_300001_SM_1000_NS10device_ptrIjEESF_NS0_13ScanTileStateIjLb1EEES9_NS1_10InputValueIjPjEEmjLb0EjEEvT0_T1_T2_iT3_T4_T5_E12temp_storage;
	add.s32 	%r692, %r691, %r690;
	st.shared.u32 	[%r692+16], %r667;
$L__BB5_11:
	sub.s32 	%r693, %r667, %r647;
	bar.sync 	0;
	ld.shared.v4.u32 	{%r694, %r695, %r696, %r697}, [_ZZN3cub18CUB_300001_SM_10006detail4scan16DeviceScanKernelINS2_10policy_hubIjjjmN4cuda3std3__44plusIvEEE10Policy1000EN6thrust24THRUST_300001_SM_1000_NS10device_ptrIjEESF_NS0_13ScanTileStateIjLb1EEES9_NS1_10InputValueIjPjEEmjLb0EjEEvT0_T1_T2_iT3_T4_T5_E12temp_storage+16];
	add.s32 	%r698, %r695, %r694;
	setp.eq.s32 	%p102, %r7, 2;
	selp.b32 	%r699, %r698, %r694, %p102;
	add.s32 	%r700, %r698, %r696;
	setp.eq.s32 	%p103, %r7, 3;
	selp.b32 	%r701, %r700, %r699, %p103;
	add.s32 	%r702, %r700, %r697;
	setp.eq.s32 	%p104, %r7, 4;
	selp.b32 	%r703, %r702, %r701, %p104;
	ld.shared.v4.u32 	{%r704, %r705, %r706, %r707}, [_ZZN3cub18CUB_300001_SM_10006detail4scan16DeviceScanKernelINS2_10policy_hubIjjjmN4cuda3std3__44plusIvEEE10Policy1000EN6thrust24THRUST_300001_SM_1000_NS10device_ptrIjEESF_NS0_13ScanTileStateIjLb1EEES9_NS1_10InputValueIjPjEEmjLb0EjEEvT0_T1_T2_iT3_T4_T5_E12temp_storage+32];
	add.s32 	%r708, %r702, %r704;
	setp.eq.s32 	%p105, %r7, 5;
	selp.b32 	%r709, %r708, %r703, %p105;
	add.s32 	%r710, %r708, %r705;
	setp.eq.s32 	%p106, %r7, 6;
	selp.b32 	%r711, %r710, %r709, %p106;
	add.s32 	%r712, %r710, %r706;
	setp.eq.s32 	%p107, %r7, 7;
	selp.b32 	%r713, %r712, %r711, %p107;
	add.s32 	%r714, %r712, %r707;
	setp.eq.s32 	%p108, %r7, 8;
	selp.b32 	%r715, %r714, %r713, %p108;
	ld.shared.v4.u32 	{%r716, %r717, %r718, %r719}, [_ZZN3cub18CUB_300001_SM_10006detail4scan16DeviceScanKernelINS2_10policy_hubIjjjmN4cuda3std3__44plusIvEEE10Policy1000EN6thrust24THRUST_300001_SM_1000_NS10device_ptrIjEESF_NS0_13ScanTileStateIjLb1EEES9_NS1_10InputValueIjPjEEmjLb0EjEEvT0_T1_T2_iT3_T4_T5_E12temp_storage+48];
	add.s32 	%r720, %r714, %r716;
	setp.eq.s32 	%p109, %r7, 9;
	selp.b32 	%r721, %r720, %r715, %p109;
	add.s32 	%r722, %r720, %r717;
	setp.eq.s32 	%p110, %r7, 10;
	selp.b32 	%r723, %r722, %r721, %p110;
	add.s32 	%r724, %r722, %r718;
	setp.eq.s32 	%p111, %r7, 11;
	selp.b32 	%r725, %r724, %r723, %p111;
	add.s32 	%r726, %r724, %r719;
	setp.eq.s32 	%p112, %r7, 12;
	selp.b32 	%r727, %r726, %r725, %p112;
	ld.shared.u32 	%r728, [_ZZN3cub18CUB_300001_SM_10006detail4scan16DeviceScanKernelINS2_10policy_hubIjjjmN4cuda3std3__44plusIvEEE10Policy1000EN6thrust24THRUST_300001_SM_1000_NS10device_ptrIjEESF_NS0_13ScanTileStateIjLb1EEES9_NS1_10InputValueIjPjEEmjLb0EjEEvT0_T1_T2_iT3_T4_T5_E12temp_storage+64];
	add.s32 	%r35, %r726, %r728;
	setp.gt.u32 	%p113, %r5, 31;
	setp.lt.u32 	%p114, %r5, 32;
	setp.eq.s32 	%p115, %r616, 0;
	selp.b32 	%r729, 0, %r693, %p115;
	add.s32 	%r970, %r727, %r729;
	selp.b32 	%r37, %r693, %r970, %p114;
	@%p113 bra 	$L__BB5_27;
	setp.ne.s32 	%p116, %r5, 0;
	mul.wide.s32 	%rd45, %r4, 8;
	add.s64 	%rd8, %rd18, %rd45;
	@%p116 bra 	$L__BB5_14;
	st.shared.u32 	[_ZZN3cub18CUB_300001_SM_10006detail4scan16DeviceScanKernelINS2_10policy_hubIjjjmN4cuda3std3__44plusIvEEE10Policy1000EN6thrust24THRUST_300001_SM_1000_NS10device_ptrIjEESF_NS0_13ScanTileStateIjLb1EEES9_NS1_10InputValueIjPjEEmjLb0EjEEvT0_T1_T2_iT3_T4_T5_E12temp_storage+12], %r35;
	add.s64 	%rd46, %rd8, 256;
	mov.b32 	%r730, 100;
	// begin inline asm
	st.relaxed.gpu.v2.u32 [%rd46], {%r730, %r35};
	// end inline asm
$L__BB5_14:
	not.b32 	%r736, %r5;
	add.s32 	%r966, %r4, %r736;
	mov.b32 	%r732, 550;
	// begin inline asm
	nanosleep.u32 %r732;
	// end inline asm
	mul.wide.s32 	%rd48, %r966, 8;
	add.s64 	%rd49, %rd18, %rd48;
	add.s64 	%rd47, %rd49, 256;
	// begin inline asm
	ld.relaxed.gpu.v2.u32 {%r967, %r961}, [%rd47];
	// end inline asm
	mov.b32 	%r962, 478;
$L__BB5_15:
	setp.eq.s32 	%p117, %r967, 99;
	mov.b32 	%r737, -1;
	vote.sync.any.pred 	%p118, %p117, %r737;
	not.pred 	%p119, %p118;
	@%p119 bra 	$L__BB5_17;
	// begin inline asm
	nanosleep.u32 %r962;
	// end inline asm
	shr.u32 	%r962, %r962, 1;
	// begin inline asm
	ld.relaxed.gpu.v2.u32 {%r967, %r961}, [%rd47];
	// end inline asm
	bra.uni 	$L__BB5_15;
$L__BB5_17:
	setp.eq.s32 	%p120, %r967, 101;
	mov.b32 	%r764, -1;
	vote.sync.ballot.b32 	%r766, %p120, %r764;
	// begin inline asm
	mov.u32 %r739, %lanemask_ge;
	// end inline asm
	and.b32  	%r767, %r766, %r739;
	or.b32  	%r768, %r767, -2147483648;
	add.s32 	%r769, %r768, -1;
	not.b32 	%r770, %r768;
	and.b32  	%r771, %r770, %r769;
	popc.b32 	%r743, %r771;
	mov.b32 	%r742, 1;
	// begin inline asm
	shfl.sync.down.b32 %r740, %r961, %r742, %r743, %r764;
	// end inline asm
	setp.lt.s32 	%p122, %r616, %r743;
	selp.b32 	%r772, %r740, 0, %p122;
	add.s32 	%r746, %r772, %r961;
	mov.b32 	%r747, 2;
	// begin inline asm
	shfl.sync.down.b32 %r745, %r746, %r747, %r743, %r764;
	// end inline asm
	add.s32 	%r50, %r616, 2;
	setp.gt.s32 	%p123, %r50, %r743;
	selp.b32 	%r773, 0, %r745, %p123;
	add.s32 	%r751, %r746, %r773;
	mov.b32 	%r752, 4;
	// begin inline asm
	shfl.sync.down.b32 %r750, %r751, %r752, %r743, %r764;
	// end inline asm
	add.s32 	%r51, %r616, 4;
	setp.gt.s32 	%p124, %r51, %r743;
	selp.b32 	%r774, 0, %r750, %p124;
	add.s32 	%r756, %r751, %r774;
	mov.b32 	%r757, 8;
	// begin inline asm
	shfl.sync.down.b32 %r755, %r756, %r757, %r743, %r764;
	// end inline asm
	add.s32 	%r52, %r616, 8;
	setp.gt.s32 	%p125, %r52, %r743;
	selp.b32 	%r775, 0, %r755, %p125;
	add.s32 	%r761, %r756, %r775;
	mov.b32 	%r762, 16;
	// begin inline asm
	shfl.sync.down.b32 %r760, %r761, %r762, %r743, %r764;
	// end inline asm
	add.s32 	%r53, %r616, 16;
	setp.gt.s32 	%p126, %r53, %r743;
	selp.b32 	%r776, 0, %r760, %p126;
	add.s32 	%r965, %r761, %r776;
	add.s64 	%rd10, %rd18, 256;
	mov.b32 	%r963, 478;
$L__BB5_18:
	setp.ne.s32 	%p127, %r967, 101;
	mov.b32 	%r777, -1;
	vote.sync.all.pred 	%p128, %p127, %r777;
	not.pred 	%p129, %p128;
	@%p129 bra 	$L__BB5_23;
	shr.u32 	%r963, %r963, 1;
	mul.wide.s32 	%rd52, %r966, 8;
	add.s64 	%rd53, %rd10, %rd52;
	add.s64 	%rd51, %rd53, -256;
	// begin inline asm
	ld.relaxed.gpu.v2.u32 {%r967, %r968}, [%rd51];
	// end inline asm
	mov.u32 	%r969, %r963;
$L__BB5_20:
	setp.eq.s32 	%p133, %r967, 99;
	mov.b32 	%r785, -1;
	vote.sync.any.pred 	%p134, %p133, %r785;
	not.pred 	%p135, %p134;
	@%p135 bra 	$L__BB5_22;
	// begin inline asm
	nanosleep.u32 %r969;
	// end inline asm
	shr.u32 	%r969, %r969, 1;
	// begin inline asm
	ld.relaxed.gpu.v2.u32 {%r967, %r968}, [%rd51];
	// end inline asm
	bra.uni 	$L__BB5_20;
$L__BB5_22:
	setp.eq.s32 	%p136, %r967, 101;
	mov.b32 	%r811, -1;
	vote.sync.ballot.b32 	%r812, %p136, %r811;
	and.b32  	%r813, %r812, %r739;
	or.b32  	%r814, %r813, -2147483648;
	add.s32 	%r815, %r814, -1;
	not.b32 	%r816, %r814;
	and.b32  	%r817, %r816, %r815;
	popc.b32 	%r790, %r817;
	mov.b32 	%r789, 1;
	// begin inline asm
	shfl.sync.down.b32 %r787, %r968, %r789, %r790, %r811;
	// end inline asm
	setp.lt.s32 	%p138, %r616, %r790;
	selp.b32 	%r818, %r787, 0, %p138;
	add.s32 	%r793, %r818, %r968;
	mov.b32 	%r794, 2;
	// begin inline asm
	shfl.sync.down.b32 %r792, %r793, %r794, %r790, %r811;
	// end inline asm
	setp.gt.s32 	%p139, %r50, %r790;
	selp.b32 	%r819, 0, %r792, %p139;
	add.s32 	%r798, %r793, %r819;
	mov.b32 	%r799, 4;
	// begin inline asm
	shfl.sync.down.b32 %r797, %r798, %r799, %r790, %r811;
	// end inline asm
	setp.gt.s32 	%p140, %r51, %r790;
	selp.b32 	%r820, 0, %r797, %p140;
	add.s32 	%r803, %r798, %r820;
	mov.b32 	%r804, 8;
	// begin inline asm
	shfl.sync.down.b32 %r802, %r803, %r804, %r790, %r811;
	// end inline asm
	setp.gt.s32 	%p141, %r52, %r790;
	selp.b32 	%r821, 0, %r802, %p141;
	add.s32 	%r808, %r803, %r821;
	mov.b32 	%r809, 16;
	// begin inline asm
	shfl.sync.down.b32 %r807, %r808, %r809, %r790, %r811;
	// end inline asm
	setp.gt.s32 	%p142, %r53, %r790;
	selp.b32 	%r822, 0, %r807, %p142;
	add.s32 	%r823, %r822, %r965;
	add.s32 	%r965, %r823, %r808;
	add.s32 	%r966, %r966, -32;
	bra.uni 	$L__BB5_18;
$L__BB5_23:
	@%p116 bra 	$L__BB5_25;
	add.s32 	%r780, %r965, %r35;
	add.s64 	%rd50, %rd8, 256;
	mov.b32 	%r779, 101;
	// begin inline asm
	st.relaxed.gpu.v2.u32 [%rd50], {%r779, %r780};
	// end inline asm
	st.shared.u32 	[_ZZN3cub18CUB_300001_SM_10006detail4scan16DeviceScanKernelINS2_10policy_hubIjjjmN4cuda3std3__44plusIvEEE10Policy1000EN6thrust24THRUST_300001_SM_1000_NS10device_ptrIjEESF_NS0_13ScanTileStateIjLb1EEES9_NS1_10InputValueIjPjEEmjLb0EjEEvT0_T1_T2_iT3_T4_T5_E12temp_storage+4], %r965;
	st.shared.u32 	[_ZZN3cub18CUB_300001_SM_10006detail4scan16DeviceScanKernelINS2_10policy_hubIjjjmN4cuda3std3__44plusIvEEE10Policy1000EN6thrust24THRUST_300001_SM_1000_NS10device_ptrIjEESF_NS0_13ScanTileStateIjLb1EEES9_NS1_10InputValueIjPjEEmjLb0EjEEvT0_T1_T2_iT3_T4_T5_E12temp_storage+8], %r780;
$L__BB5_25:
	setp.ne.s32 	%p131, %r616, 0;
	mov.u32 	%r970, %r37;
	@%p131 bra 	$L__BB5_27;
	st.shared.u32 	[_ZZN3cub18CUB_300001_SM_10006detail4scan16DeviceScanKernelINS2_10policy_hubIjjjmN4cuda3std3__44plusIvEEE10Policy1000EN6thrust24THRUST_300001_SM_1000_NS10device_ptrIjEESF_NS0_13ScanTileStateIjLb1EEES9_NS1_10InputValueIjPjEEmjLb0EjEEvT0_T1_T2_iT3_T4_T5_E12temp_storage+84], %r965;
	mov.u32 	%r970, %r965;
$L__BB5_27:
	bar.sync 	0;
	setp.eq.s32 	%p132, %r5, 0;
	ld.shared.u32 	%r781, [_ZZN3cub18CUB_300001_SM_10006detail4scan16DeviceScanKernelINS2_10policy_hubIjjjmN4cuda3std3__44plusIvEEE10Policy1000EN6thrust24THRUST_300001_SM_1000_NS10device_ptrIjEESF_NS0_13ScanTileStateIjLb1EEES9_NS1_10InputValueIjPjEEmjLb0EjEEvT0_T1_T2_iT3_T4_T5_E12temp_storage+84];
	selp.b32 	%r782, 0, %r781, %p132;
	add.s32 	%r971, %r782, %r970;
$L__BB5_28:
	add.s32 	%r922, %r971, %r10;
	add.s32 	%r923, %r11, %r922;
	add.s32 	%r924, %r12, %r923;
	add.s32 	%r925, %r13, %r924;
	add.s32 	%r926, %r14, %r925;
	add.s32 	%r927, %r15, %r926;
	add.s32 	%r928, %r16, %r927;
	add.s32 	%r929, %r17, %r928;
	add.s32 	%r930, %r18, %r929;
	add.s32 	%r931, %r19, %r930;
	add.s32 	%r932, %r20, %r931;
	add.s32 	%r933, %r21, %r932;
	add.s32 	%r934, %r22, %r933;
	add.s32 	%r935, %r23, %r934;
	add.s32 	%r936, %r24, %r935;
	add.s32 	%r937, %r25, %r936;
	add.s32 	%r938, %r26, %r937;
	add.s32 	%r939, %r27, %r938;
	bar.sync 	0;
	st.shared.u32 	[%r9], %r971;
	st.shared.u32 	[%r9+4], %r922;
	st.shared.u32 	[%r9+8], %r923;
	st.shared.u32 	[%r9+12], %r924;
	st.shared.u32 	[%r9+16], %r925;
	st.shared.u32 	[%r9+20], %r926;
	st.shared.u32 	[%r9+24], %r927;
	st.shared.u32 	[%r9+28], %r928;
	st.shared.u32 	[%r9+32], %r929;
	st.shared.u32 	[%r9+36], %r930;
	st.shared.u32 	[%r9+40], %r931;
	st.shared.u32 	[%r9+44], %r932;
	st.shared.u32 	[%r9+48], %r933;
	st.shared.u32 	[%r9+52], %r934;
	st.shared.u32 	[%r9+56], %r935;
	st.shared.u32 	[%r9+60], %r936;
	st.shared.u32 	[%r9+64], %r937;
	st.shared.u32 	[%r9+68], %r938;
	st.shared.u32 	[%r9+72], %r939;
	bar.warp.sync 	-1;
	ld.shared.u32 	%r940, [%r8];
	ld.shared.u32 	%r941, [%r8+128];
	ld.shared.u32 	%r942, [%r8+256];
	ld.shared.u32 	%r943, [%r8+384];
	ld.shared.u32 	%r944, [%r8+512];
	ld.shared.u32 	%r945, [%r8+640];
	ld.shared.u32 	%r946, [%r8+768];
	ld.shared.u32 	%r947, [%r8+896];
	ld.shared.u32 	%r948, [%r8+1024];
	ld.shared.u32 	%r949, [%r8+1152];
	ld.shared.u32 	%r950, [%r8+1280];
	ld.shared.u32 	%r951, [%r8+1408];
	ld.shared.u32 	%r952, [%r8+1536];
	ld.shared.u32 	%r953, [%r8+1664];
	ld.shared.u32 	%r954, [%r8+1792];
	ld.shared.u32 	%r955, [%r8+1920];
	ld.shared.u32 	%r956, [%r8+2048];
	ld.shared.u32 	%r957, [%r8+2176];
	ld.shared.u32 	%r958, [%r8+2304];
	add.s64 	%rd58, %rd4, %rd43;
	st.global.u32 	[%rd58], %r940;
	st.global.u32 	[%rd58+128], %r941;
	st.global.u32 	[%rd58+256], %r942;
	st.global.u32 	[%rd58+384], %r943;
	st.global.u32 	[%rd58+512], %r944;
	st.global.u32 	[%rd58+640], %r945;
	st.global.u32 	[%rd58+768], %r946;
	st.global.u32 	[%rd58+896], %r947;
	st.global.u32 	[%rd58+1024], %r948;
	st.global.u32 	[%rd58+1152], %r949;
	st.global.u32 	[%rd58+1280], %r950;
	st.global.u32 	[%rd58+1408], %r951;
	st.global.u32 	[%rd58+1536], %r952;
	st.global.u32 	[%rd58+1664], %r953;
	st.global.u32 	[%rd58+1792], %r954;
	st.global.u32 	[%rd58+1920], %r955;
	st.global.u32 	[%rd58+2048], %r956;
	st.global.u32 	[%rd58+2176], %r957;
	st.global.u32 	[%rd58+2304], %r958;
	bra.uni 	$L__BB5_131;
$L__BB5_29:
	setp.eq.s64 	%p3, %rd6, 0;
	@%p3 bra 	$L__BB5_131;
	cvt.u32.u64 	%r75, %rd6;
	shl.b64 	%rd21, %rd5, 2;
	add.s64 	%rd22, %rd3, %rd21;
	mov.u32 	%r76, %tid.x;
	ld.global.u32 	%r990, [%rd22];
	and.b32  	%r209, %r76, 31;
	and.b32  	%r210, %r76, 992;
	mul.lo.s32 	%r211, %r210, 19;
	or.b32  	%r78, %r211, %r209;
	setp.ge.u32 	%p4, %r78, %r75;
	shl.b32 	%r212, %r78, 2;
	cvt.u64.u32 	%rd23, %r212;
	add.s64 	%rd12, %rd22, %rd23;
	mov.u32 	%r972, %r990;
	@%p4 bra 	$L__BB5_32;
	ld.global.u32 	%r972, [%rd12];
$L__BB5_32:
	add.s32 	%r213, %r78, 32;
	setp.ge.u32 	%p5, %r213, %r75;
	mov.u32 	%r973, %r990;
	@%p5 bra 	$L__BB5_34;
	ld.global.u32 	%r973, [%rd12+128];
$L__BB5_34:
	add.s32 	%r214, %r78, 64;
	setp.ge.u32 	%p6, %r214, %r75;
	mov.u32 	%r974, %r990;
	@%p6 bra 	$L__BB5_36;
	ld.global.u32 	%r974, [%rd12+256];
$L__BB5_36:
	add.s32 	%r215, %r78, 96;
	setp.ge.u32 	%p7, %r215, %r75;
	mov.u32 	%r975, %r990;
	@%p7 bra 	$L__BB5_38;
	ld.global.u32 	%r975, [%rd12+384];
$L__BB5_38:
	add.s32 	%r216, %r78, 128;
	setp.ge.u32 	%p8, %r216, %r75;
	mov.u32 	%r976, %r990;
	@%p8 bra 	$L__BB5_40;
	ld.global.u32 	%r976, [%rd12+512];
$L__BB5_40:
	add.s32 	%r217, %r78, 160;
	setp.ge.u32 	%p9, %r217, %r75;
	mov.u32 	%r977, %r990;
	@%p9 bra 	$L__BB5_42;
	ld.global.u32 	%r977, [%rd12+640];
$L__BB5_42:
	add.s32 	%r218, %r78, 192;
	setp.ge.u32 	%p10, %r218, %r75;
	mov.u32 	%r978, %r990;
	@%p10 bra 	$L__BB5_44;
	ld.global.u32 	%r978, [%rd12+768];
$L__BB5_44:
	add.s32 	%r219, %r78, 224;
	setp.ge.u32 	%p11, %r219, %r75;
	mov.u32 	%r979, %r990;
	@%p11 bra 	$L__BB5_46;
	ld.global.u32 	%r979, [%rd12+896];
$L__BB5_46:
	add.s32 	%r95, %r78, 256;
	setp.ge.u32 	%p12, %r95, %r75;
	mov.u32 	%r980, %r990;
	@%p12 bra 	$L__BB5_48;
	ld.global.u32 	%r980, [%rd12+1024];
$L__BB5_48:
	add.s32 	%r98, %r78, 288;
	setp.ge.u32 	%p13, %r98, %r75;
	mov.u32 	%r981, %r990;
	@%p13 bra 	$L__BB5_50;
	ld.global.u32 	%r981, [%rd12+1152];
$L__BB5_50:
	add.s32 	%r220, %r78, 320;
	setp.ge.u32 	%p14, %r220, %r75;
	mov.u32 	%r982, %r990;
	@%p14 bra 	$L__BB5_52;
	ld.global.u32 	%r982, [%rd12+1280];
$L__BB5_52:
	add.s32 	%r221, %r78, 352;
	setp.ge.u32 	%p15, %r221, %r75;
	mov.u32 	%r983, %r990;
	@%p15 bra 	$L__BB5_54;
	ld.global.u32 	%r983, [%rd12+1408];
$L__BB5_54:
	add.s32 	%r222, %r78, 384;
	setp.ge.u32 	%p16, %r222, %r75;
	mov.u32 	%r984, %r990;
	@%p16 bra 	$L__BB5_56;
	ld.global.u32 	%r984, [%rd12+1536];
$L__BB5_56:
	add.s32 	%r223, %r78, 416;
	setp.ge.u32 	%p17, %r223, %r75;
	mov.u32 	%r985, %r990;
	@%p17 bra 	$L__BB5_58;
	ld.global.u32 	%r985, [%rd12+1664];
$L__BB5_58:
	add.s32 	%r224, %r78, 448;
	setp.ge.u32 	%p18, %r224, %r75;
	mov.u32 	%r986, %r990;
	@%p18 bra 	$L__BB5_60;
	ld.global.u32 	%r986, [%rd12+1792];
$L__BB5_60:
	add.s32 	%r225, %r78, 480;
	setp.ge.u32 	%p19, %r225, %r75;
	mov.u32 	%r987, %r990;
	@%p19 bra 	$L__BB5_62;
	ld.global.u32 	%r987, [%rd12+1920];
$L__BB5_62:
	add.s32 	%r226, %r78, 512;
	setp.ge.u32 	%p20, %r226, %r75;
	mov.u32 	%r988, %r990;
	@%p20 bra 	$L__BB5_64;
	ld.global.u32 	%r988, [%rd12+2048];
$L__BB5_64:
	add.s32 	%r115, %r78, 544;
	setp.ge.u32 	%p21, %r115, %r75;
	mov.u32 	%r989, %r990;
	@%p21 bra 	$L__BB5_66;
	ld.global.u32 	%r989, [%rd12+2176];
$L__BB5_66:
	add.s32 	%r118, %r78, 576;
	setp.ge.u32 	%p22, %r118, %r75;
	@%p22 bra 	$L__BB5_68;
	ld.global.u32 	%r990, [%rd12+2304];
$L__BB5_68:
	// begin inline asm
	mov.u32 %r227, %laneid;
	// end inline asm
	shr.u32 	%r122, %r76, 5;
	mad.lo.s32 	%r228, %r122, 608, %r227;
	shl.b32 	%r229, %r228, 2;
	mov.u32 	%r230, _ZZN3cub18CUB_300001_SM_10006detail4scan16DeviceScanKernelINS2_10policy_hubIjjjmN4cuda3std3__44plusIvEEE10Policy1000EN6thrust24THRUST_300001_SM_1000_NS10device_ptrIjEESF_NS0_13ScanTileStateIjLb1EEES9_NS1_10InputValueIjPjEEmjLb0EjEEvT0_T1_T2_iT3_T4_T5_E12temp_storage;
	add.s32 	%r123, %r230, %r229;
	st.shared.u32 	[%r123], %r972;
	st.shared.u32 	[%r123+128], %r973;
	st.shared.u32 	[%r123+256], %r974;
	st.shared.u32 	[%r123+384], %r975;
	st.shared.u32 	[%r123+512], %r976;
	st.shared.u32 	[%r123+640], %r977;
	st.shared.u32 	[%r123+768], %r978;
	st.shared.u32 	[%r123+896], %r979;
	st.shared.u32 	[%r123+1024], %r980;
	st.shared.u32 	[%r123+1152], %r981;
	st.shared.u32 	[%r123+1280], %r982;
	st.shared.u32 	[%r123+1408], %r983;
	st.shared.u32 	[%r123+1536], %r984;
	st.shared.u32 	[%r123+1664], %r985;
	st.shared.u32 	[%r123+1792], %r986;
	st.shared.u32 	[%r123+1920], %r987;
	st.shared.u32 	[%r123+2048], %r988;
	st.shared.u32 	[%r123+2176], %r989;
	st.shared.u32 	[%r123+2304], %r990;
	bar.warp.sync 	-1;
	mad.lo.s32 	%r124, %r227, 72, %r123;
	ld.shared.u32 	%r125, [%r124];
	ld.shared.u32 	%r126, [%r124+4];
	ld.shared.u32 	%r127, [%r124+8];
	ld.shared.u32 	%r128, [%r124+12];
	ld.shared.u32 	%r129, [%r124+16];
	ld.shared.u32 	%r130, [%r124+20];
	ld.shared.u32 	%r131, [%r124+24];
	ld.shared.u32 	%r132, [%r124+28];
	ld.shared.u32 	%r133, [%r124+32];
	ld.shared.u32 	%r134, [%r124+36];
	ld.shared.u32 	%r135, [%r124+40];
	ld.shared.u32 	%r136, [%r124+44];
	ld.shared.u32 	%r137, [%r124+48];
	ld.shared.u32 	%r138, [%r124+52];
	ld.shared.u32 	%r139, [%r124+56];
	ld.shared.u32 	%r140, [%r124+60];
	ld.shared.u32 	%r141, [%r124+64];
	ld.shared.u32 	%r142, [%r124+68];
	ld.shared.u32 	%r143, [%r124+72];
	bar.sync 	0;
	setp.ne.s32 	%p23, %r4, 0;
	@%p23 bra 	$L__BB5_72;
	add.s32 	%r456, %r126, %r125;
	add.s32 	%r457, %r127, %r456;
	add.s32 	%r458, %r128, %r457;
	add.s32 	%r459, %r129, %r458;
	add.s32 	%r460, %r130, %r459;
	add.s32 	%r461, %r131, %r460;
	add.s32 	%r462, %r132, %r461;
	add.s32 	%r463, %r133, %r462;
	add.s32 	%r464, %r134, %r463;
	add.s32 	%r465, %r135, %r464;
	add.s32 	%r466, %r136, %r465;
	add.s32 	%r467, %r137, %r466;
	add.s32 	%r468, %r138, %r467;
	add.s32 	%r469, %r139, %r468;
	add.s32 	%r470, %r140, %r469;
	add.s32 	%r471, %r141, %r470;
	add.s32 	%r472, %r142, %r471;
	add.s32 	%r430, %r143, %r472;
	mov.b32 	%r428, 1;
	mov.b32 	%r453, 0;
	mov.b32 	%r455, -1;
	// begin inline asm
	{  .reg .u32 r0;  .reg .pred p;  shfl.sync.up.b32 r0|p, %r430, %r428, %r453, %r455;  @p add.u32 r0, r0, %r430;  mov.u32 %r426, r0;}
	// end inline asm
	mov.b32 	%r434, 2;
	// begin inline asm
	{  .reg .u32 r0;  .reg .pred p;  shfl.sync.up.b32 r0|p, %r426, %r434, %r453, %r455;  @p add.u32 r0, r0, %r426;  mov.u32 %r432, r0;}
	// end inline asm
	mov.b32 	%r440, 4;
	// begin inline asm
	{  .reg .u32 r0;  .reg .pred p;  shfl.sync.up.b32 r0|p, %r432, %r440, %r453, %r455;  @p add.u32 r0, r0, %r432;  mov.u32 %r438, r0;}
	// end inline asm
	mov.b32 	%r446, 8;
	// begin inline asm
	{  .reg .u32 r0;  .reg .pred p;  shfl.sync.up.b32 r0|p, %r438, %r446, %r453, %r455;  @p add.u32 r0, r0, %r438;  mov.u32 %r444, r0;}
	// end inline asm
	mov.b32 	%r452, 16;
	// begin inline asm
	{  .reg .u32 r0;  .reg .pred p;  shfl.sync.up.b32 r0|p, %r444, %r452, %r453, %r455;  @p add.u32 r0, r0, %r444;  mov.u32 %r450, r0;}
	// end inline asm
	setp.ne.s32 	%p66, %r227, 31;
	@%p66 bra 	$L__BB5_71;
	shl.b32 	%r473, %r122, 2;
	mov.u32 	%r474, _ZZN3cub18CUB_300001_SM_10006detail4scan16DeviceScanKernelINS2_10policy_hubIjjjmN4cuda3std3__44plusIvEEE10Policy1000EN6thrust24THRUST_300001_SM_1000_NS10device_ptrIjEESF_NS0_13ScanTileStateIjLb1EEES9_NS1_10InputValueIjPjEEmjLb0EjEEvT0_T1_T2_iT3_T4_T5_E12temp_storage;
	add.s32 	%r475, %r474, %r473;
	st.shared.u32 	[%r475+16], %r450;
$L__BB5_71:
	bar.sync 	0;
	ld.shared.v4.u32 	{%r476, %r477, %r478, %r479}, [_ZZN3cub18CUB_300001_SM_10006detail4scan16DeviceScanKernelINS2_10policy_hubIjjjmN4cuda3std3__44plusIvEEE10Policy1000EN6thrust24THRUST_300001_SM_1000_NS10device_ptrIjEESF_NS0_13ScanTileStateIjLb1EEES9_NS1_10InputValueIjPjEEmjLb0EjEEvT0_T1_T2_iT3_T4_T5_E12temp_storage+16];
	add.s32 	%r480, %r477, %r476;
	setp.eq.s32 	%p67, %r122, 2;
	selp.b32 	%r481, %r480, %r476, %p67;
	add.s32 	%r482, %r480, %r478;
	setp.eq.s32 	%p68, %r122, 3;
	selp.b32 	%r483, %r482, %r481, %p68;
	add.s32 	%r484, %r482, %r479;
	setp.eq.s32 	%p69, %r122, 4;
	selp.b32 	%r485, %r484, %r483, %p69;
	ld.shared.v4.u32 	{%r486, %r487, %r488, %r489}, [_ZZN3cub18CUB_300001_SM_10006detail4scan16DeviceScanKernelINS2_10policy_hubIjjjmN4cuda3std3__44plusIvEEE10Policy1000EN6thrust24THRUST_300001_SM_1000_NS10device_ptrIjEESF_NS0_13ScanTileStateIjLb1EEES9_NS1_10InputValueIjPjEEmjLb0EjEEvT0_T1_T2_iT3_T4_T5_E12temp_storage+32];
	add.s32 	%r490, %r484, %r486;
	setp.eq.s32 	%p70, %r122, 5;
	selp.b32 	%r491, %r490, %r485, %p70;
	add.s32 	%r492, %r490, %r487;
	setp.eq.s32 	%p71, %r122, 6;
	selp.b32 	%r493, %r492, %r491, %p71;
	add.s32 	%r494, %r492, %r488;
	setp.eq.s32 	%p72, %r122, 7;
	selp.b32 	%r495, %r494, %r493, %p72;
	add.s32 	%r496, %r494, %r489;
	setp.eq.s32 	%p73, %r122, 8;
	selp.b32 	%r497, %r496, %r495, %p73;
	ld.shared.v4.u32 	{%r498, %r499, %r500, %r501}, [_ZZN3cub18CUB_300001_SM_10006detail4scan16DeviceScanKernelINS2_10policy_hubIjjjmN4cuda3std3__44plusIvEEE10Policy1000EN6thrust24THRUST_300001_SM_1000_NS10device_ptrIjEESF_NS0_13ScanTileStateIjLb1EEES9_NS1_10InputValueIjPjEEmjLb0EjEEvT0_T1_T2_iT3_T4_T5_E12temp_storage+48];
	add.s32 	%r502, %r496, %r498;
	setp.eq.s32 	%p74, %r122, 9;
	selp.b32 	%r503, %r502, %r497, %p74;
	add.s32 	%r504, %r502, %r499;
	setp.eq.s32 	%p75, %r122, 10;
	selp.b32 	%r505, %r504, %r503, %p75;
	add.s32 	%r506, %r504, %r500;
	setp.eq.s32 	%p76, %r122, 11;
	selp.b32 	%r507, %r506, %r505, %p76;
	add.s32 	%r508, %r506, %r501;
	setp.eq.s32 	%p77, %r122, 12;
	selp.b32 	%r509, %r508, %r507, %p77;
	setp.lt.u32 	%p78, %r76, 32;
	selp.b32 	%r510, 0, %r509, %p78;
	setp.eq.s32 	%p79, %r227, 0;
	sub.s32 	%r511, %r450, %r430;
	selp.b32 	%r512, 0, %r511, %p79;
	add.s32 	%r513, %r512, %r959;
	add.s32 	%r1002, %r513, %r510;
	bra.uni 	$L__BB5_91;
$L__BB5_72:
	add.s32 	%r261, %r126, %r125;
	add.s32 	%r262, %r127, %r261;
	add.s32 	%r263, %r128, %r262;
	add.s32 	%r264, %r129, %r263;
	add.s32 	%r265, %r130, %r264;
	add.s32 	%r266, %r131, %r265;
	add.s32 	%r267, %r132, %r266;
	add.s32 	%r268, %r133, %r267;
	add.s32 	%r269, %r134, %r268;
	add.s32 	%r270, %r135, %r269;
	add.s32 	%r271, %r136, %r270;
	add.s32 	%r272, %r137, %r271;
	add.s32 	%r273, %r138, %r272;
	add.s32 	%r274, %r139, %r273;
	add.s32 	%r275, %r140, %r274;
	add.s32 	%r276, %r141, %r275;
	add.s32 	%r277, %r142, %r276;
	add.s32 	%r235, %r143, %r277;
	mov.b32 	%r233, 1;
	mov.b32 	%r258, 0;
	mov.b32 	%r260, -1;
	// begin inline asm
	{  .reg .u32 r0;  .reg .pred p;  shfl.sync.up.b32 r0|p, %r235, %r233, %r258, %r260;  @p add.u32 r0, r0, %r235;  mov.u32 %r231, r0;}
	// end inline asm
	mov.b32 	%r239, 2;
	// begin inline asm
	{  .reg .u32 r0;  .reg .pred p;  shfl.sync.up.b32 r0|p, %r231, %r239, %r258, %r260;  @p add.u32 r0, r0, %r231;  mov.u32 %r237, r0;}
	// end inline asm
	mov.b32 	%r245, 4;
	// begin inline asm
	{  .reg .u32 r0;  .reg .pred p;  shfl.sync.up.b32 r0|p, %r237, %r245, %r258, %r260;  @p add.u32 r0, r0, %r237;  mov.u32 %r243, r0;}
	// end inline asm
	mov.b32 	%r251, 8;
	// begin inline asm
	{  .reg .u32 r0;  .reg .pred p;  shfl.sync.up.b32 r0|p, %r243, %r251, %r258, %r260;  @p add.u32 r0, r0, %r243;  mov.u32 %r249, r0;}
	// end inline asm
	mov.b32 	%r257, 16;
	// begin inline asm
	{  .reg .u32 r0;  .reg .pred p;  shfl.sync.up.b32 r0|p, %r249, %r257, %r258, %r260;  @p add.u32 r0, r0, %r249;  mov.u32 %r255, r0;}
	// end inline asm
	setp.ne.s32 	%p24, %r227, 31;
	@%p24 bra 	$L__BB5_74;
	shl.b32 	%r278, %r122, 2;
	mov.u32 	%r279, _ZZN3cub18CUB_300001_SM_10006detail4scan16DeviceScanKernelINS2_10policy_hubIjjjmN4cuda3std3__44plusIvEEE10Policy1000EN6thrust24THRUST_300001_SM_1000_NS10device_ptrIjEESF_NS0_13ScanTileStateIjLb1EEES9_NS1_10InputValueIjPjEEmjLb0EjEEvT0_T1_T2_iT3_T4_T5_E12temp_storage;
	add.s32 	%r280, %r279, %r278;
	st.shared.u32 	[%r280+16], %r255;
$L__BB5_74:
	sub.s32 	%r281, %r255, %r235;
	bar.sync 	0;
	ld.shared.v4.u32 	{%r282, %r283, %r284, %r285}, [_ZZN3cub18CUB_300001_SM_10006detail4scan16DeviceScanKernelINS2_10policy_hubIjjjmN4cuda3std3__44plusIvEEE10Policy1000EN6thrust24THRUST_300001_SM_1000_NS10device_ptrIjEESF_NS0_13ScanTileStateIjLb1EEES9_NS1_10InputValueIjPjEEmjLb0EjEEvT0_T1_T2_iT3_T4_T5_E12temp_storage+16];
	add.s32 	%r286, %r283, %r282;
	setp.eq.s32 	%p25, %r122, 2;
	selp.b32 	%r287, %r286, %r282, %p25;
	add.s32 	%r288, %r286, %r284;
	setp.eq.s32 	%p26, %r122, 3;
	selp.b32 	%r289, %r288, %r287, %p26;
	add.s32 	%r290, %r288, %r285;
	setp.eq.s32 	%p27, %r122, 4;
	selp.b32 	%r291, %r290, %r289, %p27;
	ld.shared.v4.u32 	{%r292, %r293, %r294, %r295}, [_ZZN3cub18CUB_300001_SM_10006detail4scan16DeviceScanKernelINS2_10policy_hubIjjjmN4cuda3std3__44plusIvEEE10Policy1000EN6thrust24THRUST_300001_SM_1000_NS10device_ptrIjEESF_NS0_13ScanTileStateIjLb1EEES9_NS1_10InputValueIjPjEEmjLb0EjEEvT0_T1_T2_iT3_T4_T5_E12temp_storage+32];
	add.s32 	%r296, %r290, %r292;
	setp.eq.s32 	%p28, %r122, 5;
	selp.b32 	%r297, %r296, %r291, %p28;
	add.s32 	%r298, %r296, %r293;
	setp.eq.s32 	%p29, %r122, 6;
	selp.b32 	%r299, %r298, %r297, %p29;
	add.s32 	%r300, %r298, %r294;
	setp.eq.s32 	%p30, %r122, 7;
	selp.b32 	%r301, %r300, %r299, %p30;
	add.s32 	%r302, %r300, %r295;
	setp.eq.s32 	%p31, %r122, 8;
	selp.b32 	%r303, %r302, %r301, %p31;
	ld.shared.v4.u32 	{%r304, %r305, %r306, %r307}, [_ZZN3cub18CUB_300001_SM_10006detail4scan16DeviceScanKernelINS2_10policy_hubIjjjmN4cuda3std3__44plusIvEEE10Policy1000EN6thrust24THRUST_300001_SM_1000_NS10device_ptrIjEESF_NS0_13ScanTileStateIjLb1EEES9_NS1_10InputValueIjPjEEmjLb0EjEEvT0_T1_T2_iT3_T4_T5_E12temp_storage+48];
	add.s32 	%r308, %r302, %r304;
	setp.eq.s32 	%p32, %r122, 9;
	selp.b32 	%r309, %r308, %r303, %p32;
	add.s32 	%r310, %r308, %r305;
	setp.eq.s32 	%p33, %r122, 10;
	selp.b32 	%r311, %r310, %r309, %p33;
	add.s32 	%r312, %r310, %r306;
	setp.eq.s32 	%p34, %r122, 11;
	selp.b32 	%r313, %r312, %r311, %p34;
	add.s32 	%r314, %r312, %r307;
	setp.eq.s32 	%p35, %r122, 12;
	selp.b32 	%r315, %r314, %r313, %p35;
	ld.shared.u32 	%r316, [_ZZN3cub18CUB_300001_SM_10006detail4scan16DeviceScanKernelINS2_10policy_hubIjjjmN4cuda3std3__44plusIvEEE10Policy1000EN6thrust24THRUST_300001_SM_1000_NS10device_ptrIjEESF_NS0_13ScanTileStateIjLb1EEES9_NS1_10InputValueIjPjEEmjLb0EjEEvT0_T1_T2_iT3_T4_T5_E12temp_storage+64];
	add.s32 	%r149, %r314, %r316;
	setp.gt.u32 	%p36, %r76, 31;
	setp.lt.u32 	%p37, %r76, 32;
	setp.eq.s32 	%p38, %r227, 0;
	selp.b32 	%r317, 0, %r281, %p38;
	add.s32 	%r1001, %r315, %r317;
	selp.b32 	%r151, %r281, %r1001, %p37;
	@%p36 bra 	$L__BB5_90;
	setp.ne.s32 	%p39, %r76, 0;
	mul.wide.s32 	%rd24, %r4, 8;
	add.s64 	%rd13, %rd18, %rd24;
	@%p39 bra 	$L__BB5_77;
	st.shared.u32 	[_ZZN3cub18CUB_300001_SM_10006detail4scan16DeviceScanKernelINS2_10policy_hubIjjjmN4cuda3std3__44plusIvEEE10Policy1000EN6thrust24THRUST_300001_SM_1000_NS10device_ptrIjEESF_NS0_13ScanTileStateIjLb1EEES9_NS1_10InputValueIjPjEEmjLb0EjEEvT0_T1_T2_iT3_T4_T5_E12temp_storage+12], %r149;
	add.s64 	%rd25, %rd13, 256;
	mov.b32 	%r318, 100;
	// begin inline asm
	st.relaxed.gpu.v2.u32 [%rd25], {%r318, %r149};
	// end inline asm
$L__BB5_77:
	not.b32 	%r324, %r76;
	add.s32 	%r997, %r4, %r324;
	mov.b32 	%r320, 550;
	// begin inline asm
	nanosleep.u32 %r320;
	// end inline asm
	mul.wide.s32 	%rd27, %r997, 8;
	add.s64 	%rd28, %rd18, %rd27;
	add.s64 	%rd26, %rd28, 256;
	// begin inline asm
	ld.relaxed.gpu.v2.u32 {%r998, %r992}, [%rd26];
	// end inline asm
	mov.b32 	%r993, 478;
$L__BB5_78:
	setp.eq.s32 	%p40, %r998, 99;
	mov.b32 	%r325, -1;
	vote.sync.any.pred 	%p41, %p40, %r325;
	not.pred 	%p42, %p41;
	@%p42 bra 	$L__BB5_80;
	// begin inline asm
	nanosleep.u32 %r993;
	// end inline asm
	shr.u32 	%r993, %r993, 1;
	// begin inline asm
	ld.relaxed.gpu.v2.u32 {%r998, %r992}, [%rd26];
	// end inline asm
	bra.uni 	$L__BB5_78;
$L__BB5_80:
	setp.eq.s32 	%p43, %r998, 101;
	mov.b32 	%r352, -1;
	vote.sync.ballot.b32 	%r354, %p43, %r352;
	// begin inline asm
	mov.u32 %r327, %lanemask_ge;
	// end inline asm
	and.b32  	%r355, %r354, %r327;
	or.b32  	%r356, %r355, -2147483648;
	add.s32 	%r357, %r356, -1;
	not.b32 	%r358, %r356;
	and.b32  	%r359, %r358, %r357;
	popc.b32 	%r331, %r359;
	mov.b32 	%r330, 1;
	// begin inline asm
	shfl.sync.down.b32 %r328, %r992, %r330, %r331, %r352;
	// end inline asm
	setp.lt.s32 	%p45, %r227, %r331;
	selp.b32 	%r360, %r328, 0, %p45;
	add.s32 	%r334, %r360, %r992;
	mov.b32 	%r335, 2;
	// begin inline asm
	shfl.sync.down.b32 %r333, %r334, %r335, %r331, %r352;
	// end inline asm
	add.s32 	%r361, %r227, 2;
	setp.gt.s32 	%p46, %r361, %r331;
	selp.b32 	%r362, 0, %r333, %p46;
	add.s32 	%r339, %r334, %r362;
	mov.b32 	%r340, 4;
	// begin inline asm
	shfl.sync.down.b32 %r338, %r339, %r340, %r331, %r352;
	// end inline asm
	add.s32 	%r363, %r227, 4;
	setp.gt.s32 	%p47, %r363, %r331;
	selp.b32 	%r364, 0, %r338, %p47;
	add.s32 	%r344, %r339, %r364;
	mov.b32 	%r345, 8;
	// begin inline asm
	shfl.sync.down.b32 %r343, %r344, %r345, %r331, %r352;
	// end inline asm
	add.s32 	%r365, %r227, 8;
	setp.gt.s32 	%p48, %r365, %r331;
	selp.b32 	%r366, 0, %r343, %p48;
	add.s32 	%r349, %r344, %r366;
	mov.b32 	%r350, 16;
	// begin inline asm
	shfl.sync.down.b32 %r348, %r349, %r350, %r331, %r352;
	// end inline asm
	add.s32 	%r367, %r227, 16;
	setp.gt.s32 	%p49, %r367, %r331;
	selp.b32 	%r368, 0, %r348, %p49;
	add.s32 	%r994, %r349, %r368;
	add.s64 	%rd14, %rd18, 256;
	mov.b32 	%r995, 478;
$L__BB5_81:
	setp.ne.s32 	%p50, %r998, 101;
	mov.b32 	%r369, -1;
	vote.sync.all.pred 	%p51, %p50, %r369;
	not.pred 	%p52, %p51;
	@%p52 bra 	$L__BB5_86;
	shr.u32 	%r995, %r995, 1;
	mul.wide.s32 	%rd31, %r997, 8;
	add.s64 	%rd32, %rd14, %rd31;
	add.s64 	%rd30, %rd32, -256;
	// begin inline asm
	ld.relaxed.gpu.v2.u32 {%r998, %r999}, [%rd30];
	// end inline asm
	mov.u32 	%r1000, %r995;
$L__BB5_83:
	setp.eq.s32 	%p56, %r998, 99;
	mov.b32 	%r377, -1;
	vote.sync.any.pred 	%p57, %p56, %r377;
	not.pred 	%p58, %p57;
	@%p58 bra 	$L__BB5_85;
	// begin inline asm
	nanosleep.u32 %r1000;
	// end inline asm
	shr.u32 	%r1000, %r1000, 1;
	// begin inline asm
	ld.relaxed.gpu.v2.u32 {%r998, %r999}, [%rd30];
	// end inline asm
	bra.uni 	$L__BB5_83;
$L__BB5_85:
	setp.eq.s32 	%p59, %r998, 101;
	mov.b32 	%r403, -1;
	vote.sync.ballot.b32 	%r404, %p59, %r403;
	and.b32  	%r405, %r404, %r327;
	or.b32  	%r406, %r405, -2147483648;
	add.s32 	%r407, %r406, -1;
	not.b32 	%r408, %r406;
	and.b32  	%r409, %r408, %r407;
	popc.b32 	%r382, %r409;
	mov.b32 	%r381, 1;
	// begin inline asm
	shfl.sync.down.b32 %r379, %r999, %r381, %r382, %r403;
	// end inline asm
	setp.lt.s32 	%p61, %r227, %r382;
	selp.b32 	%r410, %r379, 0, %p61;
	add.s32 	%r385, %r410, %r999;
	mov.b32 	%r386, 2;
	// begin inline asm
	shfl.sync.down.b32 %r384, %r385, %r386, %r382, %r403;
	// end inline asm
	add.s32 	%r411, %r227, 2;
	setp.gt.s32 	%p62, %r411, %r382;
	selp.b32 	%r412, 0, %r384, %p62;
	add.s32 	%r390, %r385, %r412;
	mov.b32 	%r391, 4;
	// begin inline asm
	shfl.sync.down.b32 %r389, %r390, %r391, %r382, %r403;
	// end inline asm
	add.s32 	%r413, %r227, 4;
	setp.gt.s32 	%p63, %r413, %r382;
	selp.b32 	%r414, 0, %r389, %p63;
	add.s32 	%r395, %r390, %r414;
	mov.b32 	%r396, 8;
	// begin inline asm
	shfl.sync.down.b32 %r394, %r395, %r396, %r382, %r403;
	// end inline asm
	add.s32 	%r415, %r227, 8;
	setp.gt.s32 	%p64, %r415, %r382;
	selp.b32 	%r416, 0, %r394, %p64;
	add.s32 	%r400, %r395, %r416;
	mov.b32 	%r401, 16;
	// begin inline asm
	shfl.sync.down.b32 %r399, %r400, %r401, %r382, %r403;
	// end inline asm
	add.s32 	%r417, %r227, 16;
	setp.gt.s32 	%p65, %r417, %r382;
	selp.b32 	%r418, 0, %r399, %p65;
	add.s32 	%r419, %r418, %r994;
	add.s32 	%r994, %r419, %r400;
	add.s32 	%r997, %r997, -32;
	bra.uni 	$L__BB5_81;
$L__BB5_86:
	@%p39 bra 	$L__BB5_88;
	add.s32 	%r372, %r994, %r149;
	add.s64 	%rd29, %rd13, 256;
	mov.b32 	%r371, 101;
	// begin inline asm
	st.relaxed.gpu.v2.u32 [%rd29], {%r371, %r372};
	// end inline asm
	st.shared.u32 	[_ZZN3cub18CUB_300001_SM_10006detail4scan16DeviceScanKernelINS2_10policy_hubIjjjmN4cuda3std3__44plusIvEEE10Policy1000EN6thrust24THRUST_300001_SM_1000_NS10device_ptrIjEESF_NS0_13ScanTileStateIjLb1EEES9_NS1_10InputValueIjPjEEmjLb0EjEEvT0_T1_T2_iT3_T4_T5_E12temp_storage+4], %r994;
	st.shared.u32 	[_ZZN3cub18CUB_300001_SM_10006detail4scan16DeviceScanKernelINS2_10policy_hubIjjjmN4cuda3std3__44plusIvEEE10Policy1000EN6thrust24THRUST_300001_SM_1000_NS10device_ptrIjEESF_NS0_13ScanTileStateIjLb1EEES9_NS1_10InputValueIjPjEEmjLb0EjEEvT0_T1_T2_iT3_T4_T5_E12temp_storage+8], %r372;
$L__BB5_88:
	setp.ne.s32 	%p54, %r227, 0;
	mov.u32 	%r1001, %r151;
	@%p54 bra 	$L__BB5_90;
	st.shared.u32 	[_ZZN3cub18CUB_300001_SM_10006detail4scan16DeviceScanKernelINS2_10policy_hubIjjjmN4cuda3std3__44plusIvEEE10Policy1000EN6thrust24THRUST_300001_SM_1000_NS10device_ptrIjEESF_NS0_13ScanTileStateIjLb1EEES9_NS1_10InputValueIjPjEEmjLb0EjEEvT0_T1_T2_iT3_T4_T5_E12temp_storage+84], %r994;
	mov.u32 	%r1001, %r994;
$L__BB5_90:
	bar.sync 	0;
	setp.eq.s32 	%p55, %r76, 0;
	ld.shared.u32 	%r373, [_ZZN3cub18CUB_300001_SM_10006detail4scan16DeviceScanKernelINS2_10policy_hubIjjjmN4cuda3std3__44plusIvEEE10Policy1000EN6thrust24THRUST_300001_SM_1000_NS10device_ptrIjEESF_NS0_13ScanTileStateIjLb1EEES9_NS1_10InputValueIjPjEEmjLb0EjEEvT0_T1_T2_iT3_T4_T5_E12temp_storage+84];
	selp.b32 	%r374, 0, %r373, %p55;
	add.s32 	%r1002, %r374, %r1001;
$L__BB5_91:
	add.s32 	%r514, %r1002, %r125;
	add.s32 	%r515, %r126, %r514;
	add.s32 	%r516, %r127, %r515;
	add.s32 	%r517, %r128, %r516;
	add.s32 	%r518, %r129, %r517;
	add.s32 	%r519, %r130, %r518;
	add.s32 	%r520, %r131, %r519;
	add.s32 	%r521, %r132, %r520;
	add.s32 	%r522, %r133, %r521;
	add.s32 	%r523, %r134, %r522;
	add.s32 	%r524, %r135, %r523;
	add.s32 	%r525, %r136, %r524;
	add.s32 	%r526, %r137, %r525;
	add.s32 	%r527, %r138, %r526;
	add.s32 	%r528, %r139, %r527;
	add.s32 	%r529, %r140, %r528;
	add.s32 	%r530, %r141, %r529;
	add.s32 	%r531, %r142, %r530;
	bar.sync 	0;
	st.shared.u32 	[%r124], %r1002;
	st.shared.u32 	[%r124+4], %r514;
	st.shared.u32 	[%r124+8], %r515;
	st.shared.u32 	[%r124+12], %r516;
	st.shared.u32 	[%r124+16], %r517;
	st.shared.u32 	[%r124+20], %r518;
	st.shared.u32 	[%r124+24], %r519;
	st.shared.u32 	[%r124+28], %r520;
	st.shared.u32 	[%r124+32], %r521;
	st.shared.u32 	[%r124+36], %r522;
	st.shared.u32 	[%r124+40], %r523;
	st.shared.u32 	[%r124+44], %r524;
	st.shared.u32 	[%r124+48], %r525;
	st.shared.u32 	[%r124+52], %r526;
	st.shared.u32 	[%r124+56], %r527;
	st.shared.u32 	[%r124+60], %r528;
	st.shared.u32 	[%r124+64], %r529;
	st.shared.u32 	[%r124+68], %r530;
	st.shared.u32 	[%r124+72], %r531;
	bar.warp.sync 	-1;
	ld.shared.u32 	%r185, [%r123];
	ld.shared.u32 	%r186, [%r123+128];
	ld.shared.u32 	%r187, [%r123+256];
	ld.shared.u32 	%r188, [%r123+384];
	ld.shared.u32 	%r189, [%r123+512];
	ld.shared.u32 	%r190, [%r123+640];
	ld.shared.u32 	%r191, [%r123+768];
	ld.shared.u32 	%r192, [%r123+896];
	ld.shared.u32 	%r193, [%r123+1024];
	ld.shared.u32 	%r194, [%r123+1152];
	ld.shared.u32 	%r195, [%r123+1280];
	ld.shared.u32 	%r196, [%r123+1408];
	ld.shared.u32 	%r197, [%r123+1536];
	ld.shared.u32 	%r198, [%r123+1664];
	ld.shared.u32 	%r199, [%r123+1792];
	ld.shared.u32 	%r200, [%r123+1920];
	ld.shared.u32 	%r201, [%r123+2048];
	ld.shared.u32 	%r202, [%r123+2176];
	ld.shared.u32 	%r203, [%r123+2304];
	setp.ne.s32 	%p80, %r76, 0;
	@%p80 bra 	$L__BB5_93;
	st.volatile.shared.u32 	[_ZZN3cub18CUB_300001_SM_10006detail4scan16DeviceScanKernelINS2_10policy_hubIjjjmN4cuda3std3__44plusIvEEE10Policy1000EN6thrust24THRUST_300001_SM_1000_NS10device_ptrIjEESF_NS0_13ScanTileStateIjLb1EEES9_NS1_10InputValueIjPjEEmjLb0EjEEvT0_T1_T2_iT3_T4_T5_E12temp_storage+31616], %r75;
$L__BB5_93:
	bar.sync 	0;
	ld.volatile.shared.u32 	%r204, [_ZZN3cub18CUB_300001_SM_10006detail4scan16DeviceScanKernelINS2_10policy_hubIjjjmN4cuda3std3__44plusIvEEE10Policy1000EN6thrust24THRUST_300001_SM_1000_NS10device_ptrIjEESF_NS0_13ScanTileStateIjLb1EEES9_NS1_10InputValueIjPjEEmjLb0EjEEvT0_T1_T2_iT3_T4_T5_E12temp_storage+31616];
	cvt.u64.u32 	%rd39, %r78;
	add.s64 	%rd40, %rd5, %rd39;
	setp.ge.s32 	%p81, %r78, %r204;
	shl.b64 	%rd41, %rd40, 2;
	add.s64 	%rd15, %rd4, %rd41;
	@%p81 bra 	$L__BB5_95;
	st.global.u32 	[%rd15], %r185;
$L__BB5_95:
	mov.u32 	%r532, %tid.x;
	and.b32  	%r533, %r532, 992;
	mul.lo.s32 	%r534, %r533, 19;
	and.b32  	%r535, %r532, 31;
	or.b32  	%r536, %r534, %r535;
	add.s32 	%r537, %r536, 32;
	setp.ge.s32 	%p82, %r537, %r204;
	@%p82 bra 	$L__BB5_97;
	st.global.u32 	[%rd15+128], %r186;
$L__BB5_97:
	add.s32 	%r543, %r536, 64;
	setp.ge.s32 	%p83, %r543, %r204;
	@%p83 bra 	$L__BB5_99;
	st.global.u32 	[%rd15+256], %r187;
$L__BB5_99:
	add.s32 	%r549, %r536, 96;
	setp.ge.s32 	%p84, %r549, %r204;
	@%p84 bra 	$L__BB5_101;
	st.global.u32 	[%rd15+384], %r188;
$L__BB5_101:
	add.s32 	%r555, %r536, 128;
	setp.ge.s32 	%p85, %r555, %r204;
	@%p85 bra 	$L__BB5_103;
	st.global.u32 	[%rd15+512], %r189;
$L__BB5_103:
	add.s32 	%r561, %r536, 160;
	setp.ge.s32 	%p86, %r561, %r204;
	@%p86 bra 	$L__BB5_105;
	st.global.u32 	[%rd15+640], %r190;
$L__BB5_105:
	add.s32 	%r567, %r536, 192;
	setp.ge.s32 	%p87, %r567, %r204;
	@%p87 bra 	$L__BB5_107;
	st.global.u32 	[%rd15+768], %r191;
$L__BB5_107:
	add.s32 	%r573, %r536, 224;
	setp.ge.s32 	%p88, %r573, %r204;
	@%p88 bra 	$L__BB5_109;
	st.global.u32 	[%rd15+896], %r192;
$L__BB5_109:
	setp.ge.s32 	%p89, %r95, %r204;
	@%p89 bra 	$L__BB5_111;
	st.global.u32 	[%rd15+1024], %r193;
$L__BB5_111:
	setp.ge.s32 	%p90, %r98, %r204;
	@%p90 bra 	$L__BB5_113;
	st.global.u32 	[%rd15+1152], %r194;
$L__BB5_113:
	add.s32 	%r579, %r536, 320;
	setp.ge.s32 	%p91, %r579, %r204;
	@%p91 bra 	$L__BB5_115;
	st.global.u32 	[%rd15+1280], %r195;
$L__BB5_115:
	add.s32 	%r585, %r536, 352;
	setp.ge.s32 	%p92, %r585, %r204;
	@%p92 bra 	$L__BB5_117;
	st.global.u32 	[%rd15+1408], %r196;
$L__BB5_117:
	add.s32 	%r591, %r536, 384;
	setp.ge.s32 	%p93, %r591, %r204;
	@%p93 bra 	$L__BB5_119;
	st.global.u32 	[%rd15+1536], %r197;
$L__BB5_119:
	add.s32 	%r597, %r536, 416;
	setp.ge.s32 	%p94, %r597, %r204;
	@%p94 bra 	$L__BB5_121;
	st.global.u32 	[%rd15+1664], %r198;
$L__BB5_121:
	add.s32 	%r603, %r536, 448;
	setp.ge.s32 	%p95, %r603, %r204;
	@%p95 bra 	$L__BB5_123;
	st.global.u32 	[%rd15+1792], %r199;
$L__BB5_123:
	add.s32 	%r609, %r536, 480;
	setp.ge.s32 	%p96, %r609, %r204;
	@%p96 bra 	$L__BB5_125;
	st.global.u32 	[%rd15+1920], %r200;
$L__BB5_125:
	add.s32 	%r615, %r536, 512;
	setp.ge.s32 	%p97, %r615, %r204;
	@%p97 bra 	$L__BB5_127;
	st.global.u32 	[%rd15+2048], %r201;
$L__BB5_127:
	setp.ge.s32 	%p98, %r115, %r204;
	@%p98 bra 	$L__BB5_129;
	st.global.u32 	[%rd15+2176], %r202;
$L__BB5_129:
	setp.ge.s32 	%p99, %r118, %r204;
	@%p99 bra 	$L__BB5_131;
	st.global.u32 	[%rd15+2304], %r203;
$L__BB5_131:
	ret;

}


// ===== COMPILED SASS (sm_100) =====

	.target	sm_100

	.elftype	@"ET_EXEC"


//--------------------- .note.nv.tkinfo           --------------------------
	.section	.note.nv.tkinfo,"",@"SHT_NOTE"
	.sectionflags	@"SHF_NOTE_NV_TKINFO"
	.tkinfo
        /*0018*/ 	.word	0x00000002
        /*0030*/ 	.string	""
        /*0030*/ 	.string	"ptxas"
        /*0030*/ 	.string	"Cuda compilation tools, release 13.0, V13.0.88"
        /*0030*/ 	.string	"Build cuda_13.0.r13.0/compiler.36424714_0"
        /*0030*/ 	.string	"-arch sm_100 -m 64 "



//--------------------- .note.nv.cuinfo           --------------------------
	.section	.note.nv.cuinfo,"",@"SHT_NOTE"
	.sectionflags	@"SHF_NOTE_NV_CUINFO"
        /*0018*/ 	.short	0x0002
        /*001a*/ 	.short	0x0064
        /*001c*/ 	.short	0x0082
	.zero		2


//--------------------- .nv.info                  --------------------------
	.section	.nv.info,"",@"SHT_CUDA_INFO"
	.align	4


	//----- nvinfo : EIATTR_REGCOUNT
	.align		4
        /*0000*/ 	.byte	0x04, 0x2f
        /*0002*/ 	.short	(.L_44 - .L_43)
	.align		4
.L_43:
        /*0004*/ 	.word	index@(_Z16predicate_kernelPKjPjjj)
        /*0008*/ 	.word	0x00000018


	//----- nvinfo : EIATTR_FRAME_SIZE
	.align		4
.L_44:
        /*000c*/ 	.byte	0x04, 0x11
        /*000e*/ 	.short	(.L_46 - .L_45)
	.align		4
.L_45:
        /*0010*/ 	.word	index@(_Z16predicate_kernelPKjPjjj)
        /*0014*/ 	.word	0x00000000


	//----- nvinfo : EIATTR_REGCOUNT
	.align		4
.L_46:
        /*0018*/ 	.byte	0x04, 0x2f
        /*001a*/ 	.short	(.L_48 - .L_47)
	.align		4
.L_47:
        /*001c*/ 	.word	index@(_Z14scatter_kernelPKjS0_S0_Pjjj)
        /*0020*/ 	.word	0x0000001e


	//----- nvinfo : EIATTR_FRAME_SIZE
	.align		4
.L_48:
        /*0024*/ 	.byte	0x04, 0x11
        /*0026*/ 	.short	(.L_50 - .L_49)
	.align		4
.L_49:
        /*0028*/ 	.word	index@(_Z14scatter_kernelPKjS0_S0_Pjjj)
        /*002c*/ 	.word	0x00000000


	//----- nvinfo : EIATTR_REGCOUNT
	.align		4
.L_50:
        /*0030*/ 	.byte	0x04, 0x2f
        /*0032*/ 	.short	(.L_52 - .L_51)
	.align		4
.L_51:
        /*0034*/ 	.word	index@(_ZN3cub18CUB_300001_SM_10006detail11EmptyKernelIvEEvv)
        /*0038*/ 	.word	0x00000004


	//----- nvinfo : EIATTR_FRAME_SIZE
	.align		4
.L_52:
        /*003c*/ 	.byte	0x04, 0x11
        /*003e*/ 	.short	(.L_54 - .L_53)
	.align		4
.L_53:
        /*0040*/ 	.word	index@(_ZN3cub18CUB_300001_SM_10006detail11EmptyKernelIvEEvv)
        /*0044*/ 	.word	0x00000000


	//----- nvinfo : EIATTR_REGCOUNT
	.align		4
.L_54:
        /*0048*/ 	.byte	0x04, 0x2f
        /*004a*/ 	.short	(.L_56 - .L_55)
	.align		4
.L_55:
        /*004c*/ 	.word	index@(_ZN3cub18CUB_300001_SM_10006detail4scan20DeviceScanInitKernelINS0_13ScanTileStateIjLb1EEEEEvT_i)
        /*0050*/ 	.word	0x00000008


	//----- nvinfo : EIATTR_FRAME_SIZE
	.align		4
.L_56:
        /*0054*/ 	.byte	0x04, 0x11
        /*0056*/ 	.short	(.L_58 - .L_57)
	.align		4
.L_57:
        /*0058*/ 	.word	index@(_ZN3cub18CUB_300001_SM_10006detail4scan20DeviceScanInitKernelINS0_13ScanTileStateIjLb1EEEEEvT_i)
        /*005c*/ 	.word	0x00000000


	//----- nvinfo : EIATTR_REGCOUNT
	.align		4
.L_58:
        /*0060*/ 	.byte	0x04, 0x2f
        /*0062*/ 	.short	(.L_60 - .L_59)
	.align		4
.L_59:
        /*0064*/ 	.word	index@(_ZN3cub18CUB_300001_SM_10006detail4scan16DeviceScanKernelINS2_10policy_hubIjjjjN4cuda3std3__44plusIvEEE10Policy1000EN6thrust24THRUST_300001_SM_1000_NS10device_ptrIjEESF_NS0_13ScanTileStateIjLb1EEES9_NS1_10InputValueIjPjEEjjLb0EjEEvT0_T1_T2_iT3_T4_T5_)
        /*0068*/ 	.word	0x00000038


	//----- nvinfo : EIATTR_FRAME_SIZE
	.align		4
.L_60:
        /*006c*/ 	.byte	0x04, 0x11
        /*006e*/ 	.short	(.L_62 - .L_61)
	.align		4
.L_61:
        /*0070*/ 	.word	index@(_ZN3cub18CUB_300001_SM_10006detail4scan16DeviceScanKernelINS2_10policy_hubIjjjjN4cuda3std3__44plusIvEEE10Policy1000EN6thrust24THRUST_300001_SM_1000_NS10device_ptrIjEESF_NS0_13ScanTileStateIjLb1EEES9_NS1_10InputValueIjPjEEjjLb0EjEEvT0_T1_T2_iT3_T4_T5_)
        /*0074*/ 	.word	0x00000000


	//----- nvinfo : EIATTR_REGCOUNT
	.align		4
.L_62:
        /*0078*/ 	.byte	0x04, 0x2f
        /*007a*/ 	.short	(.L_64 - .L_63)
	.align		4
.L_63:
        /*007c*/ 	.word	index@(_ZN3cub18CUB_300001_SM_10006detail4scan16DeviceScanKernelINS2_10policy_hubIjjjmN4cuda3std3__44plusIvEEE10Policy1000EN6thrust24THRUST_300001_SM_1000_NS10device_ptrIjEESF_NS0_13ScanTileStateIjLb1EEES9_NS1_10InputValueIjPjEEmjLb0EjEEvT0_T1_T2_iT3_T4_T5_)
        /*0080*/ 	.word	0x00000030


	//----- nvinfo : EIATTR_FRAME_SIZE
	.align		4
.L_64:
        /*0084*/ 	.byte	0x04, 0x11
        /*0086*/ 	.short	(.L_66 - .L_65)
	.align		4
.L_65:
        /*0088*/ 	.word	index@(_ZN3cub18CUB_300001_SM_10006detail4scan16DeviceScanKernelINS2_10policy_hubIjjjmN4cuda3std3__44plusIvEEE10Policy1000EN6thrust24THRUST_300001_SM_1000_NS10device_ptrIjEESF_NS0_13ScanTileStateIjLb1EEES9_NS1_10InputValueIjPjEEmjLb0EjEEvT0_T1_T2_iT3_T4_T5_)
        /*008c*/ 	.word	0x00000000


	//----- nvinfo : EIATTR_MIN_STACK_SIZE
	.align		4
.L_66:
        /*0090*/ 	.byte	0x04, 0x12
        /*0092*/ 	.short	(.L_68 - .L_67)
	.align		4
.L_67:
        /*0094*/ 	.word	index@(_ZN3cub18CUB_300001_SM_10006detail4scan16DeviceScanKernelINS2_10policy_hubIjjjmN4cuda3std3__44plusIvEEE10Policy1000EN6thrust24THRUST_300001_SM_1000_NS10device_ptrIjEESF_NS0_13ScanTileStateIjLb1EEES9_NS1_10InputValueIjPjEEmjLb0EjEEvT0_T1_T2_iT3_T4_T5_)
        /*0098*/ 	.word	0x00000000


	//----- nvinfo : EIATTR_MIN_STACK_SIZE
	.align		4
.L_68:
        /*009c*/ 	.byte	0x04, 0x12
        /*009e*/ 	.short	(.L_70 - .L_69)
	.align		4
.L_69:
        /*00a0*/ 	.word	index@(_ZN3cub18CUB_300001_SM_10006detail4scan16DeviceScanKernelINS2_10policy_hubIjjjjN4cuda3std3__44plusIvEEE10Policy1000EN6thrust24THRUST_300001_SM_1000_NS10device_ptrIjEESF_NS0_13ScanTileStateIjLb1EEES9_NS1_10InputValueIjPjEEjjLb0EjEEvT0_T1_T2_iT3_T4_T5_)
        /*00a4*/ 	.word	0x00000000


	//----- nvinfo : EIATTR_MIN_STACK_SIZE
	.align		4
.L_70:
        /*00a8*/ 	.byte	0x04, 0x12
        /*00aa*/ 	.short	(.L_72 - .L_71)
	.align		4
.L_71:
        /*00ac*/ 	.word	index@(_ZN3cub18CUB_300001_SM_10006detail4scan20DeviceScanInitKernelINS0_13ScanTileStateIjLb1EEEEEvT_i)
        /*00b0*/ 	.word	0x00000000


	//----- nvinfo : EIATTR_MIN_STACK_SIZE
	.align		4
.L_72:
        /*00b4*/ 	.byte	0x04, 0x12
        /*00b6*/ 	.short	(.L_74 - .L_73)
	.align		4
.L_73:
        /*00b8*/ 	.word	index@(_ZN3cub18CUB_300001_SM_10006detail11EmptyKernelIvEEvv)
        /*00bc*/ 	.word	0x00000000


	//----- nvinfo : EIATTR_MIN_STACK_SIZE
	.align		4
.L_74:
        /*00c0*/ 	.byte	0x04, 0x12
        /*00c2*/ 	.short	(.L_76 - .L_75)
	.align		4
.L_75:
        /*00c4*/ 	.word	index@(_Z14scatter_kernelPKjS0_S0_Pjjj)
        /*00c8*/ 	.word	0x00000000


	//----- nvinfo : EIATTR_MIN_STACK_SIZE
	.align		4
.L_76:
        /*00cc*/ 	.byte	0x04, 0x12
        /*00ce*/ 	.short	(.L_78 - .L_77)
	.align		4
.L_77:
        /*00d0*/ 	.word	index@(_Z16predicate_kernelPKjPjjj)
        /*00d4*/ 	.word	0x00000000
.L_78:


//--------------------- .nv.compat                --------------------------
	.section	.nv.compat,"",@"SHT_CUDA_COMPAT_INFO"
	.align	4
        /*0000*/ 	.byte	0x02, 0x09, 0x00, 0x00, 0x02, 0x02, 0x01, 0x00, 0x02, 0x05, 0x05, 0x00, 0x03, 0x07, 0x01, 0x01
        /*0010*/ 	.byte	0x02, 0x03, 0x00, 0x00, 0x02, 0x06, 0x01, 0x00, 0x04, 0x0b, 0x08, 0x00, 0x09, 0x00, 0x00, 0x00
        /*0020*/ 	.byte	0x00, 0x00, 0x00, 0x00


//--------------------- .nv.info._ZN3cub18CUB_300001_SM_10006detail4scan16DeviceScanKernelINS2_10policy_hubIjjjmN4cuda3std3__44plusIvEEE10Policy1000EN6thrust24THRUST_300001_SM_1000_NS10device_ptrIjEESF_NS0_13ScanTileStateIjLb1EEES9_NS1_10InputValueIjPjEEmjLb0EjEEvT0_T1_T2_iT3_T4_T5_ --------------------------
	.section	.nv.info._ZN3cub18CUB_300001_SM_10006detail4scan16DeviceScanKernelINS2_10policy_hubIjjjmN4cuda3std3__44plusIvEEE10Policy1000EN6thrust24THRUST_300001_SM_1000_NS10device_ptrIjEESF_NS0_13ScanTileStateIjLb1EEES9_NS1_10InputValueIjPjEEmjLb0EjEEvT0_T1_T2_iT3_T4_T5_,"",@"SHT_CUDA_INFO"
	.sectionflags	@""
	.align	4


	//----- nvinfo : EIATTR_CUDA_API_VERSION
	.align		4
        /*0000*/ 	.byte	0x04, 0x37
        /*0002*/ 	.short	(.L_80 - .L_79)
.L_79:
        /*0004*/ 	.word	0x00000082


	//----- nvinfo : EIATTR_KPARAM_INFO
	.align		4
.L_80:
        /*0008*/ 	.byte	0x04, 0x17
        /*000a*/ 	.short	(.L_82 - .L_81)
.L_81:
        /*000c*/ 	.word	0x00000000
        /*0010*/ 	.short	0x0006
        /*0012*/ 	.short	0x0030
        /*0014*/ 	.byte	0x00, 0xf0, 0x21, 0x00


	//----- nvinfo : EIATTR_KPARAM_INFO
	.align		4
.L_82:
        /*0018*/ 	.byte	0x04, 0x17
        /*001a*/ 	.short	(.L_84 - .L_83)
.L_83:
        /*001c*/ 	.word	0x00000000
        /*0020*/ 	.short	0x0005
        /*0022*/ 	.short	0x0020
        /*0024*/ 	.byte	0x00, 0xf0, 0x41, 0x00


	//----- nvinfo : EIATTR_KPARAM_INFO
	.align		4
.L_84:
        /*0028*/ 	.byte	0x04, 0x17
        /*002a*/ 	.short	(.L_86 - .L_85)
.L_85:
        /*002c*/ 	.word	0x00000000
        /*0030*/ 	.short	0x0004
        /*0032*/ 	.short	0x001c
        /*0034*/ 	.byte	0x00, 0xf0, 0x05, 0x00


	//----- nvinfo : EIATTR_KPARAM_INFO
	.align		4
.L_86:
        /*0038*/ 	.byte	0x04, 0x17
        /*003a*/ 	.short	(.L_88 - .L_87)
.L_87:
        /*003c*/ 	.word	0x00000000
        /*0040*/ 	.short	0x0003
        /*0042*/ 	.short	0x0018
        /*0044*/ 	.byte	0x00, 0xf0, 0x11, 0x00


	//----- nvinfo : EIATTR_KPARAM_INFO
	.align		4
.L_88:
        /*0048*/ 	.byte	0x04, 0x17
        /*004a*/ 	.short	(.L_90 - .L_89)
.L_89:
        /*004c*/ 	.word	0x00000000
        /*0050*/ 	.short	0x0002
        /*0052*/ 	.short	0x0010
        /*0054*/ 	.byte	0x00, 0xf0, 0x21, 0x00


	//----- nvinfo : EIATTR_KPARAM_INFO
	.align		4
.L_90:
        /*0058*/ 	.byte	0x04, 0x17
        /*005a*/ 	.short	(.L_92 - .L_91)
.L_91:
        /*005c*/ 	.word	0x00000000
        /*0060*/ 	.short	0x0001
        /*0062*/ 	.short	0x0008
        /*0064*/ 	.byte	0x00, 0xf0, 0x21, 0x00


	//----- nvinfo : EIATTR_KPARAM_INFO
	.align		4
.L_92:
        /*0068*/ 	.byte	0x04, 0x17
        /*006a*/ 	.short	(.L_94 - .L_93)
.L_93:
        /*006c*/ 	.word	0x00000000
        /*0070*/ 	.short	0x0000
        /*0072*/ 	.short	0x0000
        /*0074*/ 	.byte	0x00, 0xf0, 0x21, 0x00


	//----- nvinfo : EIATTR_SPARSE_MMA_MASK
	.align		4
.L_94:
        /*0078*/ 	.byte	0x03, 0x50
        /*007a*/ 	.short	0x0000


	//----- nvinfo : EIATTR_MAXREG_COUNT
	.align		4
        /*007c*/ 	.byte	0x03, 0x1b
        /*007e*/ 	.short	0x0080


	//----- nvinfo : EIATTR_NUM_BARRIERS
	.align		4
        /*0080*/ 	.byte	0x02, 0x4c
        /*0082*/ 	.byte	0x01
	.zero		1


	//----- nvinfo : EIATTR_MERCURY_ISA_VERSION
	.align		4
        /*0084*/ 	.byte	0x03, 0x5f
        /*0086*/ 	.short	0x0101


	//----- nvinfo : EIATTR_COOP_GROUP_MASK_REGIDS
	.align		4
        /*0088*/ 	.byte	0x04, 0x29
        /*008a*/ 	.short	(.L_96 - .L_95)


	//   ....[0]....
.L_95:
        /*008c*/ 	.word	0xffffffff


	//   ....[1]....
        /*0090*/ 	.word	0xffffffff


	//   ....[2]....
        /*0094*/ 	.word	0xffffffff


	//   ....[3]....
        /*0098*/ 	.word	0xffffffff


	//   ....[4]....
        /*009c*/ 	.word	0xffffffff


	//   ....[5]....
        /*00a0*/ 	.word	0xffffffff


	//   ....[6]....
        /*00a4*/ 	.word	0xffffffff


	//   ....[7]....
        /*00a8*/ 	.word	0xffffffff


	//   ....[8]....
        /*00ac*/ 	.word	0xffffffff


	//   ....[9]....
        /*00b0*/ 	.word	0xffffffff


	//   ....[10]....
        /*00b4*/ 	.word	0xffffffff


	//   ....[11]....
        /*00b8*/ 	.word	0xffffffff


	//   ....[12]....
        /*00bc*/ 	.word	0xffffffff


	//   ....[13]....
        /*00c0*/ 	.word	0xffffffff


	//   ....[14]....
        /*00c4*/ 	.word	0xffffffff


	//   ....[15]....
        /*00c8*/ 	.word	0xffffffff


	//   ....[16]....
        /*00cc*/ 	.word	0xffffffff


	//   ....[17]....
        /*00d0*/ 	.word	0xffffffff


	//   ....[18]....
        /*00d4*/ 	.word	0xffffffff


	//   ....[19]....
        /*00d8*/ 	.word	0xffffffff


	//   ....[20]....
        /*00dc*/ 	.word	0xffffffff


	//   ....[21]....
        /*00e0*/ 	.word	0xffffffff


	//   ....[22]....
        /*00e4*/ 	.word	0xffffffff


	//   ....[23]....
        /*00e8*/ 	.word	0xffffffff


	//   ....[24]....
        /*00ec*/ 	.word	0xffffffff


	//   ....[25]....
        /*00f0*/ 	.word	0xffffffff


	//   ....[26]....
        /*00f4*/ 	.word	0xffffffff


	//   ....[27]....
        /*00f8*/ 	.word	0xffffffff


	//   ....[28]....
        /*00fc*/ 	.word	0xffffffff


	//   ....[29]....
        /*0100*/ 	.word	0xffffffff


	//   ....[30]....
        /*0104*/ 	.word	0xffffffff


	//   ....[31]....
        /*0108*/ 	.word	0xffffffff


	//   ....[32]....
        /*010c*/ 	.word	0xffffffff


	//   ....[33]....
        /*0110*/ 	.word	0xffffffff


	//   ....[34]....
        /*0114*/ 	.word	0xffffffff


	//   ....[35]....
        /*0118*/ 	.word	0xffffffff


	//   ....[36]....
        /*011c*/ 	.word	0xffffffff


	//   ....[37]....
        /*0120*/ 	.word	0xffffffff


	//   ....[38]....
        /*0124*/ 	.word	0xffffffff


	//   ....[39]....
        /*0128*/ 	.word	0xffffffff


	//   ....[40]....
        /*012c*/ 	.word	0xffffffff


	//   ....[41]....
        /*0130*/ 	.word	0xffffffff


	//   ....[42]....
        /*0134*/ 	.word	0xffffffff


	//   ....[43]....
        /*0138*/ 	.word	0xffffffff


	//   ....[44]....
        /*013c*/ 	.word	0xffffffff


	//   ....[45]....
        /*0140*/ 	.word	0xffffffff


	//   ....[46]....
        /*0144*/ 	.word	0xffffffff


	//   ....[47]....
        /*0148*/ 	.word	0xffffffff


	//   ....[48]....
        /*014c*/ 	.word	0xffffffff


	//   ....[49]....
        /*0150*/ 	.word	0xffffffff


	//   ....[50]....
        /*0154*/ 	.word	0xffffffff


	//   ....[51]....
        /*0158*/ 	.word	0xffffffff


	//   ....[52]....
        /*015c*/ 	.word	0xffffffff


	//   ....[53]....
        /*0160*/ 	.word	0xffffffff


	//   ....[54]....
        /*0164*/ 	.word	0xffffffff


	//   ....[55]....
        /*0168*/ 	.word	0xffffffff


	//   ....[56]....
        /*016c*/ 	.word	0xffffffff


	//   ....[57]....
        /*0170*/ 	.word	0xffffffff


	//   ....[58]....
        /*0174*/ 	.word	0xffffffff


	//   ....[59]....
        /*0178*/ 	.word	0xffffffff


	//   ....[60]....
        /*017c*/ 	.word	0x0500000a


	//   ....[61]....
        /*0180*/ 	.word	0x0500000a


	//   ....[62]....
        /*0184*/ 	.word	0x0500000a


	//   ....[63]....
        /*0188*/ 	.word	0x0500000a


	//   ....[64]....
        /*018c*/ 	.word	0x0500000a


	//   ....[65]....
        /*0190*/ 	.word	0x0500000a


	//   ....[66]....
        /*0194*/ 	.word	0x0500000a


	//   ....[67]....
        /*0198*/ 	.word	0x0500000a


	//   ....[68]....
        /*019c*/ 	.word	0x0500000a


	//   ....[69]....
        /*01a0*/ 	.word	0x0500000a


	//   ....[70]....
        /*01a4*/ 	.word	0x0500000a


	//   ....[71]....
        /*01a8*/ 	.word	0x0500000a


	//   ....[72]....
        /*01ac*/ 	.word	0x0500000a


	//   ....[73]....
        /*01b0*/ 	.word	0x0500000a


	//   ....[74]....
        /*01b4*/ 	.word	0x0500000a


	//   ....[75]....
        /*01b8*/ 	.word	0x0500000a


	//   ....[76]....
        /*01bc*/ 	.word	0x0500000a


	//   ....[77]....
        /*01c0*/ 	.word	0x0500000a


	//   ....[78]....
        /*01c4*/ 	.word	0x0500000a


	//   ....[79]....
        /*01c8*/ 	.word	0x0500000a


	//   ....[80]....
        /*01cc*/ 	.word	0x0500000a


	//   ....[81]....
        /*01d0*/ 	.word	0x0500000a


	//   ....[82]....
        /*01d4*/ 	.word	0x0500000a


	//   ....[83]....
        /*01d8*/ 	.word	0x0500000a


	//   ....[84]....
        /*01dc*/ 	.word	0x0500000a


	//   ....[85]....
        /*01e0*/ 	.word	0x0500000a


	//   ....[86]....
        /*01e4*/ 	.word	0x0500000a


	//   ....[87]....
        /*01e8*/ 	.word	0x0500000a


	//   ....[88]....
        /*01ec*/ 	.word	0x0500000a


	//   ....[89]....
        /*01f0*/ 	.word	0x0500000a


	//   ....[90]....
        /*01f4*/ 	.word	0x0500000a


	//   ....[91]....
        /*01f8*/ 	.word	0x0500000a


	//   ....[92]....
        /*01fc*/ 	.word	0x0500000a


	//   ....[93]....
        /*0200*/ 	.word	0x0500000a


	//   ....[94]....
        /*0204*/ 	.word	0x0500000a


	//   ....[95]....
        /*0208*/ 	.word	0x0500000a


	//----- nvinfo : EIATTR_COOP_GROUP_INSTR_OFFSETS
	.align		4
.L_96:
        /*020c*/ 	.byte	0x04, 0x28
        /*020e*/ 	.short	(.L_98 - .L_97)


	//   ....[0]....
.L_97:
        /*0210*/ 	.word	0x000004d0


	//   ....[1]....
        /*0214*/ 	.word	0x000006f0


	//   ....[2]....
        /*0218*/ 	.word	0x00000710


	//   ....[3]....
        /*021c*/ 	.word	0x00000730


	//   ....[4]....
        /*0220*/ 	.word	0x00000750


	//   ....[5]....
        /*0224*/ 	.word	0x00000770


	//   ....[6]....
        /*0228*/ 	.word	0x00000b80


	//   ....[7]....
        /*022c*/ 	.word	0x00000ba0


	//   ....[8]....
        /*0230*/ 	.word	0x00000bc0


	//   ....[9]....
        /*0234*/ 	.word	0x00000be0


	//   ....[10]....
        /*0238*/ 	.word	0x00000c00


	//   ....[11]....
        /*023c*/ 	.word	0x00001000


	//   ....[12]....
        /*0240*/ 	.word	0x00001090


	//   ....[13]....
        /*0244*/ 	.word	0x000010f0


	//   ....[14]....
        /*0248*/ 	.word	0x00001160


	//   ....[15]....
        /*024c*/ 	.word	0x000011c0


	//   ....[16]....
        /*0250*/ 	.word	0x00001210


	//   ....[17]....
        /*0254*/ 	.word	0x00001270


	//   ....[18]....
        /*0258*/ 	.word	0x000012c0


	//   ....[19]....
        /*025c*/ 	.word	0x000012e0


	//   ....[20]....
        /*0260*/ 	.word	0x000013a0


	//   ....[21]....
        /*0264*/ 	.word	0x00001430


	//   ....[22]....
        /*0268*/ 	.word	0x00001480


	//   ....[23]....
        /*026c*/ 	.word	0x000014e0


	//   ....[24]....
        /*0270*/ 	.word	0x00001540


	//   ....[25]....
        /*0274*/ 	.word	0x00001580


	//   ....[26]....
        /*0278*/ 	.word	0x000015c0


	//   ....[27]....
        /*027c*/ 	.word	0x00001600


	//   ....[28]....
        /*0280*/ 	.word	0x00001610


	//   ....[29]....
        /*0284*/ 	.word	0x00001a50


	//   ....[30]....
        /*0288*/ 	.word	0x00002430


	//   ....[31]....
        /*028c*/ 	.word	0x00002650


	//   ....[32]....
        /*0290*/ 	.word	0x00002670


	//   ....[33]....
        /*0294*/ 	.word	0x00002690


	//   ....[34]....
        /*0298*/ 	.word	0x000026b0


	//   ....[35]....
        /*029c*/ 	.word	0x000026d0


	//   ....[36]....
        /*02a0*/ 	.word	0x00002a60


	//   ....[37]....
        /*02a4*/ 	.word	0x00002a80


	//   ....[38]....
        /*02a8*/ 	.word	0x00002aa0


	//   ....[39]....
        /*02ac*/ 	.word	0x00002ac0


	//   ....[40]....
        /*02b0*/ 	.word	0x00002ae0


	//   ....[41]....
        /*02b4*/ 	.word	0x00002ee0


	//   ....[42]....
        /*02b8*/ 	.word	0x00002f70


	//   ....[43]....
        /*02bc*/ 	.word	0x00002fd0


	//   ....[44]....
        /*02c0*/ 	.word	0x00003030


	//   ....[45]....
        /*02c4*/ 	.word	0x00003090


	//   ....[46]....
        /*02c8*/ 	.word	0x000030f0


	//   ....[47]....
        /*02cc*/ 	.word	0x00003140


	//   ....[48]....
        /*02d0*/ 	.word	0x000031b0


	//   ....[49]....
        /*02d4*/ 	.word	0x000031c0


	//   ....[50]....
        /*02d8*/ 	.word	0x00003280


	//   ....[51]....
        /*02dc*/ 	.word	0x00003310


	//   ....[52]....
        /*02e0*/ 	.word	0x00003360


	//   ....[53]....
        /*02e4*/ 	.word	0x000033d0


	//   ....[54]....
        /*02e8*/ 	.word	0x00003430


	//   ....[55]....
        /*02ec*/ 	.word	0x00003480


	//   ....[56]....
        /*02f0*/ 	.word	0x000034c0


	//   ....[57]....
        /*02f4*/ 	.word	0x00003520


	//   ....[58]....
        /*02f8*/ 	.word	0x00003530


	//   ....[59]....
        /*02fc*/ 	.word	0x000039a0


	//   ....[60]....
        /*0300*/ 	.word	0x00003f30


	//   ....[61]....
        /*0304*/ 	.word	0x00003fb0


	//   ....[62]....
        /*0308*/ 	.word	0x00004040


	//   ....[63]....
        /*030c*/ 	.word	0x00004120


	//   ....[64]....
        /*0310*/ 	.word	0x000041a0


	//   ....[65]....
        /*0314*/ 	.word	0x00004230


	//   ....[66]....
        /*0318*/ 	.word	0x000042b0


	//   ....[67]....
        /*031c*/ 	.word	0x00004330


	//   ....[68]....
        /*0320*/ 	.word	0x00004360


	//   ....[69]....
        /*0324*/ 	.word	0x00004430


	//   ....[70]....
        /*0328*/ 	.word	0x000044b0


	//   ....[71]....
        /*032c*/ 	.word	0x00004530


	//   ....[72]....
        /*0330*/ 	.word	0x000045e0


	//   ....[73]....
        /*0334*/ 	.word	0x00004670


	//   ....[74]....
        /*0338*/ 	.word	0x000046f0


	//   ....[75]....
        /*033c*/ 	.word	0x00004760


	//   ....[76]....
        /*0340*/ 	.word	0x000047e0


	//   ....[77]....
        /*0344*/ 	.word	0x00004840


	//   ....[78]....
        /*0348*/ 	.word	0x000048b0


	//   ....[79]....
        /*034c*/ 	.word	0x00004930


	//   ....[80]....
        /*0350*/ 	.word	0x000049d0


	//   ....[81]....
        /*0354*/ 	.word	0x00004a90


	//   ....[82]....
        /*0358*/ 	.word	0x00004b30


	//   ....[83]....
        /*035c*/ 	.word	0x00004bc0


	//   ....[84]....
        /*0360*/ 	.word	0x00004c50


	//   ....[85]....
        /*0364*/ 	.word	0x00004cc0


	//   ....[86]....
        /*0368*/ 	.word	0x00004cf0


	//   ....[87]....
        /*036c*/ 	.word	0x00004dc0


	//   ....[88]....
        /*0370*/ 	.word	0x00004e40


	//   ....[89]....
        /*0374*/ 	.word	0x00004ec0


	//   ....[90]....
        /*0378*/ 	.word	0x00004f80


	//   ....[91]....
        /*037c*/ 	.word	0x00005020


	//   ....[92]....
        /*0380*/ 	.word	0x000050b0


	//   ....[93]....
        /*0384*/ 	.word	0x00005140


	//   ....[94]....
        /*0388*/ 	.word	0x000051d0


	//   ....[95]....
        /*038c*/ 	.word	0x00005230


	//----- nvinfo : EIATTR_VRC_CTA_INIT_COUNT
	.align		4
.L_98:
        /*0390*/ 	.byte	0x02, 0x4a
	.zero		1
	.zero		1


	//----- nvinfo : EIATTR_EXIT_INSTR_OFFSETS
	.align		4
        /*0394*/ 	.byte	0x04, 0x1c
        /*0396*/ 	.short	(.L_100 - .L_99)


	//   ....[0]....
.L_99:
        /*0398*/ 	.word	0x00001ce0


	//   ....[1]....
        /*039c*/ 	.word	0x00001d10


	//   ....[2]....
        /*03a0*/ 	.word	0x00003ec0


	//   ....[3]....
        /*03a4*/ 	.word	0x00003ee0


	//----- nvinfo : EIATTR_MAX_THREADS
	.align		4
.L_100:
        /*03a8*/ 	.byte	0x04, 0x05
        /*03aa*/ 	.short	(.L_102 - .L_101)
.L_101:
        /*03ac*/ 	.word	0x000001a0
        /*03b0*/ 	.word	0x00000001
        /*03b4*/ 	.word	0x00000001


	//----- nvinfo : EIATTR_CRS_STACK_SIZE
	.align		4
.L_102:
        /*03b8*/ 	.byte	0x04, 0x1e
        /*03ba*/ 	.short	(.L_104 - .L_103)
.L_103:
        /*03bc*/ 	.word	0x00000000


	//----- nvinfo : EIATTR_CBANK_PARAM_SIZE
	.align		4
.L_104:
        /*03c0*/ 	.byte	0x03, 0x19
        /*03c2*/ 	.short	0x0038


	//----- nvinfo : EIATTR_PARAM_CBANK
	.align		4
        /*03c4*/ 	.byte	0x04, 0x0a
        /*03c6*/ 	.short	(.L_106 - .L_105)
	.align		4
.L_105:
        /*03c8*/ 	.word	index@(.nv.constant0._ZN3cub18CUB_300001_SM_10006detail4scan16DeviceScanKernelINS2_10policy_hubIjjjmN4cuda3std3__44plusIvEEE10Policy1000EN6thrust24THRUST_300001_SM_1000_NS10device_ptrIjEESF_NS0_13ScanTileStateIjLb1EEES9_NS1_10InputValueIjPjEEmjLb0EjEEvT0_T1_T2_iT3_T4_T5_)
        /*03cc*/ 	.short	0x0380
        /*03ce*/ 	.short	0x0038


	//----- nvinfo : EIATTR_SW_WAR
	.align		4
.L_106:
        /*03d0*/ 	.byte	0x04, 0x36
        /*03d2*/ 	.short	(.L_108 - .L_107)
.L_107:
        /*03d4*/ 	.word	0x00000008
.L_108:


//--------------------- .nv.info._ZN3cub18CUB_300001_SM_10006detail4scan16DeviceScanKernelINS2_10policy_hubIjjjjN4cuda3std3__44plusIvEEE10Policy1000EN6thrust24THRUST_300001_SM_1000_NS10device_ptrIjEESF_NS0_13ScanTileStateIjLb1EEES9_NS1_10InputValueIjPjEEjjLb0EjEEvT0_T1_T2_iT3_T4_T5_ --------------------------
	.section	.nv.info._ZN3cub18CUB_300001_SM_10006detail4scan16DeviceScanKernelINS2_10policy_hubIjjjjN4cuda3std3__44plusIvEEE10Policy1000EN6thrust24THRUST_300001_SM_1000_NS10device_ptrIjEESF_NS0_13ScanTileStateIjLb1EEES9_NS1_10InputValueIjPjEEjjLb0EjEEvT0_T1_T2_iT3_T4_T5_,"",@"SHT_CUDA_INFO"
	.sectionflags	@""
	.align	4


	//----- nvinfo : EIATTR_CUDA_API_VERSION
	.align		4
        /*0000*/ 	.byte	0x04, 0x37
        /*0002*/ 	.short	(.L_110 - .L_109)
.L_109:
        /*0004*/ 	.word	0x00000082


	//----- nvinfo : EIATTR_KPARAM_INFO
	.align		4
.L_110:
        /*0008*/ 	.byte	0x04, 0x17
        /*000a*/ 	.short	(.L_112 - .L_111)
.L_111:
        /*000c*/ 	.word	0x00000000
        /*0010*/ 	.short	0x0006
        /*0012*/ 	.short	0x0030
        /*0014*/ 	.byte	0x00, 0xf0, 0x11, 0x00


	//----- nvinfo : EIATTR_KPARAM_INFO
	.align		4
.L_112:
        /*0018*/ 	.byte	0x04, 0x17
        /*001a*/ 	.short	(.L_114 - .L_113)
.L_113:
        /*001c*/ 	.word	0x00000000
        /*0020*/ 	.short	0x0005
        /*0022*/ 	.short	0x0020
        /*0024*/ 	.byte	0x00, 0xf0, 0x41, 0x00


	//----- nvinfo : EIATTR_KPARAM_INFO
	.align		4
.L_114:
        /*0028*/ 	.byte	0x04, 0x17
        /*002a*/ 	.short	(.L_116 - .L_115)
.L_115:
        /*002c*/ 	.word	0x00000000
        /*0030*/ 	.short	0x0004
        /*0032*/ 	.short	0x001c
        /*0034*/ 	.byte	0x00, 0xf0, 0x05, 0x00


	//----- nvinfo : EIATTR_KPARAM_INFO
	.align		4
.L_116:
        /*0038*/ 	.byte	0x04, 0x17
        /*003a*/ 	.short	(.L_118 - .L_117)
.L_117:
        /*003c*/ 	.word	0x00000000
        /*0040*/ 	.short	0x0003
        /*0042*/ 	.short	0x0018
        /*0044*/ 	.byte	0x00, 0xf0, 0x11, 0x00


	//----- nvinfo : EIATTR_KPARAM_INFO
	.align		4
.L_118:
        /*0048*/ 	.byte	0x04, 0x17
        /*004a*/ 	.short	(.L_120 - .L_119)
.L_119:
        /*004c*/ 	.word	0x00000000
        /*0050*/ 	.short	0x0002
        /*0052*/ 	.short	0x0010
        /*0054*/ 	.byte	0x00, 0xf0, 0x21, 0x00


	//----- nvinfo : EIATTR_KPARAM_INFO
	.align		4
.L_120:
        /*0058*/ 	.byte	0x04, 0x17
        /*005a*/ 	.short	(.L_122 - .L_121)
.L_121:
        /*005c*/ 	.word	0x00000000
        /*0060*/ 	.short	0x0001
        /*0062*/ 	.short	0x0008
        /*0064*/ 	.byte	0x00, 0xf0, 0x21, 0x00


	//----- nvinfo : EIATTR_KPARAM_INFO
	.align		4
.L_122:
        /*0068*/ 	.byte	0x04, 0x17
        /*006a*/ 	.short	(.L_124 - .L_123)
.L_123:
        /*006c*/ 	.word	0x00000000
        /*0070*/ 	.short	0x0000
        /*0072*/ 	.short	0x0000
        /*0074*/ 	.byte	0x00, 0xf0, 0x21, 0x00


	//----- nvinfo : EIATTR_SPARSE_MMA_MASK
	.align		4
.L_124:
        /*0078*/ 	.byte	0x03, 0x50
        /*007a*/ 	.short	0x0000


	//----- nvinfo : EIATTR_MAXREG_COUNT
	.align		4
        /*007c*/ 	.byte	0x03, 0x1b
        /*007e*/ 	.short	0x00a8


	//----- nvinfo : EIATTR_NUM_BARRIERS
	.align		4
        /*0080*/ 	.byte	0x02, 0x4c
        /*0082*/ 	.byte	0x01
	.zero		1


	//----- nvinfo : EIATTR_MERCURY_ISA_VERSION
	.align		4
        /*0084*/ 	.byte	0x03, 0x5f
        /*0086*/ 	.short	0x0101


	//----- nvinfo : EIATTR_UNUSED_LOAD_BYTE_OFFSET
	.align		4
        /*0088*/ 	.byte	0x04, 0x44
        /*008a*/ 	.short	(.L_126 - .L_125)


	//   ....[0]....
.L_125:
        /*008c*/ 	.word	0x00002a80
        /*0090*/ 	.word	0x00000fff


	//----- nvinfo : EIATTR_COOP_GROUP_MASK_REGIDS
	.align		4
.L_126:
        /*0094*/ 	.byte	0x04, 0x29
        /*0096*/ 	.short	(.L_128 - .L_127)


	//   ....[0]....
.L_127:
        /*0098*/ 	.word	0xffffffff


	//   ....[1]....
        /*009c*/ 	.word	0xffffffff


	//   ....[2]....
        /*00a0*/ 	.word	0xffffffff


	//   ....[3]....
        /*00a4*/ 	.word	0xffffffff


	//   ....[4]....
        /*00a8*/ 	.word	0xffffffff


	//   ....[5]....
        /*00ac*/ 	.word	0xffffffff


	//   ....[6]....
        /*00b0*/ 	.word	0xffffffff


	//   ....[7]....
        /*00b4*/ 	.word	0xffffffff


	//   ....[8]....
        /*00b8*/ 	.word	0xffffffff


	//   ....[9]....
        /*00bc*/ 	.word	0xffffffff


	//   ....[10]....
        /*00c0*/ 	.word	0xffffffff


	//   ....[11]....
        /*00c4*/ 	.word	0xffffffff


	//   ....[12]....
        /*00c8*/ 	.word	0xffffffff


	//   ....[13]....
        /*00cc*/ 	.word	0xffffffff


	//   ....[14]....
        /*00d0*/ 	.word	0xffffffff


	//   ....[15]....
        /*00d4*/ 	.word	0xffffffff


	//   ....[16]....
        /*00d8*/ 	.word	0xffffffff


	//   ....[17]....
        /*00dc*/ 	.word	0xffffffff


	//   ....[18]....
        /*00e0*/ 	.word	0xffffffff


	//   ....[19]....
        /*00e4*/ 	.word	0xffffffff


	//   ....[20]....
        /*00e8*/ 	.word	0xffffffff


	//   ....[21]....
        /*00ec*/ 	.word	0xffffffff


	//   ....[22]....
        /*00f0*/ 	.word	0xffffffff


	//   ....[23]....
        /*00f4*/ 	.word	0xffffffff


	//   ....[24]....
        /*00f8*/ 	.word	0xffffffff


	//   ....[25]....
        /*00fc*/ 	.word	0xffffffff


	//   ....[26]....
        /*0100*/ 	.word	0xffffffff


	//   ....[27]....
        /*0104*/ 	.word	0xffffffff


	//   ....[28]....
        /*0108*/ 	.word	0xffffffff


	//   ....[29]....
        /*010c*/ 	.word	0xffffffff


	//   ....[30]....
        /*0110*/ 	.word	0xffffffff


	//   ....[31]....
        /*0114*/ 	.word	0xffffffff


	//   ....[32]....
        /*0118*/ 	.word	0xffffffff


	//   ....[33]....
        /*011c*/ 	.word	0xffffffff


	//   ....[34]....
        /*0120*/ 	.word	0xffffffff


	//   ....[35]....
        /*0124*/ 	.word	0xffffffff


	//   ....[36]....
        /*0128*/ 	.word	0xffffffff


	//   ....[37]....
        /*012c*/ 	.word	0xffffffff


	//   ....[38]....
        /*0130*/ 	.word	0xffffffff


	//   ....[39]....
        /*0134*/ 	.word	0xffffffff


	//   ....[40]....
        /*0138*/ 	.word	0xffffffff


	//   ....[41]....
        /*013c*/ 	.word	0xffffffff


	//   ....[42]....
        /*0140*/ 	.word	0xffffffff


	//   ....[43]....
        /*0144*/ 	.word	0xffffffff


	//   ....[44]....
        /*0148*/ 	.word	0xffffffff


	//   ....[45]....
        /*014c*/ 	.word	0xffffffff


	//   ....[46]....
        /*0150*/ 	.word	0xffffffff


	//   ....[47]....
        /*0154*/ 	.word	0xffffffff


	//   ....[48]....
        /*0158*/ 	.word	0xffffffff


	//   ....[49]....
        /*015c*/ 	.word	0xffffffff


	//   ....[50]....
        /*0160*/ 	.word	0xffffffff


	//   ....[51]....
        /*0164*/ 	.word	0xffffffff


	//   ....[52]....
        /*0168*/ 	.word	0xffffffff


	//   ....[53]....
        /*016c*/ 	.word	0xffffffff


	//   ....[54]....
        /*0170*/ 	.word	0xffffffff


	//   ....[55]....
        /*0174*/ 	.word	0xffffffff


	//   ....[56]....
        /*0178*/ 	.word	0xffffffff


	//   ....[57]....
        /*017c*/ 	.word	0xffffffff


	//   ....[58]....
        /*0180*/ 	.word	0xffffffff


	//   ....[59]....
        /*0184*/ 	.word	0xffffffff


	//   ....[60]....
        /*0188*/ 	.word	0x05000015


	//   ....[61]....
        /*018c*/ 	.word	0x05000015


	//   ....[62]....
        /*0190*/ 	.word	0x05000015


	//   ....[63]....
        /*0194*/ 	.word	0x05000015


	//   ....[64]....
        /*0198*/ 	.word	0x05000015


	//   ....[65]....
        /*019c*/ 	.word	0x05000015


	//   ....[66]....
        /*01a0*/ 	.word	0x05000015


	//   ....[67]....
        /*01a4*/ 	.word	0x05000015


	//   ....[68]....
        /*01a8*/ 	.word	0x05000015


	//   ....[69]....
        /*01ac*/ 	.word	0x05000015


	//   ....[70]....
        /*01b0*/ 	.word	0x05000015


	//   ....[71]....
        /*01b4*/ 	.word	0x05000015


	//   ....[72]....
        /*01b8*/ 	.word	0x05000015


	//   ....[73]....
        /*01bc*/ 	.word	0x05000015


	//   ....[74]....
        /*01c0*/ 	.word	0x05000015


	//   ....[75]....
        /*01c4*/ 	.word	0x05000015


	//   ....[76]....
        /*01c8*/ 	.word	0x05000015


	//   ....[77]....
        /*01cc*/ 	.word	0x05000015


	//   ....[78]....
        /*01d0*/ 	.word	0x05000015


	//   ....[79]....
        /*01d4*/ 	.word	0x05000015


	//   ....[80]....
        /*01d8*/ 	.word	0x05000015


	//   ....[81]....
        /*01dc*/ 	.word	0x05000015


	//   ....[82]....
        /*01e0*/ 	.word	0x05000015


	//   ....[83]....
        /*01e4*/ 	.word	0x05000015


	//   ....[84]....
        /*01e8*/ 	.word	0x05000015


	//   ....[85]....
        /*01ec*/ 	.word	0x05000015


	//   ....[86]....
        /*01f0*/ 	.word	0x05000015


	//   ....[87]....
        /*01f4*/ 	.word	0x05000015


	//   ....[88]....
        /*01f8*/ 	.word	0x05000015


	//   ....[89]....
        /*01fc*/ 	.word	0x05000015


	//   ....[90]....
        /*0200*/ 	.word	0x05000015


	//   ....[91]....
        /*0204*/ 	.word	0x05000015


	//   ....[92]....
        /*0208*/ 	.word	0x05000015


	//   ....[93]....
        /*020c*/ 	.word	0x05000015


	//   ....[94]....
        /*0210*/ 	.word	0x05000015


	//   ....[95]....
        /*0214*/ 	.word	0x05000015


	//----- nvinfo : EIATTR_COOP_GROUP_INSTR_OFFSETS
	.align		4
.L_128:
        /*0218*/ 	.byte	0x04, 0x28
        /*021a*/ 	.short	(.L_130 - .L_129)


	//   ....[0]....
.L_129:
        /*021c*/ 	.word	0x00000510


	//   ....[1]....
        /*0220*/ 	.word	0x000006d0


	//   ....[2]....
        /*0224*/ 	.word	0x000006f0


	//   ....[3]....
        /*0228*/ 	.word	0x00000710


	//   ....[4]....
        /*022c*/ 	.word	0x00000730


	//   ....[5]....
        /*0230*/ 	.word	0x00000750


	//   ....[6]....
        /*0234*/ 	.word	0x00000b40


	//   ....[7]....
        /*0238*/ 	.word	0x00000b60


	//   ....[8]....
        /*023c*/ 	.word	0x00000b80


	//   ....[9]....
        /*0240*/ 	.word	0x00000ba0


	//   ....[10]....
        /*0244*/ 	.word	0x00000bc0


	//   ....[11]....
        /*0248*/ 	.word	0x00000f70


	//   ....[12]....
        /*024c*/ 	.word	0x00001140


	//   ....[13]....
        /*0250*/ 	.word	0x000011a0


	//   ....[14]....
        /*0254*/ 	.word	0x00001240


	//   ....[15]....
        /*0258*/ 	.word	0x000012b0


	//   ....[16]....
        /*025c*/ 	.word	0x00001300


	//   ....[17]....
        /*0260*/ 	.word	0x00001340


	//   ....[18]....
        /*0264*/ 	.word	0x00001380


	//   ....[19]....
        /*0268*/ 	.word	0x00001390


	//   ....[20]....
        /*026c*/ 	.word	0x00001470


	//   ....[21]....
        /*0270*/ 	.word	0x00001640


	//   ....[22]....
        /*0274*/ 	.word	0x00001690


	//   ....[23]....
        /*0278*/ 	.word	0x000016f0


	//   ....[24]....
        /*027c*/ 	.word	0x00001750


	//   ....[25]....
        /*0280*/ 	.word	0x00001790


	//   ....[26]....
        /*0284*/ 	.word	0x000017d0


	//   ....[27]....
        /*0288*/ 	.word	0x00001810


	//   ....[28]....
        /*028c*/ 	.word	0x00001820


	//   ....[29]....
        /*0290*/ 	.word	0x00001cd0


	//   ....[30]....
        /*0294*/ 	.word	0x000027b0


	//   ....[31]....
        /*0298*/ 	.word	0x00002970


	//   ....[32]....
        /*029c*/ 	.word	0x00002990


	//   ....[33]....
        /*02a0*/ 	.word	0x000029b0


	//   ....[34]....
        /*02a4*/ 	.word	0x000029d0


	//   ....[35]....
        /*02a8*/ 	.word	0x000029f0


	//   ....[36]....
        /*02ac*/ 	.word	0x00002d70


	//   ....[37]....
        /*02b0*/ 	.word	0x00002d90


	//   ....[38]....
        /*02b4*/ 	.word	0x00002db0


	//   ....[39]....
        /*02b8*/ 	.word	0x00002dd0


	//   ....[40]....
        /*02bc*/ 	.word	0x00002df0


	//   ....[41]....
        /*02c0*/ 	.word	0x000031a0


	//   ....[42]....
        /*02c4*/ 	.word	0x00003370


	//   ....[43]....
        /*02c8*/ 	.word	0x000033d0


	//   ....[44]....
        /*02cc*/ 	.word	0x00003440


	//   ....[45]....
        /*02d0*/ 	.word	0x000034b0


	//   ....[46]....
        /*02d4*/ 	.word	0x00003500


	//   ....[47]....
        /*02d8*/ 	.word	0x00003550


	//   ....[48]....
        /*02dc*/ 	.word	0x000035b0


	//   ....[49]....
        /*02e0*/ 	.word	0x000035c0


	//   ....[50]....
        /*02e4*/ 	.word	0x00003680


	//   ....[51]....
        /*02e8*/ 	.word	0x00003850


	//   ....[52]....
        /*02ec*/ 	.word	0x000038a0


	//   ....[53]....
        /*02f0*/ 	.word	0x00003910


	//   ....[54]....
        /*02f4*/ 	.word	0x00003970


	//   ....[55]....
        /*02f8*/ 	.word	0x000039c0


	//   ....[56]....
        /*02fc*/ 	.word	0x00003a20


	//   ....[57]....
        /*0300*/ 	.word	0x00003a60


	//   ....[58]....
        /*0304*/ 	.word	0x00003a70


	//   ....[59]....
        /*0308*/ 	.word	0x00003ee0


	//   ....[60]....
        /*030c*/ 	.word	0x00004560


	//   ....[61]....
        /*0310*/ 	.word	0x000045e0


	//   ....[62]....
        /*0314*/ 	.word	0x00004670


	//   ....[63]....
        /*0318*/ 	.word	0x00004760


	//   ....[64]....
        /*031c*/ 	.word	0x00004800


	//   ....[65]....
        /*0320*/ 	.word	0x00004880


	//   ....[66]....
        /*0324*/ 	.word	0x00004910


	//   ....[67]....
        /*0328*/ 	.word	0x00004990


	//   ....[68]....
        /*032c*/ 	.word	0x000049c0


	//   ....[69]....
        /*0330*/ 	.word	0x00004a70


	//   ....[70]....
        /*0334*/ 	.word	0x00004af0


	//   ....[71]....
        /*0338*/ 	.word	0x00004b70


	//   ....[72]....
        /*033c*/ 	.word	0x00004c30


	//   ....[73]....
        /*0340*/ 	.word	0x00004cc0


	//   ....[74]....
        /*0344*/ 	.word	0x00004d40


	//   ....[75]....
        /*0348*/ 	.word	0x00004dc0


	//   ....[76]....
        /*034c*/ 	.word	0x00004e40


	//   ....[77]....
        /*0350*/ 	.word	0x00004ea0


	//   ....[78]....
        /*0354*/ 	.word	0x00004f10


	//   ....[79]....
        /*0358*/ 	.word	0x00004f90


	//   ....[80]....
        /*035c*/ 	.word	0x00005020


	//   ....[81]....
        /*0360*/ 	.word	0x000050d0


	//   ....[82]....
        /*0364*/ 	.word	0x00005180


	//   ....[83]....
        /*0368*/ 	.word	0x00005210


	//   ....[84]....
        /*036c*/ 	.word	0x000052a0


	//   ....[85]....
        /*0370*/ 	.word	0x00005340


	//   ....[86]....
        /*0374*/ 	.word	0x00005370


	//   ....[87]....
        /*0378*/ 	.word	0x00005420


	//   ....[88]....
        /*037c*/ 	.word	0x000054a0


	//   ....[89]....
        /*0380*/ 	.word	0x00005520


	//   ....[90]....
        /*0384*/ 	.word	0x000055e0


	//   ....[91]....
        /*0388*/ 	.word	0x00005690


	//   ....[92]....
        /*038c*/ 	.word	0x00005720


	//   ....[93]....
        /*0390*/ 	.word	0x000057a0


	//   ....[94]....
        /*0394*/ 	.word	0x00005830


	//   ....[95]....
        /*0398*/ 	.word	0x00005890


	//----- nvinfo : EIATTR_VRC_CTA_INIT_COUNT
	.align		4
.L_130:
        /*039c*/ 	.byte	0x02, 0x4a
	.zero		1
	.zero		1


	//----- nvinfo : EIATTR_EXIT_INSTR_OFFSETS
	.align		4
        /*03a0*/ 	.byte	0x04, 0x1c
        /*03a2*/ 	.short	(.L_132 - .L_131)


	//   ....[0]....
.L_131:
        /*03a4*/ 	.word	0x00001fa0


	//   ....[1]....
        /*03a8*/ 	.word	0x00001fc0


	//   ....[2]....
        /*03ac*/ 	.word	0x000044f0


	//   ....[3]....
        /*03b0*/ 	.word	0x00004510


	//----- nvinfo : EIATTR_MAX_THREADS
	.align		4
.L_132:
        /*03b4*/ 	.byte	0x04, 0x05
        /*03b6*/ 	.short	(.L_134 - .L_133)
.L_133:
        /*03b8*/ 	.word	0x00000180
        /*03bc*/ 	.word	0x00000001
        /*03c0*/ 	.word	0x00000001


	//----- nvinfo : EIATTR_CRS_STACK_SIZE
	.align		4
.L_134:
        /*03c4*/ 	.byte	0x04, 0x1e
        /*03c6*/ 	.short	(.L_136 - .L_135)
.L_135:
        /*03c8*/ 	.word	0x00000000


	//----- nvinfo : EIATTR_CBANK_PARAM_SIZE
	.align		4
.L_136:
        /*03cc*/ 	.byte	0x03, 0x19
        /*03ce*/ 	.short	0x0034


	//----- nvinfo : EIATTR_PARAM_CBANK
	.align		4
        /*03d0*/ 	.byte	0x04, 0x0a
        /*03d2*/ 	.short	(.L_138 - .L_137)
	.align		4
.L_137:
        /*03d4*/ 	.word	index@(.nv.constant0._ZN3cub18CUB_300001_SM_10006detail4scan16DeviceScanKernelINS2_10policy_hubIjjjjN4cuda3std3__44plusIvEEE10Policy1000EN6thrust24THRUST_300001_SM_1000_NS10device_ptrIjEESF_NS0_13ScanTileStateIjLb1EEES9_NS1_10InputValueIjPjEEjjLb0EjEEvT0_T1_T2_iT3_T4_T5_)
        /*03d8*/ 	.short	0x0380
        /*03da*/ 	.short	0x0034


	//----- nvinfo : EIATTR_SW_WAR
	.align		4
.L_138:
        /*03dc*/ 	.byte	0x04, 0x36
        /*03de*/ 	.short	(.L_140 - .L_139)
.L_139:
        /*03e0*/ 	.word	0x00000008
.L_140:


//--------------------- .nv.info._ZN3cub18CUB_300001_SM_10006detail4scan20DeviceScanInitKernelINS0_13ScanTileStateIjLb1EEEEEvT_i --------------------------
	.section	.nv.info._ZN3cub18CUB_300001_SM_10006detail4scan20DeviceScanInitKernelINS0_13ScanTileStateIjLb1EEEEEvT_i,"",@"SHT_CUDA_INFO"
	.sectionflags	@""
	.align	4


	//----- nvinfo : EIATTR_CUDA_API_VERSION
	.align		4
        /*0000*/ 	.byte	0x04, 0x37
        /*0002*/ 	.short	(.L_142 - .L_141)
.L_141:
        /*0004*/ 	.word	0x00000082


	//----- nvinfo : EIATTR_KPARAM_INFO
	.align		4
.L_142:
        /*0008*/ 	.byte	0x04, 0x17
        /*000a*/ 	.short	(.L_144 - .L_143)
.L_143:
        /*000c*/ 	.word	0x00000000
        /*0010*/ 	.short	0x0001
        /*0012*/ 	.short	0x0008
        /*0014*/ 	.byte	0x00, 0xf0, 0x11, 0x00


	//----- nvinfo : EIATTR_KPARAM_INFO
	.align		4
.L_144:
        /*0018*/ 	.byte	0x04, 0x17
        /*001a*/ 	.short	(.L_146 - .L_145)
.L_145:
        /*001c*/ 	.word	0x00000000
        /*0020*/ 	.short	0x0000
        /*0022*/ 	.short	0x0000
        /*0024*/ 	.byte	0x00, 0xf0, 0x21, 0x00


	//----- nvinfo : EIATTR_SPARSE_MMA_MASK
	.align		4
.L_146:
        /*0028*/ 	.byte	0x03, 0x50
        /*002a*/ 	.short	0x0000


	//----- nvinfo : EIATTR_MAXREG_COUNT
	.align		4
        /*002c*/ 	.byte	0x03, 0x1b
        /*002e*/ 	.short	0x00ff


	//----- nvinfo : EIATTR_MERCURY_ISA_VERSION
	.align		4
        /*0030*/ 	.byte	0x03, 0x5f
        /*0032*/ 	.short	0x0101


	//----- nvinfo : EIATTR_VRC_CTA_INIT_COUNT
	.align		4
        /*0034*/ 	.byte	0x02, 0x4a
	.zero		1
	.zero		1


	//----- nvinfo : EIATTR_EXIT_INSTR_OFFSETS
	.align		4
        /*0038*/ 	.byte	0x04, 0x1c
        /*003a*/ 	.short	(.L_148 - .L_147)


	//   ....[0]....
.L_147:
        /*003c*/ 	.word	0x000000f0


	//   ....[1]....
        /*0040*/ 	.word	0x00000130


	//----- nvinfo : EIATTR_CBANK_PARAM_SIZE
	.align		4
.L_148:
        /*0044*/ 	.byte	0x03, 0x19
        /*0046*/ 	.short	0x000c


	//----- nvinfo : EIATTR_PARAM_CBANK
	.align		4
        /*0048*/ 	.byte	0x04, 0x0a
        /*004a*/ 	.short	(.L_150 - .L_149)
	.align		4
.L_149:
        /*004c*/ 	.word	index@(.nv.constant0._ZN3cub18CUB_300001_SM_10006detail4scan20DeviceScanInitKernelINS0_13ScanTileStateIjLb1EEEEEvT_i)
        /*0050*/ 	.short	0x0380
        /*0052*/ 	.short	0x000c


	//----- nvinfo : EIATTR_SW_WAR
	.align		4
.L_150:
        /*0054*/ 	.byte	0x04, 0x36
        /*0056*/ 	.short	(.L_152 - .L_151)
.L_151:
        /*0058*/ 	.word	0x00000008
.L_152:


//--------------------- .nv.info._ZN3cub18CUB_300001_SM_10006detail11EmptyKernelIvEEvv --------------------------
	.section	.nv.info._ZN3cub18CUB_300001_SM_10006detail11EmptyKernelIvEEvv,"",@"SHT_CUDA_INFO"
	.sectionflags	@""
	.align	4


	//----- nvinfo : EIATTR_CUDA_API_VERSION
	.align		4
        /*0000*/ 	.byte	0x04, 0x37
        /*0002*/ 	.short	(.L_154 - .L_153)
.L_153:
        /*0004*/ 	.word	0x00000082


	//----- nvinfo : EIATTR_SPARSE_MMA_MASK
	.align		4
.L_154:
        /*0008*/ 	.byte	0x03, 0x50
        /*000a*/ 	.short	0x0000


	//----- nvinfo : EIATTR_MAXREG_COUNT
	.align		4
        /*000c*/ 	.byte	0x03, 0x1b
        /*000e*/ 	.short	0x00ff


	//----- nvinfo : EIATTR_MERCURY_ISA_VERSION
	.align		4
        /*0010*/ 	.byte	0x03, 0x5f
        /*0012*/ 	.short	0x0101


	//----- nvinfo : EIATTR_VRC_CTA_INIT_COUNT
	.align		4
        /*0014*/ 	.byte	0x02, 0x4a
	.zero		1
	.zero		1


	//----- nvinfo : EIATTR_EXIT_INSTR_OFFSETS
	.align		4
        /*0018*/ 	.byte	0x04, 0x1c
        /*001a*/ 	.short	(.L_156 - .L_155)


	//   ....[0]....
.L_155:
        /*001c*/ 	.word	0x00000010


	//----- nvinfo : EIATTR_SW_WAR
	.align		4
.L_156:
        /*0020*/ 	.byte	0x04, 0x36
        /*0022*/ 	.short	(.L_158 - .L_157)
.L_157:
        /*0024*/ 	.word	0x00000008
.L_158:


//--------------------- .nv.info._Z14scatter_kernelPKjS0_S0_Pjjj --------------------------
	.section	.nv.info._Z14scatter_kernelPKjS0_S0_Pjjj,"",@"SHT_CUDA_INFO"
	.sectionflags	@""
	.align	4


	//----- nvinfo : EIATTR_CUDA_API_VERSION
	.align		4
        /*0000*/ 	.byte	0x04, 0x37
        /*0002*/ 	.short	(.L_160 - .L_159)
.L_159:
        /*0004*/ 	.word	0x00000082


	//----- nvinfo : EIATTR_KPARAM_INFO
	.align		4
.L_160:
        /*0008*/ 	.byte	0x04, 0x17
        /*000a*/ 	.short	(.L_162 - .L_161)
.L_161:
        /*000c*/ 	.word	0x00000000
        /*0010*/ 	.short	0x0005
        /*0012*/ 	.short	0x0024
        /*0014*/ 	.byte	0x00, 0xf0, 0x11, 0x00


	//----- nvinfo : EIATTR_KPARAM_INFO
	.align		4
.L_162:
        /*0018*/ 	.byte	0x04, 0x17
        /*001a*/ 	.short	(.L_164 - .L_163)
.L_163:
        /*001c*/ 	.word	0x00000000
        /*0020*/ 	.short	0x0004
        /*0022*/ 	.short	0x0020
        /*0024*/ 	.byte	0x00, 0xf0, 0x11, 0x00


	//----- nvinfo : EIATTR_KPARAM_INFO
	.align		4
.L_164:
        /*0028*/ 	.byte	0x04, 0x17
        /*002a*/ 	.short	(.L_166 - .L_165)
.L_165:
        /*002c*/ 	.word	0x00000000
        /*0030*/ 	.short	0x0003
        /*0032*/ 	.short	0x0018
        /*0034*/ 	.byte	0x00, 0xf5, 0x21, 0x00


	//----- nvinfo : EIATTR_KPARAM_INFO
	.align		4
.L_166:
        /*0038*/ 	.byte	0x04, 0x17
        /*003a*/ 	.short	(.L_168 - .L_167)
.L_167:
        /*003c*/ 	.word	0x00000000
        /*0040*/ 	.short	0x0002
        /*0042*/ 	.short	0x0010
        /*0044*/ 	.byte	0x00, 0xf5, 0x21, 0x00


	//----- nvinfo : EIATTR_KPARAM_INFO
	.align		4
.L_168:
        /*0048*/ 	.byte	0x04, 0x17
        /*004a*/ 	.short	(.L_170 - .L_169)
.L_169:
        /*004c*/ 	.word	0x00000000
        /*0050*/ 	.short	0x0001
        /*0052*/ 	.short	0x0008
        /*0054*/ 	.byte	0x00, 0xf5, 0x21, 0x00


	//----- nvinfo : EIATTR_KPARAM_INFO
	.align		4
.L_170:
        /*0058*/ 	.byte	0x04, 0x17
        /*005a*/ 	.short	(.L_172 - .L_171)
.L_171:
        /*005c*/ 	.word	0x00000000
        /*0060*/ 	.short	0x0000
        /*0062*/ 	.short	0x0000
        /*0064*/ 	.byte	0x00, 0xf5, 0x21, 0x00


	//----- nvinfo : EIATTR_SPARSE_MMA_MASK
	.align		4
.L_172:
        /*0068*/ 	.byte	0x03, 0x50
        /*006a*/ 	.short	0x0000


	//----- nvinfo : EIATTR_MAXREG_COUNT
	.align		4
        /*006c*/ 	.byte	0x03, 0x1b
        /*006e*/ 	.short	0x00ff


	//----- nvinfo : EIATTR_MERCURY_ISA_VERSION
	.align		4
        /*0070*/ 	.byte	0x03, 0x5f
        /*0072*/ 	.short	0x0101


	//----- nvinfo : EIATTR_VRC_CTA_INIT_COUNT
	.align		4
        /*0074*/ 	.byte	0x02, 0x4a
	.zero		1
	.zero		1


	//----- nvinfo : EIATTR_EXIT_INSTR_OFFSETS
	.align		4
        /*0078*/ 	.byte	0x04, 0x1c
        /*007a*/ 	.short	(.L_174 - .L_173)


	//   ....[0]....
.L_173:
        /*007c*/ 	.word	0x00000060


	//   ....[1]....
        /*0080*/ 	.word	0x00000280


	//   ....[2]....
        /*0084*/ 	.word	0x00000710


	//----- nvinfo : EIATTR_CRS_STACK_SIZE
	.align		4
.L_174:
        /*0088*/ 	.byte	0x04, 0x1e
        /*008a*/ 	.short	(.L_176 - .L_175)
.L_175:
        /*008c*/ 	.word	0x00000000


	//----- nvinfo : EIATTR_CBANK_PARAM_SIZE
	.align		4
.L_176:
        /*0090*/ 	.byte	0x03, 0x19
        /*0092*/ 	.short	0x0028


	//----- nvinfo : EIATTR_PARAM_CBANK
	.align		4
        /*0094*/ 	.byte	0x04, 0x0a
        /*0096*/ 	.short	(.L_178 - .L_177)
	.align		4
.L_177:
        /*0098*/ 	.word	index@(.nv.constant0._Z14scatter_kernelPKjS0_S0_Pjjj)
        /*009c*/ 	.short	0x0380
        /*009e*/ 	.short	0x0028


	//----- nvinfo : EIATTR_SW_WAR
	.align		4
.L_178:
        /*00a0*/ 	.byte	0x04, 0x36
        /*00a2*/ 	.short	(.L_180 - .L_179)
.L_179:
        /*00a4*/ 	.word	0x00000008
.L_180:


//--------------------- .nv.info._Z16predicate_kernelPKjPjjj --------------------------
	.section	.nv.info._Z16predicate_kernelPKjPjjj,"",@"SHT_CUDA_INFO"
	.sectionflags	@""
	.align	4


	//----- nvinfo : EIATTR_CUDA_API_VERSION
	.align		4
        /*0000*/ 	.byte	0x04, 0x37
        /*0002*/ 	.short	(.L_182 - .L_181)
.L_181:
        /*0004*/ 	.word	0x00000082


	//----- nvinfo : EIATTR_KPARAM_INFO
	.align		4
.L_182:
        /*0008*/ 	.byte	0x04, 0x17
        /*000a*/ 	.short	(.L_184 - .L_183)
.L_183:
        /*000c*/ 	.word	0x00000000
        /*0010*/ 	.short	0x0003
        /*0012*/ 	.short	0x0014
        /*0014*/ 	.byte	0x00, 0xf0, 0x11, 0x00


	//----- nvinfo : EIATTR_KPARAM_INFO
	.align		4
.L_184:
        /*0018*/ 	.byte	0x04, 0x17
        /*001a*/ 	.short	(.L_186 - .L_185)
.L_185:
        /*001c*/ 	.word	0x00000000
        /*0020*/ 	.short	0x0002
        /*0022*/ 	.short	0x0010
        /*0024*/ 	.byte	0x00, 0xf0, 0x11, 0x00


	//----- nvinfo : EIATTR_KPARAM_INFO
	.align		4
.L_186:
        /*0028*/ 	.byte	0x04, 0x17
        /*002a*/ 	.short	(.L_188 - .L_187)
.L_187:
        /*002c*/ 	.word	0x00000000
        /*0030*/ 	.short	0x0001
        /*0032*/ 	.short	0x0008
        /*0034*/ 	.byte	0x00, 0xf5, 0x21, 0x00


	//----- nvinfo : EIATTR_KPARAM_INFO
	.align		4
.L_188:
        /*0038*/ 	.byte	0x04, 0x17
        /*003a*/ 	.short	(.L_190 - .L_189)
.L_189:
        /*003c*/ 	.word	0x00000000
        /*0040*/ 	.short	0x0000
        /*0042*/ 	.short	0x0000
        /*0044*/ 	.byte	0x00, 0xf5, 0x21, 0x00


	//----- nvinfo : EIATTR_SPARSE_MMA_MASK
	.align		4
.L_190:
        /*0048*/ 	.byte	0x03, 0x50
        /*004a*/ 	.short	0x0000


	//----- nvinfo : EIATTR_MAXREG_COUNT
	.align		4
        /*004c*/ 	.byte	0x03, 0x1b
        /*004e*/ 	.short	0x00ff


	//----- nvinfo : EIATTR_MERCURY_ISA_VERSION
	.align		4
        /*0050*/ 	.byte	0x03, 0x5f
        /*0052*/ 	.short	0x0101


	//----- nvinfo : EIATTR_VRC_CTA_INIT_COUNT
	.align		4
        /*0054*/ 	.byte	0x02, 0x4a
	.zero		1
	.zero		1


	//----- nvinfo : EIATTR_EXIT_INSTR_OFFSETS
	.align		4
        /*0058*/ 	.byte	0x04, 0x1c
        /*005a*/ 	.short	(.L_192 - .L_191)


	//   ....[0]....
.L_191:
        /*005c*/ 	.word	0x00000060


	//   ....[1]....
        /*0060*/ 	.word	0x00000240


	//   ....[2]....
        /*0064*/ 	.word	0x000004c0


	//----- nvinfo : EIATTR_CRS_STACK_SIZE
	.align		4
.L_192:
        /*0068*/ 	.byte	0x04, 0x1e
        /*006a*/ 	.short	(.L_194 - .L_193)
.L_193:
        /*006c*/ 	.word	0x00000000


	//----- nvinfo : EIATTR_CBANK_PARAM_SIZE
	.align		4
.L_194:
        /*0070*/ 	.byte	0x03, 0x19
        /*0072*/ 	.short	0x0018


	//----- nvinfo : EIATTR_PARAM_CBANK
	.align		4
        /*0074*/ 	.byte	0x04, 0x0a
        /*0076*/ 	.short	(.L_196 - .L_195)
	.align		4
.L_195:
        /*0078*/ 	.word	index@(.nv.constant0._Z16predicate_kernelPKjPjjj)
        /*007c*/ 	.short	0x0380
        /*007e*/ 	.short	0x0018


	//----- nvinfo : EIATTR_SW_WAR
	.align		4
.L_196:
        /*0080*/ 	.byte	0x04, 0x36
        /*0082*/ 	.short	(.L_198 - .L_197)
.L_197:
        /*0084*/ 	.word	0x00000008
.L_198:


//--------------------- .nv.callgraph             --------------------------
	.section	.nv.callgraph,"",@"SHT_CUDA_CALLGRAPH"
	.align	4
	.sectionentsize	8
	.align		4
        /*0000*/ 	.word	0x00000000
	.align		4
        /*0004*/ 	.word	0xffffffff
	.align		4
        /*0008*/ 	.word	0x00000000
	.align		4
        /*000c*/ 	.word	0xfffffffe
	.align		4
        /*0010*/ 	.word	0x00000000
	.align		4
        /*0014*/ 	.word	0xfffffffd
	.align		4
        /*0018*/ 	.word	0x00000000
	.align		4
        /*001c*/ 	.word	0xfffffffc


//--------------------- .nv.constant4             --------------------------
	.section	.nv.constant4,"a",@progbits
	.align	8
	.align		8
.nv.constant4:
        /*0000*/ 	.dword	_ZN34_INTERNAL_664e0adc_4_k_cu_27b0f4764cuda3std3__45__cpo5beginE
	.align		8
        /*0008*/ 	.dword	_ZN34_INTERNAL_664e0adc_4_k_cu_27b0f4764cuda3std3__45__cpo3endE
	.align		8
        /*0010*/ 	.dword	_ZN34_INTERNAL_664e0adc_4_k_cu_27b0f4764cuda3std3__45__cpo6cbeginE
	.align		8
        /*0018*/ 	.dword	_ZN34_INTERNAL_664e0adc_4_k_cu_27b0f4764cuda3std3__45__cpo4cendE
	.align		8
        /*0020*/ 	.dword	_ZN34_INTERNAL_664e0adc_4_k_cu_27b0f4764cuda3std3__45__cpo6rbeginE
	.align		8
        /*0028*/ 	.dword	_ZN34_INTERNAL_664e0adc_4_k_cu_27b0f4764cuda3std3__45__cpo4rendE
	.align		8
        /*0030*/ 	.dword	_ZN34_INTERNAL_664e0adc_4_k_cu_27b0f4764cuda3std3__45__cpo7crbeginE
	.align		8
        /*0038*/ 	.dword	_ZN34_INTERNAL_664e0adc_4_k_cu_27b0f4764cuda3std3__45__cpo5crendE
	.align		8
        /*0040*/ 	.dword	_ZN34_INTERNAL_664e0adc_4_k_cu_27b0f4764cuda3std3__436_GLOBAL__N__664e0adc_4_k_cu_27b0f4766ignoreE
	.align		8
        /*0048*/ 	.dword	_ZN34_INTERNAL_664e0adc_4_k_cu_27b0f4764cuda3std3__419piecewise_constructE
	.align		8
        /*0050*/ 	.dword	_ZN34_INTERNAL_664e0adc_4_k_cu_27b0f4764cuda3std3__48in_placeE
	.align		8
        /*0058*/ 	.dword	_ZN34_INTERNAL_664e0adc_4_k_cu_27b0f4764cuda3std3__420unreachable_sentinelE
	.align		8
        /*0060*/ 	.dword	_ZN34_INTERNAL_664e0adc_4_k_cu_27b0f4764cuda3std3__47nulloptE
	.align		8
        /*0068*/ 	.dword	_ZN34_INTERNAL_664e0adc_4_k_cu_27b0f4764cuda3std3__48unexpectE
	.align		8
        /*0070*/ 	.dword	_ZN34_INTERNAL_664e0adc_4_k_cu_27b0f4764cuda3std6ranges3__45__cpo4swapE
	.align		8
        /*0078*/ 	.dword	_ZN34_INTERNAL_664e0adc_4_k_cu_27b0f4764cuda3std6ranges3__45__cpo9iter_moveE
	.align		8
        /*0080*/ 	.dword	_ZN34_INTERNAL_664e0adc_4_k_cu_27b0f4764cuda3std6ranges3__45__cpo5beginE
	.align		8
        /*0088*/ 	.dword	_ZN34_INTERNAL_664e0adc_4_k_cu_27b0f4764cuda3std6ranges3__45__cpo3endE
	.align		8
        /*0090*/ 	.dword	_ZN34_INTERNAL_664e0adc_4_k_cu_27b0f4764cuda3std6ranges3__45__cpo6cbeginE
	.align		8
        /*0098*/ 	.dword	_ZN34_INTERNAL_664e0adc_4_k_cu_27b0f4764cuda3std6ranges3__45__cpo4cendE
	.align		8
        /*00a0*/ 	.dword	_ZN34_INTERNAL_664e0adc_4_k_cu_27b0f4764cuda3std6ranges3__45__cpo7advanceE
	.align		8
        /*00a8*/ 	.dword	_ZN34_INTERNAL_664e0adc_4_k_cu_27b0f4764cuda3std6ranges3__45__cpo9iter_swapE
	.align		8
        /*00b0*/ 	.dword	_ZN34_INTERNAL_664e0adc_4_k_cu_27b0f4764cuda3std6ranges3__45__cpo4nextE
	.align		8
        /*00b8*/ 	.dword	_ZN34_INTERNAL_664e0adc_4_k_cu_27b0f4764cuda3std6ranges3__45__cpo4prevE
	.align		8
        /*00c0*/ 	.dword	_ZN34_INTERNAL_664e0adc_4_k_cu_27b0f4764cuda3std6ranges3__45__cpo4dataE
	.align		8
        /*00c8*/ 	.dword	_ZN34_INTERNAL_664e0adc_4_k_cu_27b0f4764cuda3std6ranges3__45__cpo5cdataE
	.align		8
        /*00d0*/ 	.dword	_ZN34_INTERNAL_664e0adc_4_k_cu_27b0f4764cuda3std6ranges3__45__cpo4sizeE
	.align		8
        /*00d8*/ 	.dword	_ZN34_INTERNAL_664e0adc_4_k_cu_27b0f4764cuda3std6ranges3__45__cpo5ssizeE
	.align		8
        /*00e0*/ 	.dword	_ZN34_INTERNAL_664e0adc_4_k_cu_27b0f4764cuda3std6ranges3__45__cpo8distanceE
	.align		8
        /*00e8*/ 	.dword	_ZN34_INTERNAL_664e0adc_4_k_cu_27b0f4766thrust24THRUST_300001_SM_1000_NS8cuda_cub3parE
	.align		8
        /*00f0*/ 	.dword	_ZN34_INTERNAL_664e0adc_4_k_cu_27b0f4766thrust24THRUST_300001_SM_1000_NS8cuda_cub10par_nosyncE
	.align		8
        /*00f8*/ 	.dword	_ZN34_INTERNAL_664e0adc_4_k_cu_27b0f4766thrust24THRUST_300001_SM_1000_NS6system6detail10sequential3seqE
	.align		8
        /*0100*/ 	.dword	_ZN34_INTERNAL_664e0adc_4_k_cu_27b0f4766thrust24THRUST_300001_SM_1000_NS12placeholders2_1E
	.align		8
        /*0108*/ 	.dword	_ZN34_INTERNAL_664e0adc_4_k_cu_27b0f4766thrust24THRUST_300001_SM_1000_NS12placeholders2_2E
	.align		8
        /*0110*/ 	.dword	_ZN34_INTERNAL_664e0adc_4_k_cu_27b0f4766thrust24THRUST_300001_SM_1000_NS12placeholders2_3E
	.align		8
        /*0118*/ 	.dword	_ZN34_INTERNAL_664e0adc_4_k_cu_27b0f4766thrust24THRUST_300001_SM_1000_NS12placeholders2_4E
	.align		8
        /*0120*/ 	.dword	_ZN34_INTERNAL_664e0adc_4_k_cu_27b0f4766thrust24THRUST_300001_SM_1000_NS12placeholders2_5E
	.align		8
        /*0128*/ 	.dword	_ZN34_INTERNAL_664e0adc_4_k_cu_27b0f4766thrust24THRUST_300001_SM_1000_NS12placeholders2_6E
	.align		8
        /*0130*/ 	.dword	_ZN34_INTERNAL_664e0adc_4_k_cu_27b0f4766thrust24THRUST_300001_SM_1000_NS12placeholders2_7E
	.align		8
        /*0138*/ 	.dword	_ZN34_INTERNAL_664e0adc_4_k_cu_27b0f4766thrust24THRUST_300001_SM_1000_NS12placeholders2_8E
	.align		8
        /*0140*/ 	.dword	_ZN34_INTERNAL_664e0adc_4_k_cu_27b0f4766thrust24THRUST_300001_SM_1000_NS12placeholders2_9E
	.align		8
        /*0148*/ 	.dword	_ZN34_INTERNAL_664e0adc_4_k_cu_27b0f4766thrust24THRUST_300001_SM_1000_NS12placeholders3_10E
	.align		8
        /*0150*/ 	.dword	_ZN34_INTERNAL_664e0adc_4_k_cu_27b0f4766thrust24THRUST_300001_SM_1000_NS3seqE


//--------------------- .text._ZN3cub18CUB_300001_SM_10006detail4scan16DeviceScanKernelINS2_10policy_hubIjjjmN4cuda3std3__44plusIvEEE10Policy1000EN6thrust24THRUST_300001_SM_1000_NS10device_ptrIjEESF_NS0_13ScanTileStateIjLb1EEES9_NS1_10InputValueIjPjEEmjLb0EjEEvT0_T1_T2_iT3_T4_T5_ --------------------------
	.section	.text._ZN3cub18CUB_300001_SM_10006detail4scan16DeviceScanKernelINS2_10policy_hubIjjjmN4cuda3std3__44plusIvEEE10Policy1000EN6thrust24THRUST_300001_SM_1000_NS10device_ptrIjEESF_NS0_13ScanTileStateIjLb1EEES9_NS1_10InputValueIjPjEEmjLb0EjEEvT0_T1_T2_iT3_T4_T5_,"ax",@progbits
	.align	128
        .global         _ZN3cub18CUB_300001_SM_10006detail4scan16DeviceScanKernelINS2_10policy_hubIjjjmN4cuda3std3__44plusIvEEE10Policy1000EN6thrust24THRUST_300001_SM_1000_NS10device_ptrIjEESF_NS0_13ScanTileStateIjLb1EEES9_NS1_10InputValueIjPjEEmjLb0EjEEvT0_T1_T2_iT3_T4_T5_
        .type           _ZN3cub18CUB_300001_SM_10006detail4scan16DeviceScanKernelINS2_10policy_hubIjjjmN4cuda3std3__44plusIvEEE10Policy1000EN6thrust24THRUST_300001_SM_1000_NS10device_ptrIjEESF_NS0_13ScanTileStateIjLb1EEES9_NS1_10InputValueIjPjEEmjLb0EjEEvT0_T1_T2_iT3_T4_T5_,@function
        .size           _ZN3cub18CUB_300001_SM_10006detail4scan16DeviceScanKernelINS2_10policy_hubIjjjmN4cuda3std3__44plusIvEEE10Policy1000EN6thrust24THRUST_300001_SM_1000_NS10device_ptrIjEESF_NS0_13ScanTileStateIjLb1EEES9_NS1_10InputValueIjPjEEmjLb0EjEEvT0_T1_T2_iT3_T4_T5_,(.L_x_198 - _ZN3cub18CUB_300001_SM_10006detail4scan16DeviceScanKernelINS2_10policy_hubIjjjmN4cuda3std3__44plusIvEEE10Policy1000EN6thrust24THRUST_300001_SM_1000_NS10device_ptrIjEESF_NS0_13ScanTileStateIjLb1EEES9_NS1_10InputValueIjPjEEmjLb0EjEEvT0_T1_T2_iT3_T4_T5_)
        .other          _ZN3cub18CUB_300001_SM_10006detail4scan16DeviceScanKernelINS2_10policy_hubIjjjmN4cuda3std3__44plusIvEEE10Policy1000EN6thrust24THRUST_300001_SM_1000_NS10device_ptrIjEESF_NS0_13ScanTileStateIjLb1EEES9_NS1_10InputValueIjPjEEmjLb0EjEEvT0_T1_T2_iT3_T4_T5_,@"STO_CUDA_ENTRY STV_DEFAULT"
_ZN3cub18CUB_300001_SM_10006detail4scan16DeviceScanKernelINS2_10policy_hubIjjjmN4cuda3std3__44plusIvEEE10Policy1000EN6thrust24THRUST_300001_SM_1000_NS10device_ptrIjEESF_NS0_13ScanTileStateIjLb1EEES9_NS1_10InputValueIjPjEEmjLb0EjEEvT0_T1_T2_iT3_T4_T5_:
.text._ZN3cub18CUB_300001_SM_10006detail4scan16DeviceScanKernelINS2_10policy_hubIjjjmN4cuda3std3__44plusIvEEE10Policy1000EN6thrust24THRUST_300001_SM_1000_NS10device_ptrIjEESF_NS0_13ScanTileStateIjLb1EEES9_NS1_10InputValueIjPjEEmjLb0EjEEvT0_T1_T2_iT3_T4_T5_:
[----:B------:R-:W-:Y:S01]  /*0000*/  LDC R1, c[0x0][0x37c] ;  /* 0x0000df00ff017b82 */ /* 0x000fe20000000800 */
[----:B------:R-:W0:Y:S01]  /*0010*/  LDCU UR4, c[0x0][0x3a0] ;  /* 0x00007400ff0477ac */ /* 0x000e220008000800 */
[----:B------:R-:W1:Y:S06]  /*0020*/  LDCU.64 UR12, c[0x0][0x358] ;  /* 0x00006b00ff0c77ac */ /* 0x000e6c0008000a00 */
[----:B------:R-:W2:Y:S01]  /*0030*/  S2UR UR6, SR_CTAID.X ;  /* 0x00000000000679c3 */ /* 0x000ea20000002500 */
[----:B------:R-:W3:Y:S01]  /*0040*/  LDCU.64 UR8, c[0x0][0x3b0] ;  /* 0x00007600ff0877ac */ /* 0x000ee20008000a00 */
[----:B0-----:R-:W-:-:S06]  /*0050*/  UPRMT UR4, UR4, 0x7770, URZ ;  /* 0x0000777004047896 */ /* 0x001fcc00080000ff */
[----:B------:R-:W-:-:S05]  /*0060*/  ISETP.NE.AND P0, PT, RZ, UR4, PT ;  /* 0x00000004ff007c0c */ /* 0x000fca000bf05270 */
[----:B------:R-:W2:Y:S08]  /*0070*/  LDCU UR4, c[0x0][0x398] ;  /* 0x00007300ff0477ac */ /* 0x000eb00008000800 */
[----:B------:R-:W1:Y:S02]  /*0080*/  @P0 LDC.64 R2, c[0x0][0x3a8] ;  /* 0x0000ea00ff020b82 */ /* 0x000e640000000a00 */
[----:B-1----:R0:W5:Y:S01]  /*0090*/  @P0 LDG.E R39, desc[UR12][R2.64] ;  /* 0x0000000c02270981 */ /* 0x002162000c1e1900 */
[----:B--2---:R-:W-:-:S04]  /*00a0*/  UIADD3 UR6, UPT, UPT, UR6, UR4, URZ ;  /* 0x0000000406067290 */ /* 0x004fc8000fffe0ff */
[----:B------:R-:W-:-:S04]  /*00b0*/  UIMAD.WIDE UR10, UR6, 0x1ee0, URZ ;  /* 0x00001ee0060a78a5 */ /* 0x000fc8000f8e02ff */
[----:B---3--:R-:W-:-:S04]  /*00c0*/  UIADD3 UR7, UP0, UPT, -UR10, UR8, URZ ;  /* 0x000000080a077290 */ /* 0x008fc8000ff1e1ff */
[----:B------:R-:W-:Y:S02]  /*00d0*/  UIADD3.X UR4, UPT, UPT, ~UR11, UR9, URZ, UP0, !UPT ;  /* 0x000000090b047290 */ /* 0x000fe400087fe5ff */
[----:B------:R-:W-:-:S04]  /*00e0*/  UISETP.GE.U32.AND UP0, UPT, UR7, 0x1ee1, UPT ;  /* 0x00001ee10700788c */ /* 0x000fc8000bf06070 */
[----:B------:R-:W-:Y:S01]  /*00f0*/  UISETP.GE.U32.AND.EX UP0, UPT, UR4, URZ, UPT, UP0 ;  /* 0x000000ff0400728c */ /* 0x000fe2000bf06100 */
[----:B------:R-:W1:Y:S08]  /*0100*/  @!P0 LDC R39, c[0x0][0x3a8] ;  /* 0x0000ea00ff278b82 */ /* 0x000e700000000800 */
[----:B0-----:R-:W-:Y:S05]  /*0110*/  BRA.U !UP0, `(.L_x_0) ;  /* 0x0000001908f47547 */ /* 0x001fea000b800000 */
[----:B------:R-:W0:Y:S01]  /*0120*/  S2R R35, SR_TID.X ;  /* 0x0000000000237919 */ /* 0x000e220000002100 */
[----:B------:R-:W2:Y:S01]  /*0130*/  LDCU.64 UR4, c[0x0][0x380] ;  /* 0x00007000ff0477ac */ /* 0x000ea20008000a00 */
[C---:B0-----:R-:W-:Y:S02]  /*0140*/  LOP3.LUT R0, R35.reuse, 0x1f, RZ, 0xc0, !PT ;  /* 0x0000001f23007812 */ /* 0x041fe400078ec0ff */
[----:B------:R-:W-:-:S05]  /*0150*/  LOP3.LUT R3, R35, 0x3e0, RZ, 0xc0, !PT ;  /* 0x000003e023037812 */ /* 0x000fca00078ec0ff */
[----:B------:R-:W-:-:S05]  /*0160*/  IMAD R0, R3, 0x13, R0 ;  /* 0x0000001303007824 */ /* 0x000fca00078e0200 */
[----:B------:R-:W-:-:S05]  /*0170*/  IADD3 R0, P0, PT, R0, UR10, RZ ;  /* 0x0000000a00007c10 */ /* 0x000fca000ff1e0ff */
[----:B------:R-:W-:Y:S02]  /*0180*/  IMAD.X R3, RZ, RZ, UR11, P0 ;  /* 0x0000000bff037e24 */ /* 0x000fe400080e06ff */
[----:B------:R-:W-:-:S03]  /*0190*/  IMAD.SHL.U32 R31, R0, 0x4, RZ ;  /* 0x00000004001f7824 */ /* 0x000fc600078e00ff */
[----:B------:R-:W-:Y:S02]  /*01a0*/  SHF.L.U64.HI R30, R0, 0x2, R3 ;  /* 0x00000002001e7819 */ /* 0x000fe40000010203 */
[----:B--2---:R-:W-:-:S04]  /*01b0*/  IADD3 R2, P0, PT, R31, UR4, RZ ;  /* 0x000000041f027c10 */ /* 0x004fc8000ff1e0ff */
[----:B------:R-:W-:-:S05]  /*01c0*/  IADD3.X R3, PT, PT, R30, UR5, RZ, P0, !PT ;  /* 0x000000051e037c10 */ /* 0x000fca00087fe4ff */
[----:B------:R-:W2:Y:S04]  /*01d0*/  LDG.E R5, desc[UR12][R2.64] ;  /* 0x0000000c02057981 */ /* 0x000ea8000c1e1900 */
[----:B------:R-:W3:Y:S04]  /*01e0*/  LDG.E R7, desc[UR12][R2.64+0x80] ;  /* 0x0000800c02077981 */ /* 0x000ee8000c1e1900 */
[----:B------:R-:W4:Y:S04]  /*01f0*/  LDG.E R9, desc[UR12][R2.64+0x100] ;  /* 0x0001000c02097981 */ /* 0x000f28000c1e1900 */
        /* <DEDUP_REMOVED lines=15> */
[----:B------:R-:W4:Y:S01]  /*02f0*/  LDG.E R8, desc[UR12][R2.64+0x900] ;  /* 0x0009000c02087981 */ /* 0x000f22000c1e1900 */
[----:B------:R-:W0:Y:S01]  /*0300*/  S2UR UR5, SR_CgaCtaId ;  /* 0x00000000000579c3 */ /* 0x000e220000008800 */
[----:B------:R-:W-:Y:S01]  /*0310*/  SHF.R.U32.HI R36, RZ, 0x5, R35 ;  /* 0x00000005ff247819 */ /* 0x000fe20000011623 */
[----:B------:R-:W-:Y:S01]  /*0320*/  UMOV UR4, 0x400 ;  /* 0x0000040000047882 */ /* 0x000fe20000000000 */
[----:B------:R-:W1:Y:S01]  /*0330*/  S2R R37, SR_LANEID ;  /* 0x0000000000257919 */ /* 0x000e620000000000 */
[----:B------:R-:W-:Y:S01]  /*0340*/  UISETP.NE.AND UP0, UPT, UR6, URZ, UPT ;  /* 0x000000ff0600728c */ /* 0x000fe2000bf05270 */
[----:B------:R-:W-:Y:S01]  /*0350*/  BSSY.RECONVERGENT B0, `(.L_x_1) ;  /* 0x0000148000007945 */ /* 0x000fe20003800200 */
[----:B0-----:R-:W-:Y:S01]  /*0360*/  ULEA UR4, UR5, UR4, 0x18 ;  /* 0x0000000405047291 */ /* 0x001fe2000f8ec0ff */
[----:B-1----:R-:W-:-:S05]  /*0370*/  IMAD R34, R36, 0x260, R37 ;  /* 0x0000026024227824 */ /* 0x002fca00078e0225 */
[----:B------:R-:W-:-:S05]  /*0380*/  LEA R34, R34, UR4, 0x2 ;  /* 0x0000000422227c11 */ /* 0x000fca000f8e10ff */
[----:B------:R-:W-:Y:S01]  /*0390*/  IMAD R33, R37, 0x48, R34 ;  /* 0x0000004825217824 */ /* 0x000fe200078e0222 */
[----:B--2---:R0:W-:Y:S04]  /*03a0*/  STS [R34], R5 ;  /* 0x0000000522007388 */ /* 0x0041e80000000800 */
[----:B---3--:R0:W-:Y:S04]  /*03b0*/  STS [R34+0x80], R7 ;  /* 0x0000800722007388 */ /* 0x0081e80000000800 */
[----:B----4-:R0:W-:Y:S04]  /*03c0*/  STS [R34+0x100], R9 ;  /* 0x0001000922007388 */ /* 0x0101e80000000800 */
[----:B------:R0:W-:Y:S04]  /*03d0*/  STS [R34+0x180], R11 ;  /* 0x0001800b22007388 */ /* 0x0001e80000000800 */
        /* <DEDUP_REMOVED lines=14> */
[----:B------:R0:W-:Y:S01]  /*04c0*/  STS [R34+0x900], R8 ;  /* 0x0009000822007388 */ /* 0x0001e20000000800 */
[----:B------:R-:W-:-:S03]  /*04d0*/  NOP ;  /* 0x0000000000007918 */ /* 0x000fc60000000000 */
[----:B------:R0:W1:Y:S04]  /*04e0*/  LDS R32, [R33] ;  /* 0x0000000021207984 */ /* 0x0000680000000800 */
[----:B------:R0:W2:Y:S04]  /*04f0*/  LDS R29, [R33+0x4] ;  /* 0x00000400211d7984 */ /* 0x0000a80000000800 */
[----:B------:R0:W3:Y:S04]  /*0500*/  LDS R28, [R33+0x8] ;  /* 0x00000800211c7984 */ /* 0x0000e80000000800 */
[----:B------:R0:W4:Y:S04]  /*0510*/  LDS R27, [R33+0xc] ;  /* 0x00000c00211b7984 */ /* 0x0001280000000800 */
[----:B------:R0:W0:Y:S04]  /*0520*/  LDS R26, [R33+0x10] ;  /* 0x00001000211a7984 */ /* 0x0000280000000800 */
        /* <DEDUP_REMOVED lines=13> */
[----:B------:R0:W0:Y:S01]  /*0600*/  LDS R9, [R33+0x48] ;  /* 0x0000480021097984 */ /* 0x0000220000000800 */
[----:B------:R-:W-:Y:S06]  /*0610*/  BAR.SYNC.DEFER_BLOCKING 0x0 ;  /* 0x0000000000007b1d */ /* 0x000fec0000010000 */
[----:B-1234-:R-:W-:Y:S05]  /*0620*/  BRA.U UP0, `(.L_x_2) ;  /* 0x0000000500247547 */ /* 0x01efea000b800000 */
[----:B0-----:R-:W-:Y:S02]  /*0630*/  IADD3 R8, PT, PT, R28, R29, R32 ;  /* 0x0000001d1c087210 */ /* 0x001fe40007ffe020 */
[C---:B------:R-:W-:Y:S02]  /*0640*/  ISETP.NE.AND P1, PT, R37.reuse, 0x1f, PT ;  /* 0x0000001f2500780c */ /* 0x040fe40003f25270 */
[----:B------:R-:W-:Y:S02]  /*0650*/  IADD3 R8, PT, PT, R26, R27, R8 ;  /* 0x0000001b1a087210 */ /* 0x000fe40007ffe008 */
[----:B------:R-:W-:Y:S02]  /*0660*/  ISETP.NE.AND P2, PT, R37, RZ, PT ;  /* 0x000000ff2500720c */ /* 0x000fe40003f45270 */
[----:B------:R-:W-:-:S04]  /*0670*/  IADD3 R8, PT, PT, R24, R25, R8 ;  /* 0x0000001918087210 */ /* 0x000fc80007ffe008 */
[----:B------:R-:W-:-:S03]  /*0680*/  IADD3 R8, PT, PT, R22, R23, R8 ;  /* 0x0000001716087210 */ /* 0x000fc60007ffe008 */
[----:B------:R-:W-:Y:S02]  /*0690*/  @!P1 LEA R42, R36, UR4, 0x2 ;  /* 0x00000004242a9c11 */ /* 0x000fe4000f8e10ff */
[----:B------:R-:W-:-:S04]  /*06a0*/  IADD3 R8, PT, PT, R20, R21, R8 ;  /* 0x0000001514087210 */ /* 0x000fc80007ffe008 */
[----:B------:R-:W-:-:S04]  /*06b0*/  IADD3 R8, PT, PT, R6, R7, R8 ;  /* 0x0000000706087210 */ /* 0x000fc80007ffe008 */
[----:B------:R-:W-:-:S04]  /*06c0*/  IADD3 R8, PT, PT, R4, R5, R8 ;  /* 0x0000000504087210 */ /* 0x000fc80007ffe008 */
[----:B------:R-:W-:-:S04]  /*06d0*/  IADD3 R8, PT, PT, R2, R3, R8 ;  /* 0x0000000302087210 */ /* 0x000fc80007ffe008 */
[----:B------:R-:W-:-:S05]  /*06e0*/  IADD3 R38, PT, PT, R9, R0, R8 ;  /* 0x0000000009267210 */ /* 0x000fca0007ffe008 */
[----:B------:R-:W0:Y:S02]  /*06f0*/  SHFL.UP P0, R9, R38, 0x1, RZ ;  /* 0x0420000026097989 */ /* 0x000e2400000000ff */
[----:B0-----:R-:W-:-:S05]  /*0700*/  @P0 IMAD.IADD R9, R38, 0x1, R9 ;  /* 0x0000000126090824 */ /* 0x001fca00078e0209 */
[----:B------:R-:W0:Y:S02]  /*0710*/  SHFL.UP P0, R12, R9, 0x2, RZ ;  /* 0x04400000090c7989 */ /* 0x000e2400000000ff */
[----:B0-----:R-:W-:-:S05]  /*0720*/  @P0 IMAD.IADD R12, R9, 0x1, R12 ;  /* 0x00000001090c0824 */ /* 0x001fca00078e020c */
[----:B------:R-:W0:Y:S02]  /*0730*/  SHFL.UP P0, R17, R12, 0x4, RZ ;  /* 0x048000000c117989 */ /* 0x000e2400000000ff */
[----:B0-----:R-:W-:-:S05]  /*0740*/  @P0 IMAD.IADD R17, R12, 0x1, R17 ;  /* 0x000000010c110824 */ /* 0x001fca00078e0211 */
[----:B------:R-:W0:Y:S02]  /*0750*/  SHFL.UP P0, R40, R17, 0x8, RZ ;  /* 0x0500000011287989 */ /* 0x000e2400000000ff */
[----:B0-----:R-:W-:-:S05]  /*0760*/  @P0 IMAD.IADD R40, R17, 0x1, R40 ;  /* 0x0000000111280824 */ /* 0x001fca00078e0228 */
[----:B------:R-:W0:Y:S02]  /*0770*/  SHFL.UP P0, R41, R40, 0x10, RZ ;  /* 0x0600000028297989 */ /* 0x000e2400000000ff */
[----:B0-----:R-:W-:Y:S01]  /*0780*/  @P0 IMAD.IADD R41, R40, 0x1, R41 ;  /* 0x0000000128290824 */ /* 0x001fe200078e0229 */
[----:B------:R-:W-:-:S03]  /*0790*/  ISETP.NE.AND P0, PT, R36, 0x2, PT ;  /* 0x000000022400780c */ /* 0x000fc60003f05270 */
[----:B------:R-:W-:Y:S01]  /*07a0*/  IMAD.IADD R38, R41, 0x1, -R38 ;  /* 0x0000000129267824 */ /* 0x000fe200078e0a26 */
[----:B------:R-:W-:Y:S01]  /*07b0*/  @!P1 STS [R42+0x10], R41 ;  /* 0x000010292a009388 */ /* 0x000fe20000000800 */
[----:B------:R-:W-:Y:S01]  /*07c0*/  BAR.SYNC.DEFER_BLOCKING 0x0 ;  /* 0x0000000000007b1d */ /* 0x000fe20000010000 */
[----:B------:R-:W-:Y:S02]  /*07d0*/  ISETP.NE.AND P1, PT, R36, 0xc, PT ;  /* 0x0000000c2400780c */ /* 0x000fe40003f25270 */
[----:B------:R-:W-:-:S03]  /*07e0*/  SEL R38, R38, RZ, P2 ;  /* 0x000000ff26267207 */ /* 0x000fc60001000000 */
[----:B------:R-:W0:Y:S04]  /*07f0*/  LDS.128 R8, [UR4+0x10] ;  /* 0x00001004ff087984 */ /* 0x000e280008000c00 */
[----:B------:R-:W1:Y:S04]  /*0800*/  LDS.128 R12, [UR4+0x20] ;  /* 0x00002004ff0c7984 */ /* 0x000e680008000c00 */
[----:B------:R-:W2:Y:S01]  /*0810*/  LDS.128 R16, [UR4+0x30] ;  /* 0x00003004ff107984 */ /* 0x000ea20008000c00 */
[----:B0-----:R-:W-:-:S04]  /*0820*/  IMAD.IADD R9, R8, 0x1, R9 ;  /* 0x0000000108097824 */ /* 0x001fc800078e0209 */
[----:B------:R-:W-:Y:S01]  /*0830*/  IMAD.IADD R10, R10, 0x1, R9 ;  /* 0x000000010a0a7824 */ /* 0x000fe200078e0209 */
[----:B------:R-:W-:Y:S02]  /*0840*/  SEL R8, R9, R8, !P0 ;  /* 0x0000000809087207 */ /* 0x000fe40004000000 */
[----:B------:R-:W-:Y:S01]  /*0850*/  ISETP.NE.AND P0, PT, R36, 0x3, PT ;  /* 0x000000032400780c */ /* 0x000fe20003f05270 */
[----:B------:R-:W-:-:S03]  /*0860*/  IMAD.IADD R11, R11, 0x1, R10 ;  /* 0x000000010b0b7824 */ /* 0x000fc600078e020a */
[----:B------:R-:W-:Y:S01]  /*0870*/  SEL R8, R10, R8, !P0 ;  /* 0x000000080a087207 */ /* 0x000fe20004000000 */
[----:B-1----:R-:W-:Y:S01]  /*0880*/  IMAD.IADD R12, R11, 0x1, R12 ;  /* 0x000000010b0c7824 */ /* 0x002fe200078e020c */
[----:B------:R-:W-:-:S03]  /*0890*/  ISETP.NE.AND P0, PT, R36, 0x4, PT ;  /* 0x000000042400780c */ /* 0x000fc60003f05270 */
[----:B------:R-:W-:Y:S01]  /*08a0*/  IMAD.IADD R13, R13, 0x1, R12 ;  /* 0x000000010d0d7824 */ /* 0x000fe200078e020c */
[----:B------:R-:W-:Y:S02]  /*08b0*/  SEL R8, R11, R8, !P0 ;  /* 0x000000080b087207 */ /* 0x000fe40004000000 */
[----:B------:R-:W-:Y:S01]  /*08c0*/  ISETP.NE.AND P0, PT, R36, 0x5, PT ;  /* 0x000000052400780c */ /* 0x000fe20003f05270 */
[----:B------:R-:W-:-:S03]  /*08d0*/  IMAD.IADD R14, R14, 0x1, R13 ;  /* 0x000000010e0e7824 */ /* 0x000fc600078e020d */
[----:B------:R-:W-:Y:S01]  /*08e0*/  SEL R8, R12, R8, !P0 ;  /* 0x000000080c087207 */ /* 0x000fe20004000000 */
[----:B------:R-:W-:Y:S01]  /*08f0*/  IMAD.IADD R15, R15, 0x1, R14 ;  /* 0x000000010f0f7824 */ /* 0x000fe200078e020e */
[----:B------:R-:W-:-:S03]  /*0900*/  ISETP.NE.AND P0, PT, R36, 0x6, PT ;  /* 0x000000062400780c */ /* 0x000fc60003f05270 */
[----:B--2---:R-:W-:Y:S01]  /*0910*/  IMAD.IADD R16, R15, 0x1, R16 ;  /* 0x000000010f107824 */ /* 0x004fe200078e0210 */
[----:B------:R-:W-:Y:S02]  /*0920*/  SEL R9, R13, R8, !P0 ;  /* 0x000000080d097207 */ /* 0x000fe40004000000 */
[----:B------:R-:W-:Y:S01]  /*0930*/  ISETP.NE.AND P0, PT, R36, 0x7, PT ;  /* 0x000000072400780c */ /* 0x000fe20003f05270 */
[----:B------:R-:W0:Y:S01]  /*0940*/  LDS R8, [UR4+0x40] ;  /* 0x00004004ff087984 */ /* 0x000e220008000800 */
[----:B------:R-:W-:Y:S02]  /*0950*/  IMAD.IADD R17, R17, 0x1, R16 ;  /* 0x0000000111117824 */ /* 0x000fe400078e0210 */
[----:B------:R-:W-:Y:S02]  /*0960*/  SEL R9, R14, R9, !P0 ;  /* 0x000000090e097207 */ /* 0x000fe40004000000 */
[----:B------:R-:W-:Y:S01]  /*0970*/  ISETP.NE.AND P0, PT, R36, 0x8, PT ;  /* 0x000000082400780c */ /* 0x000fe20003f05270 */
[----:B------:R-:W-:-:S03]  /*0980*/  IMAD.IADD R18, R18, 0x1, R17 ;  /* 0x0000000112127824 */ /* 0x000fc600078e0211 */
[----:B------:R-:W-:Y:S02]  /*0990*/  SEL R9, R15, R9, !P0 ;  /* 0x000000090f097207 */ /* 0x000fe40004000000 */
[----:B------:R-:W-:-:S04]  /*09a0*/  ISETP.NE.AND P0, PT, R36, 0x9, PT ;  /* 0x000000092400780c */ /* 0x000fc80003f05270 */
[----:B------:R-:W-:Y:S02]  /*09b0*/  SEL R9, R16, R9, !P0 ;  /* 0x0000000910097207 */ /* 0x000fe40004000000 */
[----:B------:R-:W-:-:S04]  /*09c0*/  ISETP.NE.AND P0, PT, R36, 0xa, PT ;  /* 0x0000000a2400780c */ /* 0x000fc80003f05270 */
[----:B------:R-:W-:Y:S02]  /*09d0*/  SEL R9, R17, R9, !P0 ;  /* 0x0000000911097207 */ /* 0x000fe40004000000 */
[----:B------:R-:W-:-:S04]  /*09e0*/  ISETP.NE.AND P0, PT, R36, 0xb, PT ;  /* 0x0000000b2400780c */ /* 0x000fc80003f05270 */
[----:B------:R-:W-:Y:S01]  /*09f0*/  SEL R9, R18, R9, !P0 ;  /* 0x0000000912097207 */ /* 0x000fe20004000000 */
[----:B------:R-:W-:Y:S01]  /*0a00*/  IMAD.IADD R18, R19, 0x1, R18 ;  /* 0x0000000113127824 */ /* 0x000fe200078e0212 */
[----:B------:R-:W-:-:S04]  /*0a10*/  ISETP.GE.U32.AND P0, PT, R35, 0x20, PT ;  /* 0x000000202300780c */ /* 0x000fc80003f06070 */
[C---:B------:R-:W-:Y:S02]  /*0a20*/  SEL R9, R18.reuse, R9, !P1 ;  /* 0x0000000912097207 */ /* 0x040fe40004800000 */
[----:B------:R-:W-:Y:S02]  /*0a30*/  ISETP.NE.AND P1, PT, R35, RZ, PT ;  /* 0x000000ff2300720c */ /* 0x000fe40003f25270 */
[----:B------:R-:W-:Y:S02]  /*0a40*/  SEL R10, R9, RZ, P0 ;  /* 0x000000ff090a7207 */ /* 0x000fe40000000000 */
[--C-:B0----5:R-:W-:Y:S02]  /*0a50*/  IADD3 R9, PT, PT, R18, R8, R39.reuse ;  /* 0x0000000812097210 */ /* 0x121fe40007ffe027 */
[----:B------:R-:W-:-:S07]  /*0a60*/  IADD3 R38, PT, PT, R10, R38, R39 ;  /* 0x000000260a267210 */ /* 0x000fce0007ffe027 */
[----:B------:R-:W-:Y:S05]  /*0a70*/  @P1 BRA `(.L_x_3) ;  /* 0x0000000c00541947 */ /* 0x000fea0003800000 */
[----:B------:R-:W0:Y:S01]  /*0a80*/  LDC.64 R10, c[0x0][0x390] ;  /* 0x0000e400ff0a7b82 */ /* 0x000e220000000a00 */
[----:B------:R-:W-:-:S05]  /*0a90*/  IMAD.MOV.U32 R8, RZ, RZ, 0x65 ;  /* 0x00000065ff087424 */ /* 0x000fca00078e00ff */
[----:B0-----:R0:W-:Y:S01]  /*0aa0*/  ST.E.64.STRONG.GPU desc[UR12][R10.64+0x100], R8 ;  /* 0x000100080a007985 */ /* 0x0011e2000c10fb0c */
[----:B------:R-:W-:Y:S05]  /*0ab0*/  BRA `(.L_x_3) ;  /* 0x0000000c00447947 */ /* 0x000fea0003800000 */
.L_x_2:
        /* <DEDUP_REMOVED lines=20> */
[----:B-----5:R-:W0:Y:S02]  /*0c00*/  SHFL.UP P0, R39, R40, 0x10, RZ ;  /* 0x0600000028277989 */ /* 0x020e2400000000ff */
[----:B0-----:R-:W-:Y:S01]  /*0c10*/  @P0 IMAD.IADD R39, R40, 0x1, R39 ;  /* 0x0000000128270824 */ /* 0x001fe200078e0227 */
[----:B------:R-:W-:-:S04]  /*0c20*/  ISETP.NE.AND P0, PT, R36, 0x2, PT ;  /* 0x000000022400780c */ /* 0x000fc80003f05270 */
[----:B------:R-:W-:Y:S01]  /*0c30*/  @!P1 STS [R42+0x10], R39 ;  /* 0x000010272a009388 */ /* 0x000fe20000000800 */
[----:B------:R-:W-:Y:S01]  /*0c40*/  BAR.SYNC.DEFER_BLOCKING 0x0 ;  /* 0x0000000000007b1d */ /* 0x000fe20000010000 */
[----:B------:R-:W-:-:S05]  /*0c50*/  ISETP.NE.AND P1, PT, R36, 0xc, PT ;  /* 0x0000000c2400780c */ /* 0x000fca0003f25270 */
[----:B------:R-:W0:Y:S04]  /*0c60*/  LDS.128 R8, [UR4+0x10] ;  /* 0x00001004ff087984 */ /* 0x000e280008000c00 */
[----:B------:R-:W1:Y:S04]  /*0c70*/  LDS.128 R12, [UR4+0x20] ;  /* 0x00002004ff0c7984 */ /* 0x000e680008000c00 */
[----:B------:R-:W2:Y:S01]  /*0c80*/  LDS.128 R16, [UR4+0x30] ;  /* 0x00003004ff107984 */ /* 0x000ea20008000c00 */
[----:B0-----:R-:W-:-:S04]  /*0c90*/  IMAD.IADD R9, R8, 0x1, R9 ;  /* 0x0000000108097824 */ /* 0x001fc800078e0209 */
[----:B------:R-:W-:Y:S01]  /*0ca0*/  IMAD.IADD R10, R10, 0x1, R9 ;  /* 0x000000010a0a7824 */ /* 0x000fe200078e0209 */
[----:B------:R-:W-:Y:S02]  /*0cb0*/  SEL R8, R9, R8, !P0 ;  /* 0x0000000809087207 */ /* 0x000fe40004000000 */
[----:B------:R-:W-:Y:S01]  /*0cc0*/  ISETP.NE.AND P0, PT, R36, 0x3, PT ;  /* 0x000000032400780c */ /* 0x000fe20003f05270 */
[----:B------:R-:W-:Y:S01]  /*0cd0*/  IMAD.IADD R11, R11, 0x1, R10 ;  /* 0x000000010b0b7824 */ /* 0x000fe200078e020a */
[----:B------:R-:W0:Y:S02]  /*0ce0*/  LDS R9, [UR4+0x40] ;  /* 0x00004004ff097984 */ /* 0x000e240008000800 */
        /* <DEDUP_REMOVED lines=13> */
[----:B------:R-:W-:-:S03]  /*0dc0*/  IMAD.IADD R17, R17, 0x1, R16 ;  /* 0x0000000111117824 */ /* 0x000fc600078e0210 */
[----:B------:R-:W-:Y:S01]  /*0dd0*/  SEL R8, R14, R8, !P0 ;  /* 0x000000080e087207 */ /* 0x000fe20004000000 */
[----:B------:R-:W-:Y:S01]  /*0de0*/  IMAD.IADD R18, R18, 0x1, R17 ;  /* 0x0000000112127824 */ /* 0x000fe200078e0211 */
[----:B------:R-:W-:-:S03]  /*0df0*/  ISETP.NE.AND P0, PT, R36, 0x8, PT ;  /* 0x000000082400780c */ /* 0x000fc60003f05270 */
[----:B------:R-:W-:Y:S01]  /*0e00*/  IMAD.IADD R19, R19, 0x1, R18 ;  /* 0x0000000113137824 */ /* 0x000fe200078e0212 */
[----:B------:R-:W-:Y:S02]  /*0e10*/  SEL R8, R15, R8, !P0 ;  /* 0x000000080f087207 */ /* 0x000fe40004000000 */
[----:B------:R-:W-:-:S04]  /*0e20*/  ISETP.NE.AND P0, PT, R36, 0x9, PT ;  /* 0x000000092400780c */ /* 0x000fc80003f05270 */
[----:B------:R-:W-:Y:S02]  /*0e30*/  SEL R8, R16, R8, !P0 ;  /* 0x0000000810087207 */ /* 0x000fe40004000000 */
[----:B------:R-:W-:Y:S01]  /*0e40*/  ISETP.NE.AND P0, PT, R36, 0xa, PT ;  /* 0x0000000a2400780c */ /* 0x000fe20003f05270 */
[----:B0-----:R-:W-:-:S03]  /*0e50*/  IMAD.IADD R9, R19, 0x1, R9 ;  /* 0x0000000113097824 */ /* 0x001fc600078e0209 */
[----:B------:R-:W-:Y:S01]  /*0e60*/  SEL R8, R17, R8, !P0 ;  /* 0x0000000811087207 */ /* 0x000fe20004000000 */
[----:B------:R-:W-:Y:S01]  /*0e70*/  IMAD.IADD R17, R39, 0x1, -R38 ;  /* 0x0000000127117824 */ /* 0x000fe200078e0a26 */
[----:B------:R-:W-:-:S04]  /*0e80*/  ISETP.NE.AND P0, PT, R36, 0xb, PT ;  /* 0x0000000b2400780c */ /* 0x000fc80003f05270 */
[----:B------:R-:W-:Y:S02]  /*0e90*/  SEL R8, R18, R8, !P0 ;  /* 0x0000000812087207 */ /* 0x000fe40004000000 */
[----:B------:R-:W-:Y:S02]  /*0ea0*/  ISETP.GT.U32.AND P0, PT, R35, 0x1f, PT ;  /* 0x0000001f2300780c */ /* 0x000fe40003f04070 */
[----:B------:R-:W-:Y:S02]  /*0eb0*/  SEL R11, R17, RZ, P2 ;  /* 0x000000ff110b7207 */ /* 0x000fe40001000000 */
[----:B------:R-:W-:Y:S02]  /*0ec0*/  SEL R8, R19, R8, !P1 ;  /* 0x0000000813087207 */ /* 0x000fe40004800000 */
[----:B------:R-:W-:-:S03]  /*0ed0*/  ISETP.GE.U32.AND P1, PT, R35, 0x20, PT ;  /* 0x000000202300780c */ /* 0x000fc60003f26070 */
[----:B------:R-:W-:-:S05]  /*0ee0*/  IMAD.IADD R38, R8, 0x1, R11 ;  /* 0x0000000108267824 */ /* 0x000fca00078e020b */
[----:B------:R-:W-:Y:S01]  /*0ef0*/  SEL R17, R17, R38, !P1 ;  /* 0x0000002611117207 */ /* 0x000fe20004800000 */
[----:B------:R-:W-:Y:S06]  /*0f00*/  @P0 BRA `(.L_x_4) ;  /* 0x00000008000c0947 */ /* 0x000fec0003800000 */
[----:B------:R-:W0:Y:S01]  /*0f10*/  LDC.64 R14, c[0x0][0x390] ;  /* 0x0000e400ff0e7b82 */ /* 0x000e220000000a00 */
[----:B------:R-:W-:Y:S01]  /*0f20*/  ISETP.NE.AND P1, PT, R35, RZ, PT ;  /* 0x000000ff2300720c */ /* 0x000fe20003f25270 */
[----:B------:R-:W-:Y:S01]  /*0f30*/  IMAD.U32 R45, RZ, RZ, UR6 ;  /* 0x00000006ff2d7e24 */ /* 0x000fe2000f8e00ff */
[----:B------:R-:W-:-:S05]  /*0f40*/  LOP3.LUT R18, RZ, R35, RZ, 0x33, !PT ;  /* 0x00000023ff127212 */ /* 0x000fca00078e33ff */
[----:B------:R-:W-:-:S06]  /*0f50*/  VIADD R18, R18, UR6 ;  /* 0x0000000612127c36 */ /* 0x000fcc0008000000 */
[----:B------:R-:W-:Y:S01]  /*0f60*/  @!P1 IMAD.MOV.U32 R8, RZ, RZ, 0x64 ;  /* 0x00000064ff089424 */ /* 0x000fe200078e00ff */
[----:B------:R1:W-:Y:S01]  /*0f70*/  @!P1 STS [UR4+0xc], R9 ;  /* 0x00000c09ff009988 */ /* 0x0003e20008000804 */
[----:B0-----:R-:W-:-:S04]  /*0f80*/  IMAD.WIDE R44, R45, 0x8, R14 ;  /* 0x000000082d2c7825 */ /* 0x001fc800078e020e */
[----:B------:R-:W-:Y:S01]  /*0f90*/  IMAD.WIDE R14, R18, 0x8, R14 ;  /* 0x00000008120e7825 */ /* 0x000fe200078e020e */
[----:B------:R1:W-:Y:S01]  /*0fa0*/  @!P1 ST.E.64.STRONG.GPU desc[UR12][R44.64+0x100], R8 ;  /* 0x000100082c009985 */ /* 0x0003e2000c10fb0c */
[----:B------:R-:W-:Y:S05]  /*0fb0*/  NANOSLEEP 0x226 ;  /* 0x000002260000795d */ /* 0x000fea0003800000 */
[----:B------:R-:W2:Y:S01]  /*0fc0*/  LD.E.64.STRONG.GPU R12, desc[UR12][R14.64+0x100] ;  /* 0x0001000c0e0c7980 */ /* 0x000ea2000c10fb00 */
[----:B------:R-:W-:Y:S01]  /*0fd0*/  UMOV UR5, 0xffffffff ;  /* 0xffffffff00057882 */ /* 0x000fe20000000000 */
[----:B--2---:R-:W-:Y:S02]  /*0fe0*/  ISETP.NE.AND P0, PT, R12, 0x63, PT ;  /* 0x000000630c00780c */ /* 0x004fe40003f05270 */
[----:B-1----:R-:W-:Y:S11]  /*0ff0*/  BRA.DIV UR5, `(.L_x_5) ;  /* 0x0000002e05bc7947 */ /* 0x002ff6000b800000 */
[----:B------:R-:W-:-:S13]  /*1000*/  VOTE.ANY P0, !P0 ;  /* 0x0000000000ff7806 */ /* 0x000fda0004000100 */
.L_x_34:
[----:B------:R-:W-:Y:S05]  /*1010*/  @!P0 BRA `(.L_x_6) ;  /* 0x0000000000248947 */ /* 0x000fea0003800000 */
[----:B------:R-:W-:-:S07]  /*1020*/  IMAD.MOV.U32 R8, RZ, RZ, 0x1de ;  /* 0x000001deff087424 */ /* 0x000fce00078e00ff */
.L_x_8:
[----:B------:R-:W-:Y:S05]  /*1030*/  NANOSLEEP R8 ;  /* 0x000000080000735d */ /* 0x000fea0003800000 */
[----:B------:R-:W2:Y:S01]  /*1040*/  LD.E.64.STRONG.GPU R12, desc[UR12][R14.64+0x100] ;  /* 0x0001000c0e0c7980 */ /* 0x000ea2000c10fb00 */
[----:B------:R-:W-:Y:S01]  /*1050*/  UMOV UR5, 0xffffffff ;  /* 0xffffffff00057882 */ /* 0x000fe20000000000 */
[----:B------:R-:W-:Y:S02]  /*1060*/  SHF.R.U32.HI R8, RZ, 0x1, R8 ;  /* 0x00000001ff087819 */ /* 0x000fe40000011608 */
[----:B--2---:R-:W-:Y:S01]  /*1070*/  ISETP.NE.AND P0, PT, R12, 0x63, PT ;  /* 0x000000630c00780c */ /* 0x004fe20003f05270 */
[----:B------:R-:W-:-:S12]  /*1080*/  BRA.DIV UR5, `(.L_x_7) ;  /* 0x0000002e05b87947 */ /* 0x000fd8000b800000 */
[----:B------:R-:W-:-:S13]  /*1090*/  VOTE.ANY P0, !P0 ;  /* 0x0000000000ff7806 */ /* 0x000fda0004000100 */
.L_x_37:
[----:B------:R-:W-:Y:S05]  /*10a0*/  @P0 BRA `(.L_x_8) ;  /* 0xfffffffc00e00947 */ /* 0x000fea000383ffff */
.L_x_6:
[----:B------:R-:W-:Y:S01]  /*10b0*/  UMOV UR5, 0xffffffff ;  /* 0xffffffff00057882 */ /* 0x000fe20000000000 */
[----:B------:R-:W-:Y:S02]  /*10c0*/  ISETP.NE.AND P0, PT, R12, 0x65, PT ;  /* 0x000000650c00780c */ /* 0x000fe40003f05270 */
[----:B------:R-:W-:Y:S11]  /*10d0*/  BRA.DIV UR5, `(.L_x_9) ;  /* 0x0000002e05c47947 */ /* 0x000ff6000b800000 */
[----:B------:R-:W0:Y:S01]  /*10e0*/  S2R R8, SR_GEMASK ;  /* 0x0000000000087919 */ /* 0x000e220000003c00 */
[----:B------:R-:W-:Y:S01]  /*10f0*/  VOTE.ANY R10, PT, !P0 ;  /* 0x00000000000a7806 */ /* 0x000fe200040e0100 */
[C---:B------:R-:W-:Y:S02]  /*1100*/  VIADD R38, R37.reuse, 0x2 ;  /* 0x0000000225267836 */ /* 0x040fe40000000000 */
[----:B------:R-:W-:Y:S01]  /*1110*/  VIADD R39, R37, 0x10 ;  /* 0x0000001025277836 */ /* 0x000fe20000000000 */
[----:B0-----:R-:W-:-:S05]  /*1120*/  LOP3.LUT R10, R10, 0x80000000, R8, 0xec, !PT ;  /* 0x800000000a0a7812 */ /* 0x001fca00078eec08 */
[----:B------:R-:W-:-:S05]  /*1130*/  VIADD R11, R10, 0xffffffff ;  /* 0xffffffff0a0b7836 */ /* 0x000fca0000000000 */
[----:B------:R-:W-:-:S04]  /*1140*/  LOP3.LUT R11, R10, R11, RZ, 0xc, !PT ;  /* 0x0000000b0a0b7212 */ /* 0x000fc800078e0cff */
[----:B------:R-:W0:Y:S02]  /*1150*/  POPC R15, R11 ;  /* 0x0000000b000f7309 */ /* 0x000e240000000000 */
[----:B0-----:R-:W0:Y:S01]  /*1160*/  SHFL.DOWN PT, R16, R13, 0x1, R15 ;  /* 0x082000000d107989 */ /* 0x001e2200000e000f */
[-C--:B------:R-:W-:Y:S02]  /*1170*/  ISETP.GE.AND P0, PT, R37, R15.reuse, PT ;  /* 0x0000000f2500720c */ /* 0x080fe40003f06270 */
[-C--:B------:R-:W-:Y:S02]  /*1180*/  ISETP.GT.AND P2, PT, R39, R15.reuse, PT ;  /* 0x0000000f2700720c */ /* 0x080fe40003f44270 */
[----:B0-----:R-:W-:Y:S02]  /*1190*/  SEL R16, R16, RZ, !P0 ;  /* 0x000000ff10107207 */ /* 0x001fe40004000000 */
[----:B------:R-:W-:-:S03]  /*11a0*/  ISETP.GT.AND P0, PT, R38, R15, PT ;  /* 0x0000000f2600720c */ /* 0x000fc60003f04270 */
[----:B------:R-:W-:-:S05]  /*11b0*/  IMAD.IADD R36, R16, 0x1, R13 ;  /* 0x0000000110247824 */ /* 0x000fca00078e020d */
[----:B------:R-:W0:Y:S02]  /*11c0*/  SHFL.DOWN PT, R16, R36, 0x2, R15 ;  /* 0x0840000024107989 */ /* 0x000e2400000e000f */
[----:B0-----:R-:W-:-:S05]  /*11d0*/  SEL R19, R16, RZ, !P0 ;  /* 0x000000ff10137207 */ /* 0x001fca0004000000 */
[----:B------:R-:W-:Y:S02]  /*11e0*/  IMAD.IADD R40, R36, 0x1, R19 ;  /* 0x0000000124287824 */ /* 0x000fe400078e0213 */
[C---:B------:R-:W-:Y:S02]  /*11f0*/  VIADD R19, R37.reuse, 0x4 ;  /* 0x0000000425137836 */ /* 0x040fe40000000000 */
[----:B------:R-:W-:Y:S01]  /*1200*/  VIADD R36, R37, 0x8 ;  /* 0x0000000825247836 */ /* 0x000fe20000000000 */
[----:B------:R-:W0:Y:S02]  /*1210*/  SHFL.DOWN PT, R16, R40, 0x4, R15 ;  /* 0x0880000028107989 */ /* 0x000e2400000e000f */
[----:B------:R-:W-:-:S04]  /*1220*/  ISETP.GT.AND P0, PT, R19, R15, PT ;  /* 0x0000000f1300720c */ /* 0x000fc80003f04270 */
[----:B0-----:R-:W-:Y:S02]  /*1230*/  SEL R11, R16, RZ, !P0 ;  /* 0x000000ff100b7207 */ /* 0x001fe40004000000 */
[----:B------:R-:W-:-:S03]  /*1240*/  ISETP.GT.AND P0, PT, R36, R15, PT ;  /* 0x0000000f2400720c */ /* 0x000fc60003f04270 */
[----:B------:R-:W-:Y:S02]  /*1250*/  IMAD.IADD R42, R40, 0x1, R11 ;  /* 0x00000001282a7824 */ /* 0x000fe400078e020b */
[----:B------:R-:W0:Y:S03]  /*1260*/  LDC.64 R10, c[0x0][0x390] ;  /* 0x0000e400ff0a7b82 */ /* 0x000e260000000a00 */
[----:B------:R-:W1:Y:S02]  /*1270*/  SHFL.DOWN PT, R16, R42, 0x8, R15 ;  /* 0x090000002a107989 */ /* 0x000e6400000e000f */
[----:B-1----:R-:W-:Y:S02]  /*1280*/  SEL R41, R16, RZ, !P0 ;  /* 0x000000ff10297207 */ /* 0x002fe40004000000 */
[----:B------:R-:W-:-:S03]  /*1290*/  ISETP.NE.AND P0, PT, R12, 0x65, PT ;  /* 0x000000650c00780c */ /* 0x000fc60003f05270 */
[----:B------:R-:W-:Y:S01]  /*12a0*/  IMAD.IADD R41, R42, 0x1, R41 ;  /* 0x000000012a297824 */ /* 0x000fe200078e0229 */
[----:B0-----:R-:W-:-:S04]  /*12b0*/  IADD3 R42, P3, PT, R10, 0x100, RZ ;  /* 0x000001000a2a7810 */ /* 0x001fc80007f7e0ff */
[----:B------:R-:W0:Y:S01]  /*12c0*/  SHFL.DOWN PT, R16, R41, 0x10, R15 ;  /* 0x0a00000029107989 */ /* 0x000e2200000e000f */
[----:B------:R-:W-:-:S04]  /*12d0*/  IMAD.X R43, RZ, RZ, R11, P3 ;  /* 0x000000ffff2b7224 */ /* 0x000fc800018e060b */
[----:B------:R-:W-:Y:S02]  /*12e0*/  VOTE.ALL P0, P0 ;  /* 0x0000000000ff7806 */ /* 0x000fe40000000000 */
[----:B0-----:R-:W-:-:S05]  /*12f0*/  SEL R16, R16, RZ, !P2 ;  /* 0x000000ff10107207 */ /* 0x001fca0005000000 */
[----:B------:R-:W-:-:S07]  /*1300*/  IMAD.IADD R40, R41, 0x1, R16 ;  /* 0x0000000129287824 */ /* 0x000fce00078e0210 */
.L_x_46:
[----:B------:R-:W-:Y:S05]  /*1310*/  @!P0 BRA `(.L_x_10) ;  /* 0x0000000000cc8947 */ /* 0x000fea0003800000 */
[----:B------:R-:W-:-:S07]  /*1320*/  IMAD.MOV.U32 R11, RZ, RZ, 0x1de ;  /* 0x000001deff0b7424 */ /* 0x000fce00078e00ff */
.L_x_16:
[----:B------:R-:W-:-:S05]  /*1330*/  IMAD.WIDE R14, R18, 0x8, R42 ;  /* 0x00000008120e7825 */ /* 0x000fca00078e022a */
[----:B------:R-:W2:Y:S01]  /*1340*/  LD.E.64.STRONG.GPU R12, desc[UR12][R14.64+-0x100] ;  /* 0xffff000c0e0c7980 */ /* 0x000ea2000c10fb00 */
[----:B------:R-:W-:Y:S05]  /*1350*/  YIELD ;  /* 0x0000000000007946 */ /* 0x000fea0003800000 */
[----:B------:R-:W-:Y:S01]  /*1360*/  UMOV UR5, 0xffffffff ;  /* 0xffffffff00057882 */ /* 0x000fe20000000000 */
[----:B------:R-:W-:Y:S02]  /*1370*/  SHF.R.U32.HI R11, RZ, 0x1, R11 ;  /* 0x00000001ff0b7819 */ /* 0x000fe4000001160b */
[----:B--2---:R-:W-:Y:S01]  /*1380*/  ISETP.NE.AND P0, PT, R12, 0x63, PT ;  /* 0x000000630c00780c */ /* 0x004fe20003f05270 */
[----:B------:R-:W-:-:S12]  /*1390*/  BRA.DIV UR5, `(.L_x_11) ;  /* 0x0000003205147947 */ /* 0x000fd8000b800000 */
[----:B------:R-:W-:-:S13]  /*13a0*/  VOTE.ANY P0, !P0 ;  /* 0x0000000000ff7806 */ /* 0x000fda0004000100 */
.L_x_49:
[----:B------:R-:W-:Y:S05]  /*13b0*/  @!P0 BRA `(.L_x_12) ;  /* 0x0000000000248947 */ /* 0x000fea0003800000 */
[----:B------:R-:W-:-:S07]  /*13c0*/  IMAD.MOV.U32 R16, RZ, RZ, R11 ;  /* 0x000000ffff107224 */ /* 0x000fce00078e000b */
.L_x_14:
[----:B------:R-:W-:Y:S05]  /*13d0*/  NANOSLEEP R16 ;  /* 0x000000100000735d */ /* 0x000fea0003800000 */
[----:B------:R-:W2:Y:S01]  /*13e0*/  LD.E.64.STRONG.GPU R12, desc[UR12][R14.64+-0x100] ;  /* 0xffff000c0e0c7980 */ /* 0x000ea2000c10fb00 */
[----:B------:R-:W-:Y:S01]  /*13f0*/  UMOV UR5, 0xffffffff ;  /* 0xffffffff00057882 */ /* 0x000fe20000000000 */
[----:B------:R-:W-:Y:S02]  /*1400*/  SHF.R.U32.HI R16, RZ, 0x1, R16 ;  /* 0x00000001ff107819 */ /* 0x000fe40000011610 */
[----:B--2---:R-:W-:Y:S01]  /*1410*/  ISETP.NE.AND P0, PT, R12, 0x63, PT ;  /* 0x000000630c00780c */ /* 0x004fe20003f05270 */
[----:B------:R-:W-:-:S12]  /*1420*/  BRA.DIV UR5, `(.L_x_13) ;  /* 0x0000003205107947 */ /* 0x000fd8000b800000 */
[----:B------:R-:W-:-:S13]  /*1430*/  VOTE.ANY P0, !P0 ;  /* 0x0000000000ff7806 */ /* 0x000fda0004000100 */
.L_x_52:
[----:B------:R-:W-:Y:S05]  /*1440*/  @P0 BRA `(.L_x_14) ;  /* 0xfffffffc00e00947 */ /* 0x000fea000383ffff */
.L_x_12:
[----:B------:R-:W-:Y:S01]  /*1450*/  UMOV UR5, 0xffffffff ;  /* 0xffffffff00057882 */ /* 0x000fe20000000000 */
[----:B------:R-:W-:Y:S02]  /*1460*/  ISETP.NE.AND P0, PT, R12, 0x65, PT ;  /* 0x000000650c00780c */ /* 0x000fe40003f05270 */
[----:B------:R-:W-:Y:S11]  /*1470*/  BRA.DIV UR5, `(.L_x_15) ;  /* 0x00000032051c7947 */ /* 0x000ff6000b800000 */
[----:B------:R-:W-:Y:S01]  /*1480*/  VOTE.ANY R10, PT, !P0 ;  /* 0x00000000000a7806 */ /* 0x000fe200040e0100 */
[----:B------:R-:W-:-:S03]  /*1490*/  VIADD R18, R18, 0xffffffe0 ;  /* 0xffffffe012127836 */ /* 0x000fc60000000000 */
[----:B------:R-:W-:-:S05]  /*14a0*/  LOP3.LUT R10, R10, 0x80000000, R8, 0xec, !PT ;  /* 0x800000000a0a7812 */ /* 0x000fca00078eec08 */
[----:B------:R-:W-:-:S05]  /*14b0*/  VIADD R15, R10, 0xffffffff ;  /* 0xffffffff0a0f7836 */ /* 0x000fca0000000000 */
[----:B------:R-:W-:-:S06]  /*14c0*/  LOP3.LUT R15, R10, R15, RZ, 0xc, !PT ;  /* 0x0000000f0a0f7212 */ /* 0x000fcc00078e0cff */
        /* <DEDUP_REMOVED lines=17> */
[----:B------:R-:W-:-:S03]  /*15e0*/  ISETP.NE.AND P0, PT, R12, 0x65, PT ;  /* 0x000000650c00780c */ /* 0x000fc60003f05270 */
[----:B------:R-:W-:-:S05]  /*15f0*/  IMAD.IADD R41, R13, 0x1, R16 ;  /* 0x000000010d297824 */ /* 0x000fca00078e0210 */
[----:B------:R-:W0:Y:S05]  /*1600*/  SHFL.DOWN PT, R16, R41, 0x10, R15 ;  /* 0x0a00000029107989 */ /* 0x000e2a00000e000f */
[----:B------:R-:W-:Y:S02]  /*1610*/  VOTE.ALL P0, P0 ;  /* 0x0000000000ff7806 */ /* 0x000fe40000000000 */
[----:B0-----:R-:W-:-:S04]  /*1620*/  SEL R16, R16, RZ, !P2 ;  /* 0x000000ff10107207 */ /* 0x001fc80005000000 */
[----:B------:R-:W-:-:S07]  /*1630*/  IADD3 R40, PT, PT, R41, R16, R40 ;  /* 0x0000001029287210 */ /* 0x000fce0007ffe028 */
.L_x_61:
[----:B------:R-:W-:Y:S05]  /*1640*/  @P0 BRA `(.L_x_16) ;  /* 0xfffffffc00380947 */ /* 0x000fea000383ffff */
.L_x_10:
[----:B------:R-:W-:Y:S01]  /*1650*/  ISETP.NE.AND P0, PT, R37, RZ, PT ;  /* 0x000000ff2500720c */ /* 0x000fe20003f05270 */
[----:B------:R-:W0:Y:S01]  /*1660*/  @!P1 S2R R11, SR_CgaCtaId ;  /* 0x00000000000b9919 */ /* 0x000e220000008800 */
[----:B------:R-:W-:Y:S01]  /*1670*/  @!P1 MOV R10, 0x400 ;  /* 0x00000400000a9802 */ /* 0x000fe20000000f00 */
[----:B------:R-:W-:Y:S02]  /*1680*/  @!P1 IMAD.IADD R9, R9, 0x1, R40 ;  /* 0x0000000109099824 */ /* 0x000fe400078e0228 */
[----:B------:R-:W-:Y:S02]  /*1690*/  @!P1 IMAD.MOV.U32 R8, RZ, RZ, 0x65 ;  /* 0x00000065ff089424 */ /* 0x000fe400078e00ff */
[----:B------:R-:W-:-:S03]  /*16a0*/  IMAD.MOV.U32 R38, RZ, RZ, R17 ;  /* 0x000000ffff267224 */ /* 0x000fc600078e0011 */
[----:B------:R1:W-:Y:S03]  /*16b0*/  @!P1 ST.E.64.STRONG.GPU desc[UR12][R44.64+0x100], R8 ;  /* 0x000100082c009985 */ /* 0x0003e6000c10fb0c */
[----:B------:R-:W-:Y:S01]  /*16c0*/  @!P0 MOV R12, 0x400 ;  /* 0x00000400000c8802 */ /* 0x000fe20000000f00 */
[----:B------:R-:W2:Y:S01]  /*16d0*/  @!P0 S2R R13, SR_CgaCtaId ;  /* 0x00000000000d8919 */ /* 0x000ea20000008800 */
[----:B------:R-:W-:Y:S01]  /*16e0*/  @!P0 IMAD.MOV.U32 R38, RZ, RZ, R40 ;  /* 0x000000ffff268224 */ /* 0x000fe200078e0028 */
[----:B0-----:R-:W-:-:S05]  /*16f0*/  @!P1 LEA R10, R11, R10, 0x18 ;  /* 0x0000000a0b0a9211 */ /* 0x001fca00078ec0ff */
[----:B------:R1:W-:Y:S04]  /*1700*/  @!P1 STS [R10+0x8], R9 ;  /* 0x000008090a009388 */ /* 0x0003e80000000800 */
[----:B------:R1:W-:Y:S01]  /*1710*/  @!P1 STS [R10+0x4], R40 ;  /* 0x000004280a009388 */ /* 0x0003e20000000800 */
[----:B--2---:R-:W-:-:S05]  /*1720*/  @!P0 LEA R13, R13, R12, 0x18 ;  /* 0x0000000c0d0d8211 */ /* 0x004fca00078ec0ff */
[----:B------:R1:W-:Y:S02]  /*1730*/  @!P0 STS [R13+0x54], R40 ;  /* 0x000054280d008388 */ /* 0x0003e40000000800 */
.L_x_4:
[----:B------:R-:W-:Y:S05]  /*1740*/  WARPSYNC.ALL ;  /* 0x0000000000007948 */ /* 0x000fea0003800000 */
[----:B------:R-:W0:Y:S08]  /*1750*/  S2UR UR7, SR_CgaCtaId ;  /* 0x00000000000779c3 */ /* 0x000e300000008800 */
[----:B------:R-:W-:Y:S01]  /*1760*/  BAR.SYNC.DEFER_BLOCKING 0x0 ;  /* 0x0000000000007b1d */ /* 0x000fe20000010000 */
[----:B------:R-:W-:-:S05]  /*1770*/  ISETP.NE.AND P0, PT, R35, RZ, PT ;  /* 0x000000ff2300720c */ /* 0x000fca0003f05270 */
[----:B------:R-:W-:Y:S02]  /*1780*/  UMOV UR5, 0x400 ;  /* 0x0000040000057882 */ /* 0x000fe40000000000 */
[----:B0-----:R-:W-:-:S09]  /*1790*/  ULEA UR5, UR7, UR5, 0x18 ;  /* 0x0000000507057291 */ /* 0x001fd2000f8ec0ff */
[----:B-1----:R-:W0:Y:S02]  /*17a0*/  LDS R8, [UR5+0x54] ;  /* 0x00005405ff087984 */ /* 0x002e240008000800 */
[----:B0-----:R-:W-:-:S05]  /*17b0*/  SEL R9, R8, RZ, P0 ;  /* 0x000000ff08097207 */ /* 0x001fca0000000000 */
[----:B------:R-:W-:-:S07]  /*17c0*/  IMAD.IADD R38, R9, 0x1, R38 ;  /* 0x0000000109267824 */ /* 0x000fce00078e0226 */
.L_x_3:
[----:B------:R-:W-:Y:S05]  /*17d0*/  BSYNC.RECONVERGENT B0 ;  /* 0x0000000000007941 */ /* 0x000fea0003800200 */
.L_x_1:
[----:B------:R-:W-:Y:S01]  /*17e0*/  IMAD.IADD R32, R32, 0x1, R38 ;  /* 0x0000000120207824 */ /* 0x000fe200078e0226 */
[----:B------:R-:W-:Y:S03]  /*17f0*/  BAR.SYNC.DEFER_BLOCKING 0x0 ;  /* 0x0000000000007b1d */ /* 0x000fe60000010000 */
[----:B------:R-:W-:-:S03]  /*1800*/  IMAD.IADD R29, R29, 0x1, R32 ;  /* 0x000000011d1d7824 */ /* 0x000fc600078e0220 */
[----:B------:R-:W1:Y:S01]  /*1810*/  LDCU.64 UR8, c[0x0][0x388] ;  /* 0x00007100ff0877ac */ /* 0x000e620008000a00 */
[----:B------:R-:W-:-:S04]  /*1820*/  IMAD.IADD R28, R28, 0x1, R29 ;  /* 0x000000011c1c7824 */ /* 0x000fc800078e021d */
[----:B------:R-:W-:-:S04]  /*1830*/  IMAD.IADD R27, R27, 0x1, R28 ;  /* 0x000000011b1b7824 */ /* 0x000fc800078e021c */
[----:B------:R-:W-:-:S04]  /*1840*/  IMAD.IADD R26, R26, 0x1, R27 ;  /* 0x000000011a1a7824 */ /* 0x000fc800078e021b */
[----:B------:R-:W-:-:S04]  /*1850*/  IMAD.IADD R25, R25, 0x1, R26 ;  /* 0x0000000119197824 */ /* 0x000fc800078e021a */
[----:B------:R-:W-:Y:S01]  /*1860*/  IMAD.IADD R24, R24, 0x1, R25 ;  /* 0x0000000118187824 */ /* 0x000fe200078e0219 */
[----:B------:R-:W-:Y:S03]  /*1870*/  STS [R33], R38 ;  /* 0x0000002621007388 */ /* 0x000fe60000000800 */
[----:B------:R-:W-:Y:S01]  /*1880*/  IMAD.IADD R23, R23, 0x1, R24 ;  /* 0x0000000117177824 */ /* 0x000fe200078e0218 */
[----:B------:R-:W-:Y:S03]  /*1890*/  STS [R33+0x4], R32 ;  /* 0x0000042021007388 */ /* 0x000fe60000000800 */
        /* <DEDUP_REMOVED lines=19> */
[----:B------:R-:W-:Y:S04]  /*19d0*/  STS [R33+0x2c], R20 ;  /* 0x00002c1421007388 */ /* 0x000fe80000000800 */
[----:B------:R-:W-:Y:S04]  /*19e0*/  STS [R33+0x30], R7 ;  /* 0x0000300721007388 */ /* 0x000fe80000000800 */
[----:B------:R-:W-:Y:S04]  /*19f0*/  STS [R33+0x34], R6 ;  /* 0x0000340621007388 */ /* 0x000fe80000000800 */
[----:B------:R-:W-:Y:S04]  /*1a00*/  STS [R33+0x38], R5 ;  /* 0x0000380521007388 */ /* 0x000fe80000000800 */
[----:B------:R-:W-:Y:S04]  /*1a10*/  STS [R33+0x3c], R4 ;  /* 0x00003c0421007388 */ /* 0x000fe80000000800 */
[----:B------:R-:W-:Y:S04]  /*1a20*/  STS [R33+0x40], R3 ;  /* 0x0000400321007388 */ /* 0x000fe80000000800 */
[----:B------:R1:W-:Y:S04]  /*1a30*/  STS [R33+0x44], R2 ;  /* 0x0000440221007388 */ /* 0x0003e80000000800 */
[----:B------:R-:W-:Y:S01]  /*1a40*/  STS [R33+0x48], R0 ;  /* 0x0000480021007388 */ /* 0x000fe20000000800 */
[----:B------:R-:W-:-:S03]  /*1a50*/  NOP ;  /* 0x0000000000007918 */ /* 0x000fc60000000000 */
[----:B0-----:R-:W0:Y:S01]  /*1a60*/  LDS R9, [R34] ;  /* 0x0000000022097984 */ /* 0x001e220000000800 */
[----:B-1----:R-:W-:-:S03]  /*1a70*/  IADD3 R2, P0, PT, R31, UR8, RZ ;  /* 0x000000081f027c10 */ /* 0x002fc6000ff1e0ff */
[----:B------:R-:W1:Y:S01]  /*1a80*/  LDS R7, [R34+0x80] ;  /* 0x0000800022077984 */ /* 0x000e620000000800 */
[----:B------:R-:W-:-:S03]  /*1a90*/  IADD3.X R3, PT, PT, R30, UR9, RZ, P0, !PT ;  /* 0x000000091e037c10 */ /* 0x000fc600087fe4ff */
[----:B------:R-:W2:Y:S04]  /*1aa0*/  LDS R11, [R34+0x100] ;  /* 0x00010000220b7984 */ /* 0x000ea80000000800 */
[----:B------:R-:W3:Y:S04]  /*1ab0*/  LDS R13, [R34+0x180] ;  /* 0x00018000220d7984 */ /* 0x000ee80000000800 */
[----:B------:R-:W4:Y:S04]  /*1ac0*/  LDS R5, [R34+0x200] ;  /* 0x0002000022057984 */ /* 0x000f280000000800 */
[----:B------:R-:W5:Y:S04]  /*1ad0*/  LDS R15, [R34+0x280] ;  /* 0x00028000220f7984 */ /* 0x000f680000000800 */
        /* <DEDUP_REMOVED lines=13> */
[----:B0-----:R-:W-:Y:S04]  /*1bb0*/  STG.E desc[UR12][R2.64], R9 ;  /* 0x0000000902007986 */ /* 0x001fe8000c10190c */
[----:B-1----:R-:W-:Y:S04]  /*1bc0*/  STG.E desc[UR12][R2.64+0x80], R7 ;  /* 0x0000800702007986 */ /* 0x002fe8000c10190c */
[----:B--2---:R-:W-:Y:S04]  /*1bd0*/  STG.E desc[UR12][R2.64+0x100], R11 ;  /* 0x0001000b02007986 */ /* 0x004fe8000c10190c */
[----:B---3--:R-:W-:Y:S04]  /*1be0*/  STG.E desc[UR12][R2.64+0x180], R13 ;  /* 0x0001800d02007986 */ /* 0x008fe8000c10190c */
[----:B----4-:R-:W-:Y:S04]  /*1bf0*/  STG.E desc[UR12][R2.64+0x200], R5 ;  /* 0x0002000502007986 */ /* 0x010fe8000c10190c */
[----:B-----5:R-:W-:Y:S04]  /*1c00*/  STG.E desc[UR12][R2.64+0x280], R15 ;  /* 0x0002800f02007986 */ /* 0x020fe8000c10190c */
[----:B------:R-:W-:Y:S04]  /*1c10*/  STG.E desc[UR12][R2.64+0x300], R17 ;  /* 0x0003001102007986 */ /* 0x000fe8000c10190c */
        /* <DEDUP_REMOVED lines=11> */
[----:B------:R-:W-:Y:S01]  /*1cd0*/  STG.E desc[UR12][R2.64+0x900], R43 ;  /* 0x0009002b02007986 */ /* 0x000fe2000c10190c */
[----:B------:R-:W-:Y:S05]  /*1ce0*/  EXIT ;  /* 0x000000000000794d */ /* 0x000fea0003800000 */
.L_x_0:
[----:B------:R-:W-:-:S04]  /*1cf0*/  ISETP.NE.U32.AND P0, PT, RZ, UR7, PT ;  /* 0x00000007ff007c0c */ /* 0x000fc8000bf05070 */
[----:B------:R-:W-:-:S13]  /*1d00*/  ISETP.NE.AND.EX P0, PT, RZ, UR4, PT, P0 ;  /* 0x00000004ff007c0c */ /* 0x000fda000bf05300 */
[----:B------:R-:W-:Y:S05]  /*1d10*/  @!P0 EXIT ;  /* 0x000000000000894d */ /* 0x000fea0003800000 */
[----:B------:R-:W0:Y:S02]  /*1d20*/  LDCU.64 UR4, c[0x0][0x380] ;  /* 0x00007000ff0477ac */ /* 0x000e240008000a00 */
[----:B0-----:R-:W-:-:S06]  /*1d30*/  UIMAD.WIDE UR4, UR6, 0x7b80, UR4 ;  /* 0x00007b80060478a5 */ /* 0x001fcc000f8e0204 */
[----:B------:R-:W-:Y:S02]  /*1d40*/  IMAD.U32 R2, RZ, RZ, UR4 ;  /* 0x00000004ff027e24 */ /* 0x000fe4000f8e00ff */
[----:B------:R-:W-:-:S05]  /*1d50*/  IMAD.U32 R3, RZ, RZ, UR5 ;  /* 0x00000005ff037e24 */ /* 0x000fca000f8e00ff */
[----:B------:R0:W2:Y:S01]  /*1d60*/  LDG.E R0, desc[UR12][R2.64] ;  /* 0x0000000c02007981 */ /* 0x0000a2000c1e1900 */
[----:B------:R-:W3:Y:S02]  /*1d70*/  S2R R31, SR_TID.X ;  /* 0x00000000001f7919 */ /* 0x000ee40000002100 */
[C---:B---3--:R-:W-:Y:S02]  /*1d80*/  LOP3.LUT R30, R31.reuse, 0x1f, RZ, 0xc0, !PT ;  /* 0x0000001f1f1e7812 */ /* 0x048fe400078ec0ff */
[----:B------:R-:W-:-:S05]  /*1d90*/  LOP3.LUT R5, R31, 0x3e0, RZ, 0xc0, !PT ;  /* 0x000003e01f057812 */ /* 0x000fca00078ec0ff */
[----:B------:R-:W-:-:S04]  /*1da0*/  IMAD R30, R5, 0x13, R30 ;  /* 0x00000013051e7824 */ /* 0x000fc800078e021e */
[C---:B------:R-:W-:Y:S01]  /*1db0*/  VIADD R4, R30.reuse, 0x20 ;  /* 0x000000201e047836 */ /* 0x040fe20000000000 */
[C---:B------:R-:W-:Y:S01]  /*1dc0*/  ISETP.GE.U32.AND P1, PT, R30.reuse, UR7, PT ;  /* 0x000000071e007c0c */ /* 0x040fe2000bf26070 */
[C---:B------:R-:W-:Y:S01]  /*1dd0*/  VIADD R5, R30.reuse, 0x40 ;  /* 0x000000401e057836 */ /* 0x040fe20000000000 */
[C---:B0-----:R-:W-:Y:S01]  /*1de0*/  LEA R2, P0, R30.reuse, UR4, 0x2 ;  /* 0x000000041e027c11 */ /* 0x041fe2000f8010ff */
[----:B------:R-:W-:Y:S01]  /*1df0*/  VIADD R3, R30, 0x80 ;  /* 0x000000801e037836 */ /* 0x000fe20000000000 */
[----:B------:R-:W-:Y:S01]  /*1e00*/  ISETP.GE.U32.AND P2, PT, R4, UR7, PT ;  /* 0x0000000704007c0c */ /* 0x000fe2000bf46070 */
[C---:B------:R-:W-:Y:S01]  /*1e10*/  VIADD R4, R30.reuse, 0xa0 ;  /* 0x000000a01e047836 */ /* 0x040fe20000000000 */
[----:B------:R-:W-:Y:S01]  /*1e20*/  ISETP.GE.U32.AND P3, PT, R5, UR7, PT ;  /* 0x0000000705007c0c */ /* 0x000fe2000bf66070 */
[----:B------:R-:W-:Y:S01]  /*1e30*/  VIADD R5, R30, 0xc0 ;  /* 0x000000c01e057836 */ /* 0x000fe20000000000 */
[----:B------:R-:W-:Y:S01]  /*1e40*/  ISETP.GE.U32.AND P5, PT, R3, UR7, PT ;  /* 0x0000000703007c0c */ /* 0x000fe2000bfa6070 */
[----:B------:R-:W-:Y:S01]  /*1e50*/  IMAD.X R3, RZ, RZ, UR5, P0 ;  /* 0x00000005ff037e24 */ /* 0x000fe200080e06ff */
[----:B------:R-:W-:Y:S01]  /*1e60*/  ISETP.GE.U32.AND P6, PT, R4, UR7, PT ;  /* 0x0000000704007c0c */ /* 0x000fe2000bfc6070 */
[C---:B------:R-:W-:Y:S01]  /*1e70*/  VIADD R6, R30.reuse, 0x60 ;  /* 0x000000601e067836 */ /* 0x040fe20000000000 */
[----:B------:R-:W-:Y:S01]  /*1e80*/  ISETP.GE.U32.AND P0, PT, R5, UR7, PT ;  /* 0x0000000705007c0c */ /* 0x000fe2000bf06070 */
[----:B------:R-:W-:-:S02]  /*1e90*/  VIADD R5, R30, 0xe0 ;  /* 0x000000e01e057836 */ /* 0x000fc40000000000 */
[----:B------:R-:W-:Y:S01]  /*1ea0*/  VIADD R37, R30, 0x100 ;  /* 0x000001001e257836 */ /* 0x000fe20000000000 */
[----:B------:R-:W-:Y:S01]  /*1eb0*/  ISETP.GE.U32.AND P4, PT, R6, UR7, PT ;  /* 0x0000000706007c0c */ /* 0x000fe2000bf86070 */
[C---:B------:R-:W-:Y:S02]  /*1ec0*/  VIADD R7, R30.reuse, 0x140 ;  /* 0x000001401e077836 */ /* 0x040fe40000000000 */
[C---:B------:R-:W-:Y:S02]  /*1ed0*/  VIADD R36, R30.reuse, 0x120 ;  /* 0x000001201e247836 */ /* 0x040fe40000000000 */
[C---:B------:R-:W-:Y:S02]  /*1ee0*/  VIADD R35, R30.reuse, 0x220 ;  /* 0x000002201e237836 */ /* 0x040fe40000000000 */
[----:B------:R-:W-:Y:S02]  /*1ef0*/  VIADD R34, R30, 0x240 ;  /* 0x000002401e227836 */ /* 0x000fe40000000000 */
[----:B--2---:R-:W-:-:S02]  /*1f00*/  IMAD.MOV.U32 R4, RZ, RZ, R0 ;  /* 0x000000ffff047224 */ /* 0x004fc400078e0000 */
[----:B------:R-:W2:Y:S02]  /*1f10*/  @!P1 LDG.E R0, desc[UR12][R2.64] ;  /* 0x0000000c02009981 */ /* 0x000ea4000c1e1900 */
[--C-:B------:R-:W-:Y:S01]  /*1f20*/  IMAD.MOV.U32 R12, RZ, RZ, R4.reuse ;  /* 0x000000ffff0c7224 */ /* 0x100fe200078e0004 */
[----:B------:R-:W-:Y:S01]  /*1f30*/  ISETP.GE.U32.AND P1, PT, R5, UR7, PT ;  /* 0x0000000705007c0c */ /* 0x000fe2000bf26070 */
[--C-:B------:R-:W-:Y:S02]  /*1f40*/  IMAD.MOV.U32 R8, RZ, RZ, R4.reuse ;  /* 0x000000ffff087224 */ /* 0x100fe400078e0004 */
[C---:B------:R-:W-:Y:S02]  /*1f50*/  VIADD R5, R30.reuse, 0x160 ;  /* 0x000001601e057836 */ /* 0x040fe40000000000 */
[--C-:B------:R-:W-:Y:S01]  /*1f60*/  IMAD.MOV.U32 R6, RZ, RZ, R4.reuse ;  /* 0x000000ffff067224 */ /* 0x100fe200078e0004 */
[----:B------:R-:W3:Y:S01]  /*1f70*/  @!P5 LDG.E R12, desc[UR12][R2.64+0x200] ;  /* 0x0002000c020cd981 */ /* 0x000ee2000c1e1900 */
[--C-:B------:R-:W-:Y:S01]  /*1f80*/  IMAD.MOV.U32 R14, RZ, RZ, R4.reuse ;  /* 0x000000ffff0e7224 */ /* 0x100fe200078e0004 */
[----:B------:R-:W-:Y:S01]  /*1f90*/  ISETP.GE.U32.AND P5, PT, R37, UR7, PT ;  /* 0x0000000725007c0c */ /* 0x000fe2000bfa6070 */
[----:B------:R-:W-:Y:S01]  /*1fa0*/  IMAD.MOV.U32 R16, RZ, RZ, R4 ;  /* 0x000000ffff107224 */ /* 0x000fe200078e0004 */
[----:B------:R-:W4:Y:S01]  /*1fb0*/  @!P3 LDG.E R8, desc[UR12][R2.64+0x100] ;  /* 0x0001000c0208b981 */ /* 0x000f22000c1e1900 */
[----:B------:R-:W-:Y:S01]  /*1fc0*/  ISETP.GE.U32.AND P3, PT, R5, UR7, PT ;  /* 0x0000000705007c0c */ /* 0x000fe2000bf66070 */
[----:B------:R-:W-:-:S02]  /*1fd0*/  VIADD R5, R30, 0x1a0 ;  /* 0x000001a01e057836 */ /* 0x000fc40000000000 */
[----:B------:R-:W4:Y:S01]  /*1fe0*/  @!P2 LDG.E R6, desc[UR12][R2.64+0x80] ;  /* 0x0000800c0206a981 */ /* 0x000f22000c1e1900 */
[----:B------:R-:W-:Y:S01]  /*1ff0*/  ISETP.GE.U32.AND P2, PT, R7, UR7, PT ;  /* 0x0000000707007c0c */ /* 0x000fe2000bf46070 */
[--C-:B------:R-:W-:Y:S02]  /*2000*/  IMAD.MOV.U32 R10, RZ, RZ, R4.reuse ;  /* 0x000000ffff0a7224 */ /* 0x100fe400078e0004 */
[----:B------:R-:W4:Y:S01]  /*2010*/  @!P6 LDG.E R14, desc[UR12][R2.64+0x280] ;  /* 0x0002800c020ee981 */ /* 0x000f22000c1e1900 */
[----:B------:R-:W-:Y:S01]  /*2020*/  ISETP.GE.U32.AND P6, PT, R36, UR7, PT ;  /* 0x0000000724007c0c */ /* 0x000fe2000bfc6070 */
[----:B------:R-:W-:Y:S02]  /*2030*/  IMAD.MOV.U32 R20, RZ, RZ, R4 ;  /* 0x000000ffff147224 */ /* 0x000fe400078e0004 */
[----:B------:R-:W4:Y:S01]  /*2040*/  @!P0 LDG.E R16, desc[UR12][R2.64+0x300] ;  /* 0x0003000c02108981 */ /* 0x000f22000c1e1900 */
[----:B------:R-:W-:Y:S01]  /*2050*/  ISETP.GE.U32.AND P0, PT, R5, UR7, PT ;  /* 0x0000000705007c0c */ /* 0x000fe2000bf06070 */
[----:B------:R-:W-:-:S02]  /*2060*/  VIADD R7, R30, 0x180 ;  /* 0x000001801e077836 */ /* 0x000fc40000000000 */
[C---:B------:R-:W-:Y:S01]  /*2070*/  VIADD R5, R30.reuse, 0x1e0 ;  /* 0x000001e01e057836 */ /* 0x040fe20000000000 */
[----:B------:R-:W4:Y:S01]  /*2080*/  @!P4 LDG.E R10, desc[UR12][R2.64+0x180] ;  /* 0x0001800c020ac981 */ /* 0x000f22000c1e1900 */
[--C-:B------:R-:W-:Y:S01]  /*2090*/  IMAD.MOV.U32 R18, RZ, RZ, R4.reuse ;  /* 0x000000ffff127224 */ /* 0x100fe200078e0004 */
[----:B------:R-:W-:Y:S01]  /*20a0*/  ISETP.GE.U32.AND P4, PT, R7, UR7, PT ;  /* 0x0000000707007c0c */ /* 0x000fe2000bf86070 */
[--C-:B------:R-:W-:Y:S01]  /*20b0*/  IMAD.MOV.U32 R22, RZ, RZ, R4.reuse ;  /* 0x000000ffff167224 */ /* 0x100fe200078e0004 */
[----:B------:R-:W4:Y:S01]  /*20c0*/  @!P5 LDG.E R20, desc[UR12][R2.64+0x400] ;  /* 0x0004000c0214d981 */ /* 0x000f22000c1e1900 */
[--C-:B------:R-:W-:Y:S01]  /*20d0*/  IMAD.MOV.U32 R24, RZ, RZ, R4.reuse ;  /* 0x000000ffff187224 */ /* 0x100fe200078e0004 */
[----:B------:R-:W-:Y:S01]  /*20e0*/  ISETP.GE.U32.AND P5, PT, R5, UR7, PT ;  /* 0x0000000705007c0c */ /* 0x000fe2000bfa6070 */
[----:B------:R-:W-:Y:S01]  /*20f0*/  IMAD.MOV.U32 R26, RZ, RZ, R4 ;  /* 0x000000ffff1a7224 */ /* 0x000fe200078e0004 */
[----:B------:R-:W4:Y:S01]  /*2100*/  @!P1 LDG.E R18, desc[UR12][R2.64+0x380] ;  /* 0x0003800c02129981 */ /* 0x000f22000c1e1900 */
[----:B------:R-:W-:-:S02]  /*2110*/  VIADD R7, R30, 0x1c0 ;  /* 0x000001c01e077836 */ /* 0x000fc40000000000 */
[----:B------:R-:W-:Y:S01]  /*2120*/  VIADD R5, R30, 0x200 ;  /* 0x000002001e057836 */ /* 0x000fe20000000000 */
[----:B------:R-:W4:Y:S02]  /*2130*/  @!P6 LDG.E R22, desc[UR12][R2.64+0x480] ;  /* 0x0004800c0216e981 */ /* 0x000f24000c1e1900 */
[----:B------:R-:W-:Y:S02]  /*2140*/  ISETP.GE.U32.AND P1, PT, R7, UR7, PT ;  /* 0x0000000707007c0c */ /* 0x000fe4000bf26070 */
[----:B------:R-:W4:Y:S01]  /*2150*/  @!P2 LDG.E R24, desc[UR12][R2.64+0x500] ;  /* 0x0005000c0218a981 */ /* 0x000f22000c1e1900 */
[----:B------:R-:W-:Y:S02]  /*2160*/  ISETP.GE.U32.AND P6, PT, R5, UR7, PT ;  /* 0x0000000705007c0c */ /* 0x000fe4000bfc6070 */
[----:B------:R-:W-:Y:S01]  /*2170*/  ISETP.GE.U32.AND P2, PT, R35, UR7, PT ;  /* 0x0000000723007c0c */ /* 0x000fe2000bf46070 */
[----:B------:R-:W4:Y:S01]  /*2180*/  @!P3 LDG.E R26, desc[UR12][R2.64+0x580] ;  /* 0x0005800c021ab981 */ /* 0x000f22000c1e1900 */
[----:B------:R-:W-:Y:S01]  /*2190*/  ISETP.GE.U32.AND P3, PT, R34, UR7, PT ;  /* 0x0000000722007c0c */ /* 0x000fe2000bf66070 */
[----:B------:R-:W-:-:S02]  /*21a0*/  IMAD.MOV.U32 R28, RZ, RZ, R4 ;  /* 0x000000ffff1c7224 */ /* 0x000fc400078e0004 */
[--C-:B------:R-:W-:Y:S02]  /*21b0*/  IMAD.MOV.U32 R40, RZ, RZ, R4.reuse ;  /* 0x000000ffff287224 */ /* 0x100fe400078e0004 */
[--C-:B------:R-:W-:Y:S02]  /*21c0*/  IMAD.MOV.U32 R42, RZ, RZ, R4.reuse ;  /* 0x000000ffff2a7224 */ /* 0x100fe400078e0004 */
[--C-:B------:R-:W-:Y:S01]  /*21d0*/  IMAD.MOV.U32 R44, RZ, RZ, R4.reuse ;  /* 0x000000ffff2c7224 */ /* 0x100fe200078e0004 */
[----:B------:R-:W4:Y:S01]  /*21e0*/  @!P4 LDG.E R28, desc[UR12][R2.64+0x600] ;  /* 0x0006000c021cc981 */ /* 0x000f22000c1e1900 */
[--C-:B------:R-:W-:Y:S02]  /*21f0*/  IMAD.MOV.U32 R5, RZ, RZ, R4.reuse ;  /* 0x000000ffff057224 */ /* 0x100fe400078e0004 */
[----:B------:R-:W-:Y:S01]  /*2200*/  IMAD.MOV.U32 R7, RZ, RZ, R4 ;  /* 0x000000ffff077224 */ /* 0x000fe200078e0004 */
[----:B------:R-:W4:Y:S04]  /*2210*/  @!P0 LDG.E R40, desc[UR12][R2.64+0x680] ;  /* 0x0006800c02288981 */ /* 0x000f28000c1e1900 */
[----:B------:R-:W4:Y:S04]  /*2220*/  @!P1 LDG.E R42, desc[UR12][R2.64+0x700] ;  /* 0x0007000c022a9981 */ /* 0x000f28000c1e1900 */
[----:B------:R-:W4:Y:S04]  /*2230*/  @!P5 LDG.E R44, desc[UR12][R2.64+0x780] ;  /* 0x0007800c022cd981 */ /* 0x000f28000c1e1900 */
[----:B------:R-:W4:Y:S04]  /*2240*/  @!P6 LDG.E R5, desc[UR12][R2.64+0x800] ;  /* 0x0008000c0205e981 */ /* 0x000f28000c1e1900 */
[----:B------:R-:W4:Y:S04]  /*2250*/  @!P2 LDG.E R7, desc[UR12][R2.64+0x880] ;  /* 0x0008800c0207a981 */ /* 0x000f28000c1e1900 */
[----:B------:R-:W4:Y:S01]  /*2260*/  @!P3 LDG.E R4, desc[UR12][R2.64+0x900] ;  /* 0x0009000c0204b981 */ /* 0x000f22000c1e1900 */
[----:B------:R-:W0:Y:S01]  /*2270*/  S2R R38, SR_LANEID ;  /* 0x0000000000267919 */ /* 0x000e220000000000 */
[----:B------:R-:W1:Y:S01]  /*2280*/  S2UR UR5, SR_CgaCtaId ;  /* 0x00000000000579c3 */ /* 0x000e620000008800 */
[----:B------:R-:W-:Y:S01]  /*2290*/  SHF.R.U32.HI R41, RZ, 0x5, R31 ;  /* 0x00000005ff297819 */ /* 0x000fe2000001161f */
[----:B------:R-:W-:-:S02]  /*22a0*/  UMOV UR4, 0x400 ;  /* 0x0000040000047882 */ /* 0x000fc40000000000 */
[----:B-1----:R-:W-:Y:S02]  /*22b0*/  ULEA UR4, UR5, UR4, 0x18 ;  /* 0x0000000405047291 */ /* 0x002fe4000f8ec0ff */
[----:B0-----:R-:W-:-:S05]  /*22c0*/  IMAD R29, R41, 0x260, R38 ;  /* 0x00000260291d7824 */ /* 0x001fca00078e0226 */
[----:B------:R-:W-:Y:S01]  /*22d0*/  LEA R29, R29, UR4, 0x2 ;  /* 0x000000041d1d7c11 */ /* 0x000fe2000f8e10ff */
[----:B------:R-:W-:-:S04]  /*22e0*/  UISETP.NE.AND UP0, UPT, UR6, URZ, UPT ;  /* 0x000000ff0600728c */ /* 0x000fc8000bf05270 */
[----:B--2---:R-:W-:Y:S04]  /*22f0*/  STS [R29], R0 ;  /* 0x000000001d007388 */ /* 0x004fe80000000800 */
[----:B---3--:R-:W-:Y:S04]  /*2300*/  STS [R29+0x200], R12 ;  /* 0x0002000c1d007388 */ /* 0x008fe80000000800 */
[----:B----4-:R0:W-:Y:S04]  /*2310*/  STS [R29+0x100], R8 ;  /* 0x000100081d007388 */ /* 0x0101e80000000800 */
[----:B------:R1:W-:Y:S01]  /*2320*/  STS [R29+0x80], R6 ;  /* 0x000080061d007388 */ /* 0x0003e20000000800 */
[----:B0-----:R-:W-:-:S03]  /*2330*/  IMAD R8, R38, 0x48, R29 ;  /* 0x0000004826087824 */ /* 0x001fc600078e021d */
        /* <DEDUP_REMOVED lines=16> */
[----:B------:R1:W0:Y:S04]  /*2440*/  LDS R32, [R8] ;  /* 0x0000000008207984 */ /* 0x0002280000000800 */
        /* <DEDUP_REMOVED lines=19> */
[----:B--234-:R-:W-:Y:S05]  /*2580*/  BRA.U UP0, `(.L_x_17) ;  /* 0x0000000500047547 */ /* 0x01cfea000b800000 */
[----:B01----:R-:W-:Y:S02]  /*2590*/  IADD3 R8, PT, PT, R28, R33, R32 ;  /* 0x000000211c087210 */ /* 0x003fe40007ffe020 */
[----:B------:R-:W-:Y:S02]  /*25a0*/  ISETP.NE.AND P1, PT, R38, 0x1f, PT ;  /* 0x0000001f2600780c */ /* 0x000fe40003f25270 */
[----:B------:R-:W-:Y:S02]  /*25b0*/  IADD3 R8, PT, PT, R26, R27, R8 ;  /* 0x0000001b1a087210 */ /* 0x000fe40007ffe008 */
[----:B------:R-:W-:Y:S02]  /*25c0*/  ISETP.NE.AND P2, PT, R41, 0xc, PT ;  /* 0x0000000c2900780c */ /* 0x000fe40003f45270 */
        /* <DEDUP_REMOVED lines=47> */
[----:B------:R-:W-:-:S04]  /*28c0*/  ISETP.NE.AND P0, PT, R41, 0x8, PT ;  /* 0x000000082900780c */ /* 0x000fc80003f05270 */
[----:B------:R-:W-:Y:S02]  /*28d0*/  SEL R8, R15, R8, !P0 ;  /* 0x000000080f087207 */ /* 0x000fe40004000000 */
[C---:B------:R-:W-:Y:S02]  /*28e0*/  ISETP.NE.AND P0, PT, R41.reuse, 0xa, PT ;  /* 0x0000000a2900780c */ /* 0x040fe40003f05270 */
[----:B------:R-:W-:Y:S02]  /*28f0*/  SEL R8, R16, R8, !P1 ;  /* 0x0000000810087207 */ /* 0x000fe40004800000 */
[----:B------:R-:W-:Y:S02]  /*2900*/  ISETP.NE.AND P1, PT, R41, 0xb, PT ;  /* 0x0000000b2900780c */ /* 0x000fe40003f25270 */
[----:B------:R-:W-:Y:S02]  /*2910*/  SEL R8, R17, R8, !P0 ;  /* 0x0000000811087207 */ /* 0x000fe40004000000 */
[----:B------:R-:W-:-:S02]  /*2920*/  ISETP.GE.U32.AND P0, PT, R31, 0x20, PT ;  /* 0x000000201f00780c */ /* 0x000fc40003f06070 */
[----:B------:R-:W-:Y:S01]  /*2930*/  SEL R8, R18, R8, !P1 ;  /* 0x0000000812087207 */ /* 0x000fe20004800000 */
[----:B------:R-:W-:Y:S01]  /*2940*/  @!P2 IMAD.IADD R8, R19, 0x1, R18 ;  /* 0x000000011308a824 */ /* 0x000fe200078e0212 */
[----:B------:R-:W-:-:S04]  /*2950*/  ISETP.NE.AND P1, PT, R38, RZ, PT ;  /* 0x000000ff2600720c */ /* 0x000fc80003f25270 */
[----:B------:R-:W-:Y:S02]  /*2960*/  SEL R40, R40, RZ, P1 ;  /* 0x000000ff28287207 */ /* 0x000fe40000800000 */
[----:B------:R-:W-:-:S04]  /*2970*/  SEL R8, R8, RZ, P0 ;  /* 0x000000ff08087207 */ /* 0x000fc80000000000 */
[----:B-----5:R-:W-:Y:S01]  /*2980*/  IADD3 R39, PT, PT, R8, R40, R39 ;  /* 0x0000002808277210 */ /* 0x020fe20007ffe027 */
[----:B------:R-:W-:Y:S06]  /*2990*/  BRA `(.L_x_18) ;  /* 0x0000000c00547947 */ /* 0x000fec0003800000 */
.L_x_17:
[----:B01----:R-:W-:Y:S02]  /*29a0*/  IADD3 R8, PT, PT, R28, R33, R32 ;  /* 0x000000211c087210 */ /* 0x003fe40007ffe020 */
[----:B------:R-:W-:Y:S02]  /*29b0*/  ISETP.NE.AND P1, PT, R38, 0x1f, PT ;  /* 0x0000001f2600780c */ /* 0x000fe40003f25270 */
        /* <DEDUP_REMOVED lines=9> */
[----:B-----5:R-:W-:-:S05]  /*2a50*/  IADD3 R39, PT, PT, R9, R0, R8 ;  /* 0x0000000009277210 */ /* 0x020fca0007ffe008 */
        /* <DEDUP_REMOVED lines=28> */
[----:B------:R-:W-:Y:S01]  /*2c20*/  IMAD.IADD R14, R14, 0x1, R13 ;  /* 0x000000010e0e7824 */ /* 0x000fe200078e020d */
[----:B------:R-:W0:Y:S02]  /*2c30*/  LDS R11, [UR4+0x40] ;  /* 0x00004004ff0b7984 */ /* 0x000e240008000800 */
        /* <DEDUP_REMOVED lines=14> */
[----:B------:R-:W-:-:S04]  /*2d20*/  ISETP.NE.AND P0, PT, R41, 0xa, PT ;  /* 0x0000000a2900780c */ /* 0x000fc80003f05270 */
[----:B------:R-:W-:Y:S01]  /*2d30*/  SEL R8, R17, R8, !P0 ;  /* 0x0000000811087207 */ /* 0x000fe20004000000 */
[----:B------:R-:W-:Y:S01]  /*2d40*/  IMAD.IADD R17, R40, 0x1, -R39 ;  /* 0x0000000128117824 */ /* 0x000fe200078e0a27 */
[----:B------:R-:W-:-:S04]  /*2d50*/  ISETP.NE.AND P0, PT, R41, 0xb, PT ;  /* 0x0000000b2900780c */ /* 0x000fc80003f05270 */
[----:B------:R-:W-:Y:S02]  /*2d60*/  SEL R8, R18, R8, !P0 ;  /* 0x0000000812087207 */ /* 0x000fe40004000000 */
[----:B------:R-:W-:Y:S01]  /*2d70*/  ISETP.GT.U32.AND P0, PT, R31, 0x1f, PT ;  /* 0x0000001f1f00780c */ /* 0x000fe20003f04070 */
[----:B0-----:R-:W-:Y:S01]  /*2d80*/  IMAD.IADD R11, R19, 0x1, R11 ;  /* 0x00000001130b7824 */ /* 0x001fe200078e020b */
        /* <DEDUP_REMOVED lines=22> */
.L_x_64:
[----:B------:R-:W-:Y:S05]  /*2ef0*/  @!P0 BRA `(.L_x_21) ;  /* 0x0000000000248947 */ /* 0x000fea0003800000 */
[----:B------:R-:W-:-:S07]  /*2f00*/  IMAD.MOV.U32 R14, RZ, RZ, 0x1de ;  /* 0x000001deff0e7424 */ /* 0x000fce00078e00ff */
.L_x_23:
[----:B------:R-:W-:Y:S05]  /*2f10*/  NANOSLEEP R14 ;  /* 0x0000000e0000735d */ /* 0x000fea0003800000 */
[----:B------:R-:W2:Y:S01]  /*2f20*/  LD.E.64.STRONG.GPU R8, desc[UR12][R12.64+0x100] ;  /* 0x0001000c0c087980 */ /* 0x000ea2000c10fb00 */
[----:B------:R-:W-:Y:S01]  /*2f30*/  UMOV UR5, 0xffffffff ;  /* 0xffffffff00057882 */ /* 0x000fe20000000000 */
[----:B------:R-:W-:Y:S02]  /*2f40*/  SHF.R.U32.HI R14, RZ, 0x1, R14 ;  /* 0x00000001ff0e7819 */ /* 0x000fe4000001160e */
[----:B--2---:R-:W-:Y:S01]  /*2f50*/  ISETP.NE.AND P0, PT, R8, 0x63, PT ;  /* 0x000000630800780c */ /* 0x004fe20003f05270 */
[----:B------:R-:W-:-:S12]  /*2f60*/  BRA.DIV UR5, `(.L_x_22) ;  /* 0x0000001a05607947 */ /* 0x000fd8000b800000 */
[----:B------:R-:W-:-:S13]  /*2f70*/  VOTE.ANY P0, !P0 ;  /* 0x0000000000ff7806 */ /* 0x000fda0004000100 */
.L_x_67:
[----:B------:R-:W-:Y:S05]  /*2f80*/  @P0 BRA `(.L_x_23) ;  /* 0xfffffffc00e00947 */ /* 0x000fea000383ffff */
.L_x_21:
[----:B------:R-:W-:Y:S01]  /*2f90*/  UMOV UR5, 0xffffffff ;  /* 0xffffffff00057882 */ /* 0x000fe20000000000 */
[----:B------:R-:W-:Y:S02]  /*2fa0*/  ISETP.NE.AND P2, PT, R8, 0x65, PT ;  /* 0x000000650800780c */ /* 0x000fe40003f45270 */
[----:B------:R-:W-:Y:S11]  /*2fb0*/  BRA.DIV UR5, `(.L_x_24) ;  /* 0x0000001a056c7947 */ /* 0x000ff6000b800000 */
[----:B------:R-:W0:Y:S01]  /*2fc0*/  S2R R19, SR_GEMASK ;  /* 0x0000000000137919 */ /* 0x000e220000003c00 */
[----:B------:R-:W-:-:S04]  /*2fd0*/  VOTE.ANY R10, PT, !P2 ;  /* 0x00000000000a7806 */ /* 0x000fc800050e0100 */
[----:B0-----:R-:W-:-:S05]  /*2fe0*/  LOP3.LUT R10, R10, 0x80000000, R19, 0xec, !PT ;  /* 0x800000000a0a7812 */ /* 0x001fca00078eec13 */
[----:B------:R-:W-:-:S05]  /*2ff0*/  VIADD R13, R10, 0xffffffff ;  /* 0xffffffff0a0d7836 */ /* 0x000fca0000000000 */
[----:B------:R-:W-:Y:S01]  /*3000*/  LOP3.LUT R13, R10, R13, RZ, 0xc, !PT ;  /* 0x0000000d0a0d7212 */ /* 0x000fe200078e0cff */
[----:B------:R-:W-:-:S03]  /*3010*/  VIADD R10, R38, 0x2 ;  /* 0x00000002260a7836 */ /* 0x000fc60000000000 */
[----:B------:R-:W0:Y:S02]  /*3020*/  POPC R15, R13 ;  /* 0x0000000d000f7309 */ /* 0x000e240000000000 */
[----:B0-----:R-:W0:Y:S01]  /*3030*/  SHFL.DOWN PT, R16, R9, 0x1, R15 ;  /* 0x0820000009107989 */ /* 0x001e2200000e000f */
[----:B------:R-:W-:-:S04]  /*3040*/  ISETP.GE.AND P0, PT, R38, R15, PT ;  /* 0x0000000f2600720c */ /* 0x000fc80003f06270 */
[----:B0-----:R-:W-:Y:S02]  /*3050*/  SEL R16, R16, RZ, !P0 ;  /* 0x000000ff10107207 */ /* 0x001fe40004000000 */
[----:B------:R-:W-:Y:S01]  /*3060*/  ISETP.GT.AND P0, PT, R10, R15, PT ;  /* 0x0000000f0a00720c */ /* 0x000fe20003f04270 */
[----:B------:R-:W-:Y:S02]  /*3070*/  VIADD R10, R38, 0x4 ;  /* 0x00000004260a7836 */ /* 0x000fe40000000000 */
[----:B------:R-:W-:-:S05]  /*3080*/  IMAD.IADD R12, R16, 0x1, R9 ;  /* 0x00000001100c7824 */ /* 0x000fca00078e0209 */
[----:B------:R-:W0:Y:S02]  /*3090*/  SHFL.DOWN PT, R16, R12, 0x2, R15 ;  /* 0x084000000c107989 */ /* 0x000e2400000e000f */
[----:B0-----:R-:W-:Y:S02]  /*30a0*/  SEL R39, R16, RZ, !P0 ;  /* 0x000000ff10277207 */ /* 0x001fe40004000000 */
[----:B------:R-:W-:Y:S01]  /*30b0*/  ISETP.GT.AND P0, PT, R10, R15, PT ;  /* 0x0000000f0a00720c */ /* 0x000fe20003f04270 */
[----:B------:R-:W-:Y:S02]  /*30c0*/  VIADD R10, R38, 0x8 ;  /* 0x00000008260a7836 */ /* 0x000fe40000000000 */
[----:B------:R-:W-:Y:S02]  /*30d0*/  IMAD.IADD R40, R12, 0x1, R39 ;  /* 0x000000010c287824 */ /* 0x000fe400078e0227 */
[----:B------:R-:W0:Y:S03]  /*30e0*/  LDC.64 R12, c[0x0][0x390] ;  /* 0x0000e400ff0c7b82 */ /* 0x000e260000000a00 */
[----:B------:R-:W1:Y:S02]  /*30f0*/  SHFL.DOWN PT, R16, R40, 0x4, R15 ;  /* 0x0880000028107989 */ /* 0x000e6400000e000f */
[----:B-1----:R-:W-:-:S02]  /*3100*/  SEL R9, R16, RZ, !P0 ;  /* 0x000000ff10097207 */ /* 0x002fc40004000000 */
[----:B------:R-:W-:-:S03]  /*3110*/  ISETP.GT.AND P0, PT, R10, R15, PT ;  /* 0x0000000f0a00720c */ /* 0x000fc60003f04270 */
[----:B------:R-:W-:Y:S01]  /*3120*/  IMAD.IADD R9, R40, 0x1, R9 ;  /* 0x0000000128097824 */ /* 0x000fe200078e0209 */
[----:B0-----:R-:W-:-:S04]  /*3130*/  IADD3 R40, P3, PT, R12, 0x100, RZ ;  /* 0x000001000c287810 */ /* 0x001fc80007f7e0ff */
[----:B------:R-:W0:Y:S01]  /*3140*/  SHFL.DOWN PT, R16, R9, 0x8, R15 ;  /* 0x0900000009107989 */ /* 0x000e2200000e000f */
[----:B------:R-:W-:Y:S01]  /*3150*/  IMAD.X R41, RZ, RZ, R13, P3 ;  /* 0x000000ffff297224 */ /* 0x000fe200018e060d */
[----:B0-----:R-:W-:Y:S02]  /*3160*/  SEL R16, R16, RZ, !P0 ;  /* 0x000000ff10107207 */ /* 0x001fe40004000000 */
[----:B------:R-:W-:Y:S01]  /*3170*/  ISETP.NE.AND P0, PT, R8, 0x65, PT ;  /* 0x000000650800780c */ /* 0x000fe20003f05270 */
[----:B------:R-:W-:Y:S02]  /*3180*/  VIADD R8, R38, 0x10 ;  /* 0x0000001026087836 */ /* 0x000fe40000000000 */
[----:B------:R-:W-:-:S03]  /*3190*/  IMAD.IADD R44, R9, 0x1, R16 ;  /* 0x00000001092c7824 */ /* 0x000fc600078e0210 */
[----:B------:R-:W-:Y:S02]  /*31a0*/  ISETP.GT.AND P2, PT, R8, R15, PT ;  /* 0x0000000f0800720c */ /* 0x000fe40003f44270 */
[----:B------:R-:W0:Y:S05]  /*31b0*/  SHFL.DOWN PT, R16, R44, 0x10, R15 ;  /* 0x0a0000002c107989 */ /* 0x000e2a00000e000f */
[----:B------:R-:W-:Y:S02]  /*31c0*/  VOTE.ALL P0, P0 ;  /* 0x0000000000ff7806 */ /* 0x000fe40000000000 */
[----:B0-----:R-:W-:-:S05]  /*31d0*/  SEL R9, R16, RZ, !P2 ;  /* 0x000000ff10097207 */ /* 0x001fca0005000000 */
[----:B------:R-:W-:-:S07]  /*31e0*/  IMAD.IADD R12, R44, 0x1, R9 ;  /* 0x000000012c0c7824 */ /* 0x000fce00078e0209 */
.L_x_76:
[----:B------:R-:W-:Y:S05]  /*31f0*/  @!P0 BRA `(.L_x_25) ;  /* 0x0000000000dc8947 */ /* 0x000fea0003800000 */
[----:B------:R-:W-:-:S07]  /*3200*/  IMAD.MOV.U32 R39, RZ, RZ, 0x1de ;  /* 0x000001deff277424 */ /* 0x000fce00078e00ff */
.L_x_31:
        /* <DEDUP_REMOVED lines=8> */
.L_x_79:
[----:B------:R-:W-:Y:S05]  /*3290*/  @!P0 BRA `(.L_x_27) ;  /* 0x0000000000248947 */ /* 0x000fea0003800000 */
[----:B------:R-:W-:-:S07]  /*32a0*/  IMAD.MOV.U32 R13, RZ, RZ, R39 ;  /* 0x000000ffff0d7224 */ /* 0x000fce00078e0027 */
.L_x_29:
[----:B------:R-:W-:Y:S05]  /*32b0*/  NANOSLEEP R13 ;  /* 0x0000000d0000735d */ /* 0x000fea0003800000 */
[----:B------:R-:W2:Y:S01]  /*32c0*/  LD.E.64.STRONG.GPU R8, desc[UR12][R14.64+-0x100] ;  /* 0xffff000c0e087980 */ /* 0x000ea2000c10fb00 */
[----:B------:R-:W-:Y:S01]  /*32d0*/  UMOV UR5, 0xffffffff ;  /* 0xffffffff00057882 */ /* 0x000fe20000000000 */
[----:B------:R-:W-:Y:S02]  /*32e0*/  SHF.R.U32.HI R13, RZ, 0x1, R13 ;  /* 0x00000001ff0d7819 */ /* 0x000fe4000001160d */
[----:B--2---:R-:W-:Y:S01]  /*32f0*/  ISETP.NE.AND P0, PT, R8, 0x63, PT ;  /* 0x000000630800780c */ /* 0x004fe20003f05270 */
[----:B------:R-:W-:-:S12]  /*3300*/  BRA.DIV UR5, `(.L_x_28) ;  /* 0x0000001a05bc7947 */ /* 0x000fd8000b800000 */
[----:B------:R-:W-:-:S13]  /*3310*/  VOTE.ANY P0, !P0 ;  /* 0x0000000000ff7806 */ /* 0x000fda0004000100 */
.L_x_82:
[----:B------:R-:W-:Y:S05]  /*3320*/  @P0 BRA `(.L_x_29) ;  /* 0xfffffffc00e00947 */ /* 0x000fea000383ffff */
.L_x_27:
[----:B------:R-:W-:Y:S01]  /*3330*/  UMOV UR5, 0xffffffff ;  /* 0xffffffff00057882 */ /* 0x000fe20000000000 */
[----:B------:R-:W-:Y:S02]  /*3340*/  ISETP.NE.AND P0, PT, R8, 0x65, PT ;  /* 0x000000650800780c */ /* 0x000fe40003f05270 */
[----:B------:R-:W-:Y:S11]  /*3350*/  BRA.DIV UR5, `(.L_x_30) ;  /* 0x0000001a05c87947 */ /* 0x000ff6000b800000 */
[----:B------:R-:W-:Y:S01]  /*3360*/  VOTE.ANY R10, PT, !P0 ;  /* 0x00000000000a7806 */ /* 0x000fe200040e0100 */
[----:B------:R-:W-:-:S03]  /*3370*/  VIADD R18, R18, 0xffffffe0 ;  /* 0xffffffe012127836 */ /* 0x000fc60000000000 */
[----:B------:R-:W-:-:S05]  /*3380*/  LOP3.LUT R10, R10, 0x80000000, R19, 0xec, !PT ;  /* 0x800000000a0a7812 */ /* 0x000fca00078eec13 */
        /* <DEDUP_REMOVED lines=14> */
[----:B------:R-:W-:-:S05]  /*3470*/  IMAD.IADD R45, R44, 0x1, R45 ;  /* 0x000000012c2d7824 */ /* 0x000fca00078e022d */
[----:B------:R-:W0:Y:S02]  /*3480*/  SHFL.DOWN PT, R16, R45, 0x4, R15 ;  /* 0x088000002d107989 */ /* 0x000e2400000e000f */
[----:B0-----:R-:W-:Y:S02]  /*3490*/  SEL R16, R16, RZ, !P0 ;  /* 0x000000ff10107207 */ /* 0x001fe40004000000 */
[----:B------:R-:W-:-:S03]  /*34a0*/  ISETP.GT.AND P0, PT, R10, R15, PT ;  /* 0x0000000f0a00720c */ /* 0x000fc60003f04270 */
[----:B------:R-:W-:-:S05]  /*34b0*/  IMAD.IADD R9, R45, 0x1, R16 ;  /* 0x000000012d097824 */ /* 0x000fca00078e0210 */
[----:B------:R-:W0:Y:S02]  /*34c0*/  SHFL.DOWN PT, R16, R9, 0x8, R15 ;  /* 0x0900000009107989 */ /* 0x000e2400000e000f */
[----:B0-----:R-:W-:Y:S02]  /*34d0*/  SEL R16, R16, RZ, !P0 ;  /* 0x000000ff10107207 */ /* 0x001fe40004000000 */
[----:B------:R-:W-:Y:S01]  /*34e0*/  ISETP.NE.AND P0, PT, R8, 0x65, PT ;  /* 0x000000650800780c */ /* 0x000fe20003f05270 */
[----:B------:R-:W-:Y:S02]  /*34f0*/  VIADD R8, R38, 0x10 ;  /* 0x0000001026087836 */ /* 0x000fe40000000000 */
[----:B------:R-:W-:-:S03]  /*3500*/  IMAD.IADD R44, R9, 0x1, R16 ;  /* 0x00000001092c7824 */ /* 0x000fc600078e0210 */
[----:B------:R-:W-:Y:S02]  /*3510*/  ISETP.GT.AND P2, PT, R8, R15, PT ;  /* 0x0000000f0800720c */ /* 0x000fe40003f44270 */
[----:B------:R-:W0:Y:S05]  /*3520*/  SHFL.DOWN PT, R16, R44, 0x10, R15 ;  /* 0x0a0000002c107989 */ /* 0x000e2a00000e000f */
[----:B------:R-:W-:Y:S02]  /*3530*/  VOTE.ALL P0, P0 ;  /* 0x0000000000ff7806 */ /* 0x000fe40000000000 */
[----:B0-----:R-:W-:-:S04]  /*3540*/  SEL R13, R16, RZ, !P2 ;  /* 0x000000ff100d7207 */ /* 0x001fc80005000000 */
[----:B------:R-:W-:-:S07]  /*3550*/  IADD3 R12, PT, PT, R44, R13, R12 ;  /* 0x0000000d2c0c7210 */ /* 0x000fce0007ffe00c */
.L_x_91:
[----:B------:R-:W-:Y:S05]  /*3560*/  @P0 BRA `(.L_x_31) ;  /* 0xfffffffc00280947 */ /* 0x000fea000383ffff */
.L_x_25:
[----:B------:R-:W-:Y:S01]  /*3570*/  ISETP.NE.AND P0, PT, R38, RZ, PT ;  /* 0x000000ff2600720c */ /* 0x000fe20003f05270 */
[----:B------:R-:W0:Y:S01]  /*3580*/  @!P1 S2R R9, SR_CgaCtaId ;  /* 0x0000000000099919 */ /* 0x000e220000008800 */
[----:B------:R-:W-:Y:S01]  /*3590*/  @!P1 MOV R8, 0x400 ;  /* 0x0000040000089802 */ /* 0x000fe20000000f00 */
[----:B------:R-:W-:Y:S02]  /*35a0*/  @!P1 IMAD.IADD R11, R11, 0x1, R12 ;  /* 0x000000010b0b9824 */ /* 0x000fe400078e020c */
[----:B------:R-:W-:-:S05]  /*35b0*/  @!P1 IMAD.MOV.U32 R10, RZ, RZ, 0x65 ;  /* 0x00000065ff0a9424 */ /* 0x000fca00078e00ff */
[----:B------:R1:W-:Y:S03]  /*35c0*/  @!P1 ST.E.64.STRONG.GPU desc[UR12][R42.64+0x100], R10 ;  /* 0x0001000a2a009985 */ /* 0x0003e6000c10fb0c */
[----:B------:R-:W-:Y:S01]  /*35d0*/  @!P0 MOV R13, 0x400 ;  /* 0x00000400000d8802 */ /* 0x000fe20000000f00 */
[----:B------:R-:W2:Y:S01]  /*35e0*/  @!P0 S2R R14, SR_CgaCtaId ;  /* 0x00000000000e8919 */ /* 0x000ea20000008800 */
[----:B0-----:R-:W-:Y:S01]  /*35f0*/  @!P1 LEA R9, R9, R8, 0x18 ;  /* 0x0000000809099211 */ /* 0x001fe200078ec0ff */
[----:B------:R-:W-:Y:S02]  /*3600*/  IMAD.MOV.U32 R8, RZ, RZ, R17 ;  /* 0x000000ffff087224 */ /* 0x000fe400078e0011 */
[----:B------:R-:W-:Y:S02]  /*3610*/  @!P0 IMAD.MOV.U32 R8, RZ, RZ, R12 ;  /* 0x000000ffff088224 */ /* 0x000fe400078e000c */
[----:B------:R1:W-:Y:S04]  /*3620*/  @!P1 STS [R9+0x8], R11 ;  /* 0x0000080b09009388 */ /* 0x0003e80000000800 */
[----:B------:R1:W-:Y:S01]  /*3630*/  @!P1 STS [R9+0x4], R12 ;  /* 0x0000040c09009388 */ /* 0x0003e20000000800 */
[----:B--2---:R-:W-:-:S05]  /*3640*/  @!P0 LEA R13, R14, R13, 0x18 ;  /* 0x0000000d0e0d8211 */ /* 0x004fca00078ec0ff */
[----:B------:R1:W-:Y:S02]  /*3650*/  @!P0 STS [R13+0x54], R12 ;  /* 0x0000540c0d008388 */ /* 0x0003e40000000800 */
.L_x_19:
        /* <DEDUP_REMOVED lines=9> */
.L_x_18:
[----:B------:R-:W-:Y:S01]  /*36f0*/  IMAD.IADD R32, R32, 0x1, R39 ;  /* 0x0000000120207824 */ /* 0x000fe200078e0227 */
[----:B------:R-:W0:Y:S01]  /*3700*/  S2R R8, SR_LANEID ;  /* 0x0000000000087919 */ /* 0x000e220000000000 */
[----:B------:R-:W-:Y:S02]  /*3710*/  BAR.SYNC.DEFER_BLOCKING 0x0 ;  /* 0x0000000000007b1d */ /* 0x000fe40000010000 */
[----:B------:R-:W-:Y:S01]  /*3720*/  IMAD.IADD R33, R33, 0x1, R32 ;  /* 0x0000000121217824 */ /* 0x000fe200078e0220 */
[----:B------:R-:W-:Y:S01]  /*3730*/  ISETP.NE.AND P0, PT, R31, RZ, PT ;  /* 0x000000ff1f00720c */ /* 0x000fe20003f05270 */
[----:B------:R-:W-:Y:S02]  /*3740*/  IMAD.U32 R12, RZ, RZ, UR7 ;  /* 0x00000007ff0c7e24 */ /* 0x000fe4000f8e00ff */
[----:B------:R-:W-:Y:S01]  /*3750*/  IMAD.IADD R28, R28, 0x1, R33 ;  /* 0x000000011c1c7824 */ /* 0x000fe200078e0221 */
[----:B------:R-:W1:Y:S03]  /*3760*/  LDCU.64 UR8, c[0x0][0x388] ;  /* 0x00007100ff0877ac */ /* 0x000e660008000a00 */
[----:B------:R-:W-:-:S04]  /*3770*/  IMAD.IADD R27, R27, 0x1, R28 ;  /* 0x000000011b1b7824 */ /* 0x000fc800078e021c */
[----:B------:R-:W-:-:S04]  /*3780*/  IMAD.IADD R26, R26, 0x1, R27 ;  /* 0x000000011a1a7824 */ /* 0x000fc800078e021b */
[----:B------:R-:W-:-:S04]  /*3790*/  IMAD.IADD R25, R25, 0x1, R26 ;  /* 0x0000000119197824 */ /* 0x000fc800078e021a */
[----:B------:R-:W-:-:S04]  /*37a0*/  IMAD.IADD R24, R24, 0x1, R25 ;  /* 0x0000000118187824 */ /* 0x000fc800078e0219 */
[----:B------:R-:W-:Y:S02]  /*37b0*/  IMAD.IADD R23, R23, 0x1, R24 ;  /* 0x0000000117177824 */ /* 0x000fe400078e0218 */
[----:B0-----:R-:W-:Y:S02]  /*37c0*/  IMAD R8, R8, 0x48, R29 ;  /* 0x0000004808087824 */ /* 0x001fe400078e021d */
[----:B------:R-:W-:-:S03]  /*37d0*/  IMAD.IADD R22, R22, 0x1, R23 ;  /* 0x0000000116167824 */ /* 0x000fc600078e0217 */
[----:B------:R-:W-:Y:S01]  /*37e0*/  STS [R8], R39 ;  /* 0x0000002708007388 */ /* 0x000fe20000000800 */
[----:B------:R-:W-:-:S03]  /*37f0*/  IMAD.IADD R21, R21, 0x1, R22 ;  /* 0x0000000115157824 */ /* 0x000fc600078e0216 */
[----:B------:R-:W-:Y:S01]  /*3800*/  STS [R8+0x4], R32 ;  /* 0x0000042008007388 */ /* 0x000fe20000000800 */
        /* <DEDUP_REMOVED lines=15> */
[----:B------:R-:W-:Y:S04]  /*3900*/  STS [R8+0x24], R22 ;  /* 0x0000241608007388 */ /* 0x000fe80000000800 */
        /* <DEDUP_REMOVED lines=8> */
[----:B------:R0:W-:Y:S01]  /*3990*/  STS [R8+0x48], R0 ;  /* 0x0000480008007388 */ /* 0x0001e20000000800 */
[----:B------:R-:W-:-:S03]  /*39a0*/  NOP ;  /* 0x0000000000007918 */ /* 0x000fc60000000000 */
[----:B------:R-:W-:Y:S04]  /*39b0*/  LDS R39, [R29] ;  /* 0x000000001d277984 */ /* 0x000fe80000000800 */
[----:B------:R-:W-:Y:S04]  /*39c0*/  LDS R41, [R29+0x80] ;  /* 0x000080001d297984 */ /* 0x000fe80000000800 */
        /* <DEDUP_REMOVED lines=17> */
[----:B------:R2:W-:Y:S01]  /*3ae0*/  @!P0 STS [UR4+0x7b80], R12 ;  /* 0x007b800cff008988 */ /* 0x0005e20008000804 */
[----:B------:R-:W-:Y:S01]  /*3af0*/  BAR.SYNC.DEFER_BLOCKING 0x0 ;  /* 0x0000000000007b1d */ /* 0x000fe20000010000 */
[----:B0-----:R-:W-:-:S05]  /*3b00*/  IADD3 R0, P0, PT, R30, UR10, RZ ;  /* 0x0000000a1e007c10 */ /* 0x001fca000ff1e0ff */
[----:B------:R-:W0:Y:S01]  /*3b10*/  S2R R2, SR_TID.X ;  /* 0x0000000000027919 */ /* 0x000e220000002100 */
[----:B------:R-:W3:Y:S01]  /*3b20*/  LDS R31, [UR4+0x7b80] ;  /* 0x007b8004ff1f7984 */ /* 0x000ee20008000800 */
[C---:B0-----:R-:W-:Y:S02]  /*3b30*/  LOP3.LUT R3, R2.reuse, 0x3e0, RZ, 0xc0, !PT ;  /* 0x000003e002037812 */ /* 0x041fe400078ec0ff */
[----:B------:R-:W-:-:S05]  /*3b40*/  LOP3.LUT R2, R2, 0x1f, RZ, 0xc0, !PT ;  /* 0x0000001f02027812 */ /* 0x000fca00078ec0ff */
[----:B------:R-:W-:Y:S02]  /*3b50*/  IMAD R8, R3, 0x13, R2 ;  /* 0x0000001303087824 */ /* 0x000fe400078e0202 */
[----:B------:R-:W-:Y:S01]  /*3b60*/  IMAD.X R3, RZ, RZ, UR11, P0 ;  /* 0x0000000bff037e24 */ /* 0x000fe200080e06ff */
[----:B-1----:R-:W-:Y:S01]  /*3b70*/  LEA R2, P0, R0, UR8, 0x2 ;  /* 0x0000000800027c11 */ /* 0x002fe2000f8010ff */
[C---:B------:R-:W-:Y:S02]  /*3b80*/  VIADD R10, R8.reuse, 0x20 ;  /* 0x00000020080a7836 */ /* 0x040fe40000000000 */
[----:B--2---:R-:W-:Y:S01]  /*3b90*/  VIADD R12, R8, 0xa0 ;  /* 0x000000a0080c7836 */ /* 0x004fe20000000000 */
[----:B------:R-:W-:Y:S01]  /*3ba0*/  LEA.HI.X R3, R0, UR9, R3, 0x2, P0 ;  /* 0x0000000900037c11 */ /* 0x000fe200080f1403 */
[----:B------:R-:W-:Y:S01]  /*3bb0*/  VIADD R0, R8, 0x40 ;  /* 0x0000004008007836 */ /* 0x000fe20000000000 */
[-C--:B---3--:R-:W-:Y:S02]  /*3bc0*/  ISETP.GE.AND P1, PT, R30, R31.reuse, PT ;  /* 0x0000001f1e00720c */ /* 0x088fe40003f26270 */
[-C--:B------:R-:W-:Y:S01]  /*3bd0*/  ISETP.GE.AND P2, PT, R10, R31.reuse, PT ;  /* 0x0000001f0a00720c */ /* 0x080fe20003f46270 */
[----:B------:R-:W-:Y:S01]  /*3be0*/  VIADD R10, R8, 0x60 ;  /* 0x00000060080a7836 */ /* 0x000fe20000000000 */
[-C--:B------:R-:W-:Y:S01]  /*3bf0*/  ISETP.GE.AND P3, PT, R0, R31.reuse, PT ;  /* 0x0000001f0000720c */ /* 0x080fe20003f66270 */
[----:B------:R-:W-:Y:S01]  /*3c00*/  VIADD R0, R8, 0x80 ;  /* 0x0000008008007836 */ /* 0x000fe20000000000 */
[----:B------:R-:W-:-:S02]  /*3c10*/  ISETP.GE.AND P6, PT, R12, R31, PT ;  /* 0x0000001f0c00720c */ /* 0x000fc40003fc6270 */
[-C--:B------:R-:W-:Y:S01]  /*3c20*/  ISETP.GE.AND P4, PT, R10, R31.reuse, PT ;  /* 0x0000001f0a00720c */ /* 0x080fe20003f86270 */
[----:B------:R-:W-:Y:S01]  /*3c30*/  VIADD R10, R8, 0xc0 ;  /* 0x000000c0080a7836 */ /* 0x000fe20000000000 */
[-C--:B------:R-:W-:Y:S01]  /*3c40*/  ISETP.GE.AND P5, PT, R0, R31.reuse, PT ;  /* 0x0000001f0000720c */ /* 0x080fe20003fa6270 */
[----:B------:R-:W-:Y:S02]  /*3c50*/  VIADD R0, R8, 0xe0 ;  /* 0x000000e008007836 */ /* 0x000fe40000000000 */
[----:B------:R0:W-:Y:S01]  /*3c60*/  @!P1 STG.E desc[UR12][R2.64], R39 ;  /* 0x0000002702009986 */ /* 0x0001e2000c10190c */
[-C--:B------:R-:W-:Y:S01]  /*3c70*/  ISETP.GE.AND P0, PT, R10, R31.reuse, PT ;  /* 0x0000001f0a00720c */ /* 0x080fe20003f06270 */
[----:B------:R-:W-:Y:S01]  /*3c80*/  VIADD R10, R8, 0x160 ;  /* 0x00000160080a7836 */ /* 0x000fe20000000000 */
[-C--:B------:R-:W-:Y:S01]  /*3c90*/  ISETP.GE.AND P1, PT, R0, R31.reuse, PT ;  /* 0x0000001f0000720c */ /* 0x080fe20003f26270 */
[----:B------:R-:W-:Y:S01]  /*3ca0*/  VIADD R0, R8, 0x140 ;  /* 0x0000014008007836 */ /* 0x000fe20000000000 */
[----:B------:R0:W-:Y:S01]  /*3cb0*/  @!P2 STG.E desc[UR12][R2.64+0x80], R41 ;  /* 0x000080290200a986 */ /* 0x0001e2000c10190c */
[----:B------:R-:W-:-:S03]  /*3cc0*/  ISETP.GE.AND P2, PT, R37, R31, PT ;  /* 0x0000001f2500720c */ /* 0x000fc60003f46270 */
[----:B------:R0:W-:Y:S01]  /*3cd0*/  @!P3 STG.E desc[UR12][R2.64+0x100], R43 ;  /* 0x0001002b0200b986 */ /* 0x0001e2000c10190c */
[----:B------:R-:W-:-:S03]  /*3ce0*/  ISETP.GE.AND P3, PT, R36, R31, PT ;  /* 0x0000001f2400720c */ /* 0x000fc60003f66270 */
[----:B------:R0:W-:Y:S01]  /*3cf0*/  @!P4 STG.E desc[UR12][R2.64+0x180], R45 ;  /* 0x0001802d0200c986 */ /* 0x0001e2000c10190c */
[-C--:B------:R-:W-:Y:S01]  /*3d00*/  ISETP.GE.AND P4, PT, R0, R31.reuse, PT ;  /* 0x0000001f0000720c */ /* 0x080fe20003f86270 */
[----:B------:R-:W-:Y:S02]  /*3d10*/  VIADD R0, R8, 0x180 ;  /* 0x0000018008007836 */ /* 0x000fe40000000000 */
[----:B------:R0:W-:Y:S01]  /*3d20*/  @!P5 STG.E desc[UR12][R2.64+0x200], R4 ;  /* 0x000200040200d986 */ /* 0x0001e2000c10190c */
[-C--:B------:R-:W-:Y:S01]  /*3d30*/  ISETP.GE.AND P5, PT, R10, R31.reuse, PT ;  /* 0x0000001f0a00720c */ /* 0x080fe20003fa6270 */
[----:B------:R-:W-:Y:S02]  /*3d40*/  VIADD R10, R8, 0x1a0 ;  /* 0x000001a0080a7836 */ /* 0x000fe40000000000 */
[----:B------:R0:W-:Y:S01]  /*3d50*/  @!P6 STG.E desc[UR12][R2.64+0x280], R6 ;  /* 0x000280060200e986 */ /* 0x0001e2000c10190c */
[----:B------:R-:W-:Y:S01]  /*3d60*/  ISETP.GE.AND P6, PT, R0, R31, PT ;  /* 0x0000001f0000720c */ /* 0x000fe20003fc6270 */
[----:B------:R-:W-:-:S02]  /*3d70*/  VIADD R0, R8, 0x1c0 ;  /* 0x000001c008007836 */ /* 0x000fc40000000000 */
[----:B------:R0:W-:Y:S01]  /*3d80*/  @!P0 STG.E desc[UR12][R2.64+0x300], R33 ;  /* 0x0003002102008986 */ /* 0x0001e2000c10190c */
[-C--:B------:R-:W-:Y:S01]  /*3d90*/  ISETP.GE.AND P0, PT, R10, R31.reuse, PT ;  /* 0x0000001f0a00720c */ /* 0x080fe20003f06270 */
[C---:B------:R-:W-:Y:S02]  /*3da0*/  VIADD R10, R8.reuse, 0x1e0 ;  /* 0x000001e0080a7836 */ /* 0x040fe40000000000 */
[----:B------:R-:W-:Y:S01]  /*3db0*/  VIADD R8, R8, 0x200 ;  /* 0x0000020008087836 */ /* 0x000fe20000000000 */
[----:B------:R0:W-:Y:S01]  /*3dc0*/  @!P1 STG.E desc[UR12][R2.64+0x380], R25 ;  /* 0x0003801902009986 */ /* 0x0001e2000c10190c */
[----:B------:R-:W-:-:S03]  /*3dd0*/  ISETP.GE.AND P1, PT, R0, R31, PT ;  /* 0x0000001f0000720c */ /* 0x000fc60003f26270 */
        /* <DEDUP_REMOVED lines=8> */
[----:B------:R0:W-:Y:S04]  /*3e60*/  @!P6 STG.E desc[UR12][R2.64+0x600], R15 ;  /* 0x0006000f0200e986 */ /* 0x0001e8000c10190c */
[----:B------:R0:W-:Y:S04]  /*3e70*/  @!P0 STG.E desc[UR12][R2.64+0x680], R13 ;  /* 0x0006800d02008986 */ /* 0x0001e8000c10190c */
[----:B------:R0:W-:Y:S04]  /*3e80*/  @!P1 STG.E desc[UR12][R2.64+0x700], R11 ;  /* 0x0007000b02009986 */ /* 0x0001e8000c10190c */
[----:B------:R0:W-:Y:S04]  /*3e90*/  @!P2 STG.E desc[UR12][R2.64+0x780], R9 ;  /* 0x000780090200a986 */ /* 0x0001e8000c10190c */
[----:B------:R0:W-:Y:S04]  /*3ea0*/  @!P3 STG.E desc[UR12][R2.64+0x800], R7 ;  /* 0x000800070200b986 */ /* 0x0001e8000c10190c */
[----:B------:R0:W-:Y:S01]  /*3eb0*/  @!P4 STG.E desc[UR12][R2.64+0x880], R5 ;  /* 0x000880050200c986 */ /* 0x0001e2000c10190c */
[----:B------:R-:W-:Y:S05]  /*3ec0*/  @P5 EXIT ;  /* 0x000000000000594d */ /* 0x000fea0003800000 */
[----:B------:R-:W-:Y:S01]  /*3ed0*/  STG.E desc[UR12][R2.64+0x900], R27 ;  /* 0x0009001b02007986 */ /* 0x000fe2000c10190c */
[----:B------:R-:W-:Y:S05]  /*3ee0*/  EXIT ;  /* 0x000000000000794d */ /* 0x000fea0003800000 */
.L_x_5:
[----:B------:R-:W-:Y:S01]  /*3ef0*/  BSSY B1, `(.L_x_32) ;  /* 0x0000006000017945 */ /* 0x000fe20003800000 */
[----:B------:R-:W-:Y:S01]  /*3f00*/  PLOP3.LUT P0, PT, P0, PT, PT, 0x8, 0x80 ;  /* 0x000000000080781c */ /* 0x000fe2000070e170 */
[----:B------:R-:W-:-:S12]  /*3f10*/  IMAD.MOV.U32 R10, RZ, RZ, -0x1 ;  /* 0xffffffffff0a7424 */ /* 0x000fd800078e00ff */
[----:B------:R-:W-:Y:S05]  /*3f20*/  WARPSYNC.COLLECTIVE R10, `(.L_x_33) ;  /* 0x000000000a087348 */ /* 0x000fea0003c00000 */
[----:B------:R-:W-:Y:S01]  /*3f30*/  VOTE.ANY P0, P0 ;  /* 0x0000000000ff7806 */ /* 0x000fe20000000100 */
[----:B------:R-:W-:-:S12]  /*3f40*/  ENDCOLLECTIVE ;  /* 0x000000000000791b */ /* 0x000fd80003800000 */
.L_x_33:
[----:B------:R-:W-:Y:S05]  /*3f50*/  BSYNC B1 ;  /* 0x0000000000017941 */ /* 0x000fea0003800000 */
.L_x_32:
[----:B------:R-:W-:Y:S05]  /*3f60*/  BRA `(.L_x_34) ;  /* 0xffffffd000287947 */ /* 0x000fea000383ffff */
.L_x_7:
[----:B------:R-:W-:Y:S01]  /*3f70*/  BSSY B1, `(.L_x_35) ;  /* 0x0000006000017945 */ /* 0x000fe20003800000 */
[----:B------:R-:W-:Y:S01]  /*3f80*/  PLOP3.LUT P0, PT, P0, PT, PT, 0x8, 0x80 ;  /* 0x000000000080781c */ /* 0x000fe2000070e170 */
[----:B------:R-:W-:-:S12]  /*3f90*/  IMAD.MOV.U32 R10, RZ, RZ, -0x1 ;  /* 0xffffffffff0a7424 */ /* 0x000fd800078e00ff */
[----:B------:R-:W-:Y:S05]  /*3fa0*/  WARPSYNC.COLLECTIVE R10, `(.L_x_36) ;  /* 0x000000000a087348 */ /* 0x000fea0003c00000 */
[----:B------:R-:W-:Y:S01]  /*3fb0*/  VOTE.ANY P0, P0 ;  /* 0x0000000000ff7806 */ /* 0x000fe20000000100 */
[----:B------:R-:W-:-:S12]  /*3fc0*/  ENDCOLLECTIVE ;  /* 0x000000000000791b */ /* 0x000fd80003800000 */
.L_x_36:
[----:B------:R-:W-:Y:S05]  /*3fd0*/  BSYNC B1 ;  /* 0x0000000000017941 */ /* 0x000fea0003800000 */
.L_x_35:
[----:B------:R-:W-:Y:S05]  /*3fe0*/  BRA `(.L_x_37) ;  /* 0xffffffd0002c7947 */ /* 0x000fea000383ffff */
.L_x_9:
[----:B------:R-:W0:Y:S01]  /*3ff0*/  S2R R8, SR_GEMASK ;  /* 0x0000000000087919 */ /* 0x000e220000003c00 */
[----:B------:R-:W-:Y:S01]  /*4000*/  BSSY B1, `(.L_x_38) ;  /* 0x0000006000017945 */ /* 0x000fe20003800000 */
[----:B------:R-:W-:Y:S01]  /*4010*/  PLOP3.LUT P2, PT, P0, PT, PT, 0x8, 0x80 ;  /* 0x000000000080781c */ /* 0x000fe2000074e170 */
[----:B------:R-:W-:-:S12]  /*4020*/  IMAD.MOV.U32 R10, RZ, RZ, -0x1 ;  /* 0xffffffffff0a7424 */ /* 0x000fd800078e00ff */
[----:B0-----:R-:W-:Y:S05]  /*4030*/  WARPSYNC.COLLECTIVE R10, `(.L_x_39) ;  /* 0x000000000a087348 */ /* 0x001fea0003c00000 */
[----:B------:R-:W-:Y:S01]  /*4040*/  VOTE.ANY R10, PT, P2 ;  /* 0x00000000000a7806 */ /* 0x000fe200010e0100 */
[----:B0-----:R-:W-:Y:S06]  /*4050*/  ENDCOLLECTIVE ;  /* 0x000000000000791b */ /* 0x001fec0003800000 */
.L_x_39:
[----:B------:R-:W-:Y:S05]  /*4060*/  BSYNC B1 ;  /* 0x0000000000017941 */ /* 0x000fea0003800000 */
.L_x_38:
[----:B------:R-:W-:Y:S01]  /*4070*/  LOP3.LUT R10, R10, 0x80000000, R8, 0xec, !PT ;  /* 0x800000000a0a7812 */ /* 0x000fe200078eec08 */
[----:B------:R-:W-:Y:S01]  /*4080*/  IMAD.MOV.U32 R14, RZ, RZ, 0x1 ;  /* 0x00000001ff0e7424 */ /* 0x000fe200078e00ff */
[----:B------:R-:W-:Y:S01]  /*4090*/  ISETP.NE.AND P0, PT, R12, 0x65, PT ;  /* 0x000000650c00780c */ /* 0x000fe20003f05270 */
[C---:B------:R-:W-:Y:S02]  /*40a0*/  VIADD R38, R37.reuse, 0x2 ;  /* 0x0000000225267836 */ /* 0x040fe40000000000 */
[C---:B------:R-:W-:Y:S02]  /*40b0*/  VIADD R11, R10.reuse, 0xffffffff ;  /* 0xffffffff0a0b7836 */ /* 0x040fe40000000000 */
[C---:B------:R-:W-:Y:S02]  /*40c0*/  VIADD R19, R37.reuse, 0x4 ;  /* 0x0000000425137836 */ /* 0x040fe40000000000 */
[----:B------:R-:W-:Y:S01]  /*40d0*/  VIADD R39, R37, 0x10 ;  /* 0x0000001025277836 */ /* 0x000fe20000000000 */
[----:B------:R-:W-:Y:S01]  /*40e0*/  LOP3.LUT R11, R10, R11, RZ, 0xc, !PT ;  /* 0x0000000b0a0b7212 */ /* 0x000fe200078e0cff */
[----:B------:R-:W-:-:S03]  /*40f0*/  IMAD.MOV.U32 R10, RZ, RZ, -0x1 ;  /* 0xffffffffff0a7424 */ /* 0x000fc600078e00ff */
[----:B------:R0:W1:Y:S04]  /*4100*/  POPC R15, R11 ;  /* 0x0000000b000f7309 */ /* 0x0000680000000000 */
[----:B01----:R-:W-:Y:S05]  /*4110*/  WARPSYNC.COLLECTIVE R10, `(.L_x_40) ;  /* 0x000000000a087348 */ /* 0x003fea0003c00000 */
[----:B-1----:R1:W2:Y:S02]  /*4120*/  SHFL.DOWN P2, R16, R13, R14, R15 ;  /* 0x0800000e0d107389 */ /* 0x0022a4000004000f */
[----:B012---:R-:W-:Y:S05]  /*4130*/  ENDCOLLECTIVE ;  /* 0x000000000000791b */ /* 0x007fea0003800000 */
.L_x_40:
[----:B------:R-:W-:Y:S01]  /*4140*/  IMAD.MOV.U32 R14, RZ, RZ, 0x2 ;  /* 0x00000002ff0e7424 */ /* 0x000fe200078e00ff */
[----:B------:R-:W-:-:S04]  /*4150*/  ISETP.GE.AND P2, PT, R37, R15, PT ;  /* 0x0000000f2500720c */ /* 0x000fc80003f46270 */
[----:B------:R-:W-:-:S05]  /*4160*/  SEL R16, R16, RZ, !P2 ;  /* 0x000000ff10107207 */ /* 0x000fca0005000000 */
[----:B------:R-:W-:-:S04]  /*4170*/  IMAD.IADD R36, R16, 0x1, R13 ;  /* 0x0000000110247824 */ /* 0x000fc800078e020d */
[----:B------:R-:W-:-:S07]  /*4180*/  IMAD.MOV.U32 R13, RZ, RZ, R36 ;  /* 0x000000ffff0d7224 */ /* 0x000fce00078e0024 */
[----:B------:R-:W-:Y:S05]  /*4190*/  WARPSYNC.COLLECTIVE R10, `(.L_x_41) ;  /* 0x000000000a087348 */ /* 0x000fea0003c00000 */
[----:B------:R0:W1:Y:S02]  /*41a0*/  SHFL.DOWN P2, R16, R13, R14, R15 ;  /* 0x0800000e0d107389 */ /* 0x000064000004000f */
[----:B01----:R-:W-:Y:S05]  /*41b0*/  ENDCOLLECTIVE ;  /* 0x000000000000791b */ /* 0x003fea0003800000 */
.L_x_41:
[----:B------:R-:W-:Y:S01]  /*41c0*/  IMAD.MOV.U32 R14, RZ, RZ, 0x4 ;  /* 0x00000004ff0e7424 */ /* 0x000fe200078e00ff */
[----:B------:R-:W-:-:S04]  /*41d0*/  ISETP.GT.AND P2, PT, R38, R15, PT ;  /* 0x0000000f2600720c */ /* 0x000fc80003f44270 */
[----:B------:R-:W-:-:S05]  /*41e0*/  SEL R11, R16, RZ, !P2 ;  /* 0x000000ff100b7207 */ /* 0x000fca0005000000 */
[----:B------:R-:W-:Y:S02]  /*41f0*/  IMAD.IADD R40, R36, 0x1, R11 ;  /* 0x0000000124287824 */ /* 0x000fe400078e020b */
[----:B------:R-:W-:Y:S02]  /*4200*/  VIADD R36, R37, 0x8 ;  /* 0x0000000825247836 */ /* 0x000fe40000000000 */
[----:B------:R-:W-:-:S07]  /*4210*/  IMAD.MOV.U32 R13, RZ, RZ, R40 ;  /* 0x000000ffff0d7224 */ /* 0x000fce00078e0028 */
[----:B------:R-:W-:Y:S05]  /*4220*/  WARPSYNC.COLLECTIVE R10, `(.L_x_42) ;  /* 0x000000000a087348 */ /* 0x000fea0003c00000 */
[----:B------:R0:W1:Y:S02]  /*4230*/  SHFL.DOWN P2, R16, R13, R14, R15 ;  /* 0x0800000e0d107389 */ /* 0x000064000004000f */
[----:B01----:R-:W-:Y:S05]  /*4240*/  ENDCOLLECTIVE ;  /* 0x000000000000791b */ /* 0x003fea0003800000 */
.L_x_42:
[----:B------:R-:W-:Y:S01]  /*4250*/  IMAD.MOV.U32 R14, RZ, RZ, 0x8 ;  /* 0x00000008ff0e7424 */ /* 0x000fe200078e00ff */
[----:B------:R-:W-:-:S04]  /*4260*/  ISETP.GT.AND P2, PT, R19, R15, PT ;  /* 0x0000000f1300720c */ /* 0x000fc80003f44270 */
[----:B------:R-:W-:-:S05]  /*4270*/  SEL R11, R16, RZ, !P2 ;  /* 0x000000ff100b7207 */ /* 0x000fca0005000000 */
[----:B------:R-:W-:-:S04]  /*4280*/  IMAD.IADD R42, R40, 0x1, R11 ;  /* 0x00000001282a7824 */ /* 0x000fc800078e020b */
[----:B------:R-:W-:-:S07]  /*4290*/  IMAD.MOV.U32 R13, RZ, RZ, R42 ;  /* 0x000000ffff0d7224 */ /* 0x000fce00078e002a */
[----:B------:R-:W-:Y:S05]  /*42a0*/  WARPSYNC.COLLECTIVE R10, `(.L_x_43) ;  /* 0x000000000a087348 */ /* 0x000fea0003c00000 */
[----:B------:R0:W1:Y:S02]  /*42b0*/  SHFL.DOWN P2, R16, R13, R14, R15 ;  /* 0x0800000e0d107389 */ /* 0x000064000004000f */
[----:B01----:R-:W-:Y:S05]  /*42c0*/  ENDCOLLECTIVE ;  /* 0x000000000000791b */ /* 0x003fea0003800000 */
.L_x_43:
        /* <DEDUP_REMOVED lines=8> */
.L_x_44:
[----:B------:R-:W-:Y:S05]  /*4350*/  WARPSYNC.COLLECTIVE R10, `(.L_x_45) ;  /* 0x000000000a087348 */ /* 0x000fea0003c00000 */
[----:B------:R-:W-:Y:S01]  /*4360*/  VOTE.ALL P0, P0 ;  /* 0x0000000000ff7806 */ /* 0x000fe20000000000 */
[----:B------:R-:W-:-:S12]  /*4370*/  ENDCOLLECTIVE ;  /* 0x000000000000791b */ /* 0x000fd80003800000 */
.L_x_45:
[----:B------:R-:W0:Y:S01]  /*4380*/  LDC.64 R12, c[0x0][0x390] ;  /* 0x0000e400ff0c7b82 */ /* 0x000e220000000a00 */
[----:B------:R-:W-:-:S04]  /*4390*/  ISETP.GT.AND P2, PT, R39, R15, PT ;  /* 0x0000000f2700720c */ /* 0x000fc80003f44270 */
[----:B------:R-:W-:-:S05]  /*43a0*/  SEL R16, R16, RZ, !P2 ;  /* 0x000000ff10107207 */ /* 0x000fca0005000000 */
[----:B------:R-:W-:Y:S01]  /*43b0*/  IMAD.IADD R40, R41, 0x1, R16 ;  /* 0x0000000129287824 */ /* 0x000fe200078e0210 */
[----:B0-----:R-:W-:-:S05]  /*43c0*/  IADD3 R42, P2, PT, R12, 0x100, RZ ;  /* 0x000001000c2a7810 */ /* 0x001fca0007f5e0ff */
[----:B------:R-:W-:Y:S01]  /*43d0*/  IMAD.X R43, RZ, RZ, R13, P2 ;  /* 0x000000ffff2b7224 */ /* 0x000fe200010e060d */
[----:B------:R-:W-:Y:S07]  /*43e0*/  BRA `(.L_x_46) ;  /* 0xffffffcc00c87947 */ /* 0x000fee000383ffff */
.L_x_11:
[----:B------:R-:W-:Y:S01]  /*43f0*/  BSSY B1, `(.L_x_47) ;  /* 0x0000006000017945 */ /* 0x000fe20003800000 */
[----:B------:R-:W-:Y:S01]  /*4400*/  PLOP3.LUT P0, PT, P0, PT, PT, 0x8, 0x80 ;  /* 0x000000000080781c */ /* 0x000fe2000070e170 */
[----:B------:R-:W-:-:S12]  /*4410*/  IMAD.MOV.U32 R10, RZ, RZ, -0x1 ;  /* 0xffffffffff0a7424 */ /* 0x000fd800078e00ff */
[----:B------:R-:W-:Y:S05]  /*4420*/  WARPSYNC.COLLECTIVE R10, `(.L_x_48) ;  /* 0x000000000a087348 */ /* 0x000fea0003c00000 */
[----:B------:R-:W-:Y:S01]  /*4430*/  VOTE.ANY P0, P0 ;  /* 0x0000000000ff7806 */ /* 0x000fe20000000100 */
[----:B------:R-:W-:-:S12]  /*4440*/  ENDCOLLECTIVE ;  /* 0x000000000000791b */ /* 0x000fd80003800000 */
.L_x_48:
[----:B------:R-:W-:Y:S05]  /*4450*/  BSYNC B1 ;  /* 0x0000000000017941 */ /* 0x000fea0003800000 */
.L_x_47:
[----:B------:R-:W-:Y:S05]  /*4460*/  BRA `(.L_x_49) ;  /* 0xffffffcc00d07947 */ /* 0x000fea000383ffff */
.L_x_13:
[----:B------:R-:W-:Y:S01]  /*4470*/  BSSY B1, `(.L_x_50) ;  /* 0x0000006000017945 */ /* 0x000fe20003800000 */
[----:B------:R-:W-:Y:S01]  /*4480*/  PLOP3.LUT P0, PT, P0, PT, PT, 0x8, 0x80 ;  /* 0x000000000080781c */ /* 0x000fe2000070e170 */
[----:B------:R-:W-:-:S12]  /*4490*/  IMAD.MOV.U32 R10, RZ, RZ, -0x1 ;  /* 0xffffffffff0a7424 */ /* 0x000fd800078e00ff */
[----:B------:R-:W-:Y:S05]  /*44a0*/  WARPSYNC.COLLECTIVE R10, `(.L_x_51) ;  /* 0x000000000a087348 */ /* 0x000fea0003c00000 */
[----:B------:R-:W-:Y:S01]  /*44b0*/  VOTE.ANY P0, P0 ;  /* 0x0000000000ff7806 */ /* 0x000fe20000000100 */
[----:B------:R-:W-:-:S12]  /*44c0*/  ENDCOLLECTIVE ;  /* 0x000000000000791b */ /* 0x000fd80003800000 */
.L_x_51:
[----:B------:R-:W-:Y:S05]  /*44d0*/  BSYNC B1 ;  /* 0x0000000000017941 */ /* 0x000fea0003800000 */
.L_x_50:
[----:B------:R-:W-:Y:S05]  /*44e0*/  BRA `(.L_x_52) ;  /* 0xffffffcc00d47947 */ /* 0x000fea000383ffff */
.L_x_15:
[----:B------:R-:W-:Y:S01]  /*44f0*/  BSSY B1, `(.L_x_53) ;  /* 0x0000006000017945 */ /* 0x000fe20003800000 */
[----:B------:R-:W-:Y:S01]  /*4500*/  PLOP3.LUT P2, PT, P0, PT, PT, 0x8, 0x80 ;  /* 0x000000000080781c */ /* 0x000fe2000074e170 */
[----:B------:R-:W-:-:S12]  /*4510*/  IMAD.MOV.U32 R10, RZ, RZ, -0x1 ;  /* 0xffffffffff0a7424 */ /* 0x000fd800078e00ff */
[----:B------:R-:W-:Y:S05]  /*4520*/  WARPSYNC.COLLECTIVE R10, `(.L_x_54) ;  /* 0x000000000a087348 */ /* 0x000fea0003c00000 */
[----:B------:R-:W-:Y:S01]  /*4530*/  VOTE.ANY R10, PT, P2 ;  /* 0x00000000000a7806 */ /* 0x000fe200010e0100 */
[----:B------:R-:W-:Y:S06]  /*4540*/  ENDCOLLECTIVE ;  /* 0x000000000000791b */ /* 0x000fec0003800000 */
.L_x_54:
[----:B------:R-:W-:Y:S05]  /*4550*/  BSYNC B1 ;  /* 0x0000000000017941 */ /* 0x000fea0003800000 */
.L_x_53:
[----:B------:R-:W-:Y:S01]  /*4560*/  LOP3.LUT R10, R10, 0x80000000, R8, 0xec, !PT ;  /* 0x800000000a0a7812 */ /* 0x000fe200078eec08 */
[----:B------:R-:W-:Y:S02]  /*4570*/  IMAD.MOV.U32 R14, RZ, RZ, 0x1 ;  /* 0x00000001ff0e7424 */ /* 0x000fe400078e00ff */
[----:B------:R-:W-:Y:S02]  /*4580*/  VIADD R18, R18, 0xffffffe0 ;  /* 0xffffffe012127836 */ /* 0x000fe40000000000 */
[----:B------:R-:W-:-:S05]  /*4590*/  VIADD R15, R10, 0xffffffff ;  /* 0xffffffff0a0f7836 */ /* 0x000fca0000000000 */
[----:B------:R-:W-:Y:S01]  /*45a0*/  LOP3.LUT R15, R10, R15, RZ, 0xc, !PT ;  /* 0x0000000f0a0f7212 */ /* 0x000fe200078e0cff */
[----:B------:R-:W-:-:S05]  /*45b0*/  IMAD.MOV.U32 R10, RZ, RZ, -0x1 ;  /* 0xffffffffff0a7424 */ /* 0x000fca00078e00ff */
[----:B------:R-:W0:Y:S02]  /*45c0*/  POPC R15, R15 ;  /* 0x0000000f000f7309 */ /* 0x000e240000000000 */
[----:B0-----:R-:W-:Y:S05]  /*45d0*/  WARPSYNC.COLLECTIVE R10, `(.L_x_55) ;  /* 0x000000000a087348 */ /* 0x001fea0003c00000 */
[----:B0-----:R0:W1:Y:S02]  /*45e0*/  SHFL.DOWN P2, R16, R13, R14, R15 ;  /* 0x0800000e0d107389 */ /* 0x001064000004000f */
[----:B01----:R-:W-:Y:S05]  /*45f0*/  ENDCOLLECTIVE ;  /* 0x000000000000791b */ /* 0x003fea0003800000 */
.L_x_55:
[----:B------:R-:W-:Y:S01]  /*4600*/  ISETP.GE.AND P0, PT, R37, R15, PT ;  /* 0x0000000f2500720c */ /* 0x000fe20003f06270 */
[----:B------:R-:W-:-:S03]  /*4610*/  IMAD.MOV.U32 R14, RZ, RZ, 0x2 ;  /* 0x00000002ff0e7424 */ /* 0x000fc600078e00ff */
[----:B------:R-:W-:Y:S02]  /*4620*/  SEL R16, R16, RZ, !P0 ;  /* 0x000000ff10107207 */ /* 0x000fe40004000000 */
[----:B------:R-:W-:-:S03]  /*4630*/  ISETP.GT.AND P0, PT, R38, R15, PT ;  /* 0x0000000f2600720c */ /* 0x000fc60003f04270 */
[----:B------:R-:W-:-:S04]  /*4640*/  IMAD.IADD R41, R16, 0x1, R13 ;  /* 0x0000000110297824 */ /* 0x000fc800078e020d */
[----:B------:R-:W-:-:S07]  /*4650*/  IMAD.MOV.U32 R13, RZ, RZ, R41 ;  /* 0x000000ffff0d7224 */ /* 0x000fce00078e0029 */
[----:B------:R-:W-:Y:S05]  /*4660*/  WARPSYNC.COLLECTIVE R10, `(.L_x_56) ;  /* 0x000000000a087348 */ /* 0x000fea0003c00000 */
[----:B------:R0:W1:Y:S02]  /*4670*/  SHFL.DOWN P2, R16, R13, R14, R15 ;  /* 0x0800000e0d107389 */ /* 0x000064000004000f */
[----:B01----:R-:W-:Y:S05]  /*4680*/  ENDCOLLECTIVE ;  /* 0x000000000000791b */ /* 0x003fea0003800000 */
.L_x_56:
[----:B------:R-:W-:Y:S01]  /*4690*/  IMAD.MOV.U32 R14, RZ, RZ, 0x4 ;  /* 0x00000004ff0e7424 */ /* 0x000fe200078e00ff */
[----:B------:R-:W-:Y:S02]  /*46a0*/  SEL R16, R16, RZ, !P0 ;  /* 0x000000ff10107207 */ /* 0x000fe40004000000 */
[----:B------:R-:W-:-:S03]  /*46b0*/  ISETP.GT.AND P0, PT, R19, R15, PT ;  /* 0x0000000f1300720c */ /* 0x000fc60003f04270 */
[----:B------:R-:W-:-:S04]  /*46c0*/  IMAD.IADD R41, R41, 0x1, R16 ;  /* 0x0000000129297824 */ /* 0x000fc800078e0210 */
[----:B------:R-:W-:-:S07]  /*46d0*/  IMAD.MOV.U32 R13, RZ, RZ, R41 ;  /* 0x000000ffff0d7224 */ /* 0x000fce00078e0029 */
[----:B------:R-:W-:Y:S05]  /*46e0*/  WARPSYNC.COLLECTIVE R10, `(.L_x_57) ;  /* 0x000000000a087348 */ /* 0x000fea0003c00000 */
[----:B------:R0:W1:Y:S02]  /*46f0*/  SHFL.DOWN P2, R16, R13, R14, R15 ;  /* 0x0800000e0d107389 */ /* 0x000064000004000f */
[----:B01----:R-:W-:Y:S05]  /*4700*/  ENDCOLLECTIVE ;  /* 0x000000000000791b */ /* 0x003fea0003800000 */
.L_x_57:
[----:B------:R-:W-:Y:S01]  /*4710*/  IMAD.MOV.U32 R14, RZ, RZ, 0x8 ;  /* 0x00000008ff0e7424 */ /* 0x000fe200078e00ff */
[----:B------:R-:W-:Y:S02]  /*4720*/  SEL R16, R16, RZ, !P0 ;  /* 0x000000ff10107207 */ /* 0x000fe40004000000 */
[----:B------:R-:W-:-:S03]  /*4730*/  ISETP.GT.AND P0, PT, R36, R15, PT ;  /* 0x0000000f2400720c */ /* 0x000fc60003f04270 */
[----:B------:R-:W-:-:S10]  /*4740*/  IMAD.IADD R13, R41, 0x1, R16 ;  /* 0x00000001290d7824 */ /* 0x000fd400078e0210 */
[----:B------:R-:W-:Y:S05]  /*4750*/  WARPSYNC.COLLECTIVE R10, `(.L_x_58) ;  /* 0x000000000a087348 */ /* 0x000fea0003c00000 */
[----:B------:R0:W1:Y:S02]  /*4760*/  SHFL.DOWN P2, R16, R13, R14, R15 ;  /* 0x0800000e0d107389 */ /* 0x000064000004000f */
[----:B01----:R-:W-:Y:S05]  /*4770*/  ENDCOLLECTIVE ;  /* 0x000000000000791b */ /* 0x003fea0003800000 */
.L_x_58:
        /* <DEDUP_REMOVED lines=8> */
.L_x_59:
[----:B------:R-:W-:Y:S02]  /*4800*/  SEL R16, R16, RZ, !P0 ;  /* 0x000000ff10107207 */ /* 0x000fe40004000000 */
[----:B------:R-:W-:Y:S02]  /*4810*/  ISETP.NE.AND P0, PT, R12, 0x65, PT ;  /* 0x000000650c00780c */ /* 0x000fe40003f05270 */
[----:B------:R-:W-:-:S11]  /*4820*/  IADD3 R40, PT, PT, R41, R16, R40 ;  /* 0x0000001029287210 */ /* 0x000fd60007ffe028 */
[----:B------:R-:W-:Y:S05]  /*4830*/  WARPSYNC.COLLECTIVE R10, `(.L_x_60) ;  /* 0x000000000a087348 */ /* 0x000fea0003c00000 */
[----:B------:R-:W-:Y:S01]  /*4840*/  VOTE.ALL P0, P0 ;  /* 0x0000000000ff7806 */ /* 0x000fe20000000000 */
[----:B------:R-:W-:-:S12]  /*4850*/  ENDCOLLECTIVE ;  /* 0x000000000000791b */ /* 0x000fd80003800000 */
.L_x_60:
[----:B------:R-:W-:Y:S05]  /*4860*/  BRA `(.L_x_61) ;  /* 0xffffffcc00747947 */ /* 0x000fea000383ffff */
.L_x_20:
[----:B------:R-:W-:Y:S01]  /*4870*/  BSSY B0, `(.L_x_62) ;  /* 0x0000006000007945 */ /* 0x000fe20003800000 */
[----:B------:R-:W-:Y:S01]  /*4880*/  PLOP3.LUT P0, PT, P0, PT, PT, 0x8, 0x80 ;  /* 0x000000000080781c */ /* 0x000fe2000070e170 */
[----:B------:R-:W-:-:S12]  /*4890*/  IMAD.MOV.U32 R10, RZ, RZ, -0x1 ;  /* 0xffffffffff0a7424 */ /* 0x000fd800078e00ff */
[----:B------:R-:W-:Y:S05]  /*48a0*/  WARPSYNC.COLLECTIVE R10, `(.L_x_63) ;  /* 0x000000000a087348 */ /* 0x000fea0003c00000 */
[----:B------:R-:W-:Y:S01]  /*48b0*/  VOTE.ANY P0, P0 ;  /* 0x0000000000ff7806 */ /* 0x000fe20000000100 */
[----:B------:R-:W-:-:S12]  /*48c0*/  ENDCOLLECTIVE ;  /* 0x000000000000791b */ /* 0x000fd80003800000 */
.L_x_63:
[----:B------:R-:W-:Y:S05]  /*48d0*/  BSYNC B0 ;  /* 0x0000000000007941 */ /* 0x000fea0003800000 */
.L_x_62:
[----:B------:R-:W-:Y:S05]  /*48e0*/  BRA `(.L_x_64) ;  /* 0xffffffe400807947 */ /* 0x000fea000383ffff */
.L_x_22:
[----:B------:R-:W-:Y:S01]  /*48f0*/  BSSY B0, `(.L_x_65) ;  /* 0x0000006000007945 */ /* 0x000fe20003800000 */
[----:B------:R-:W-:Y:S01]  /*4900*/  PLOP3.LUT P0, PT, P0, PT, PT, 0x8, 0x80 ;  /* 0x000000000080781c */ /* 0x000fe2000070e170 */
[----:B------:R-:W-:-:S12]  /*4910*/  IMAD.MOV.U32 R10, RZ, RZ, -0x1 ;  /* 0xffffffffff0a7424 */ /* 0x000fd800078e00ff */
[----:B------:R-:W-:Y:S05]  /*4920*/  WARPSYNC.COLLECTIVE R10, `(.L_x_66) ;  /* 0x000000000a087348 */ /* 0x000fea0003c00000 */
[----:B------:R-:W-:Y:S01]  /*4930*/  VOTE.ANY P0, P0 ;  /* 0x0000000000ff7806 */ /* 0x000fe20000000100 */
[----:B------:R-:W-:-:S12]  /*4940*/  ENDCOLLECTIVE ;  /* 0x000000000000791b */ /* 0x000fd80003800000 */
.L_x_66:
[----:B------:R-:W-:Y:S05]  /*4950*/  BSYNC B0 ;  /* 0x0000000000007941 */ /* 0x000fea0003800000 */
.L_x_65:
[----:B------:R-:W-:Y:S05]  /*4960*/  BRA `(.L_x_67) ;  /* 0xffffffe400847947 */ /* 0x000fea000383ffff */
.L_x_24:
[----:B------:R-:W0:Y:S01]  /*4970*/  S2R R19, SR_GEMASK ;  /* 0x0000000000137919 */ /* 0x000e220000003c00 */
[----:B------:R-:W-:Y:S01]  /*4980*/  BSSY B0, `(.L_x_68) ;  /* 0x0000007000007945 */ /* 0x000fe20003800000 */
[----:B------:R-:W-:Y:S01]  /*4990*/  ISETP.NE.AND P0, PT, R8, 0x65, PT ;  /* 0x000000650800780c */ /* 0x000fe20003f05270 */
[----:B------:R-:W-:Y:S01]  /*49a0*/  IMAD.MOV.U32 R10, RZ, RZ, -0x1 ;  /* 0xffffffffff0a7424 */ /* 0x000fe200078e00ff */
[----:B------:R-:W-:-:S13]  /*49b0*/  PLOP3.LUT P2, PT, P2, PT, PT, 0x8, 0x80 ;  /* 0x000000000080781c */ /* 0x000fda000174e170 */
[----:B0-----:R-:W-:Y:S05]  /*49c0*/  WARPSYNC.COLLECTIVE R10, `(.L_x_69) ;  /* 0x000000000a087348 */ /* 0x001fea0003c00000 */
[----:B------:R-:W-:Y:S01]  /*49d0*/  VOTE.ANY R10, PT, P2 ;  /* 0x00000000000a7806 */ /* 0x000fe200010e0100 */
[----:B0-----:R-:W-:Y:S06]  /*49e0*/  ENDCOLLECTIVE ;  /* 0x000000000000791b */ /* 0x001fec0003800000 */
.L_x_69:
[----:B------:R-:W-:Y:S05]  /*49f0*/  BSYNC B0 ;  /* 0x0000000000007941 */ /* 0x000fea0003800000 */
.L_x_68:
[----:B------:R-:W-:Y:S01]  /*4a00*/  LOP3.LUT R10, R10, 0x80000000, R19, 0xec, !PT ;  /* 0x800000000a0a7812 */ /* 0x000fe200078eec13 */
[----:B------:R-:W-:-:S04]  /*4a10*/  IMAD.MOV.U32 R14, RZ, RZ, 0x1 ;  /* 0x00000001ff0e7424 */ /* 0x000fc800078e00ff */
[----:B------:R-:W-:-:S05]  /*4a20*/  VIADD R13, R10, 0xffffffff ;  /* 0xffffffff0a0d7836 */ /* 0x000fca0000000000 */
[----:B------:R-:W-:Y:S01]  /*4a30*/  LOP3.LUT R8, R10, R13, RZ, 0xc, !PT ;  /* 0x0000000d0a087212 */ /* 0x000fe200078e0cff */
[----:B------:R-:W-:Y:S02]  /*4a40*/  IMAD.MOV.U32 R13, RZ, RZ, R9 ;  /* 0x000000ffff0d7224 */ /* 0x000fe400078e0009 */
[----:B------:R-:W-:Y:S01]  /*4a50*/  IMAD.MOV.U32 R10, RZ, RZ, -0x1 ;  /* 0xffffffffff0a7424 */ /* 0x000fe200078e00ff */
[----:B------:R0:W1:Y:S02]  /*4a60*/  POPC R15, R8 ;  /* 0x00000008000f7309 */ /* 0x0000640000000000 */
[----:B0-----:R-:W-:-:S07]  /*4a70*/  VIADD R8, R38, 0x4 ;  /* 0x0000000426087836 */ /* 0x001fce0000000000 */
[----:B-1----:R-:W-:Y:S05]  /*4a80*/  WARPSYNC.COLLECTIVE R10, `(.L_x_70) ;  /* 0x000000000a087348 */ /* 0x002fea0003c00000 */
[----:B-1----:R0:W1:Y:S02]  /*4a90*/  SHFL.DOWN P2, R16, R13, R14, R15 ;  /* 0x0800000e0d107389 */ /* 0x002064000004000f */
[----:B01----:R-:W-:Y:S05]  /*4aa0*/  ENDCOLLECTIVE ;  /* 0x000000000000791b */ /* 0x003fea0003800000 */
.L_x_70:
[----:B------:R-:W-:Y:S01]  /*4ab0*/  IMAD.MOV.U32 R14, RZ, RZ, 0x2 ;  /* 0x00000002ff0e7424 */ /* 0x000fe200078e00ff */
[----:B------:R-:W-:-:S04]  /*4ac0*/  ISETP.GE.AND P2, PT, R38, R15, PT ;  /* 0x0000000f2600720c */ /* 0x000fc80003f46270 */
[----:B------:R-:W-:Y:S01]  /*4ad0*/  SEL R12, R16, RZ, !P2 ;  /* 0x000000ff100c7207 */ /* 0x000fe20005000000 */
[----:B------:R-:W-:-:S04]  /*4ae0*/  VIADD R16, R38, 0x2 ;  /* 0x0000000226107836 */ /* 0x000fc80000000000 */
[----:B------:R-:W-:Y:S01]  /*4af0*/  IMAD.IADD R12, R12, 0x1, R9 ;  /* 0x000000010c0c7824 */ /* 0x000fe200078e0209 */
[----:B------:R-:W-:-:S03]  /*4b00*/  ISETP.GT.AND P3, PT, R16, R15, PT ;  /* 0x0000000f1000720c */ /* 0x000fc60003f64270 */
[----:B------:R-:W-:-:S10]  /*4b10*/  IMAD.MOV.U32 R13, RZ, RZ, R12 ;  /* 0x000000ffff0d7224 */ /* 0x000fd400078e000c */
[----:B------:R-:W-:Y:S05]  /*4b20*/  WARPSYNC.COLLECTIVE R10, `(.L_x_71) ;  /* 0x000000000a087348 */ /* 0x000fea0003c00000 */
[----:B------:R0:W1:Y:S02]  /*4b30*/  SHFL.DOWN P2, R16, R13, R14, R15 ;  /* 0x0800000e0d107389 */ /* 0x000064000004000f */
[----:B01----:R-:W-:Y:S05]  /*4b40*/  ENDCOLLECTIVE ;  /* 0x000000000000791b */ /* 0x003fea0003800000 */
.L_x_71:
[----:B------:R-:W-:Y:S01]  /*4b50*/  IMAD.MOV.U32 R14, RZ, RZ, 0x4 ;  /* 0x00000004ff0e7424 */ /* 0x000fe200078e00ff */
[----:B------:R-:W-:Y:S02]  /*4b60*/  SEL R9, R16, RZ, !P3 ;  /* 0x000000ff10097207 */ /* 0x000fe40005800000 */
[----:B------:R-:W-:Y:S01]  /*4b70*/  ISETP.GT.AND P3, PT, R8, R15, PT ;  /* 0x0000000f0800720c */ /* 0x000fe20003f64270 */
[----:B------:R-:W-:Y:S02]  /*4b80*/  VIADD R8, R38, 0x8 ;  /* 0x0000000826087836 */ /* 0x000fe40000000000 */
[----:B------:R-:W-:-:S04]  /*4b90*/  IMAD.IADD R40, R12, 0x1, R9 ;  /* 0x000000010c287824 */ /* 0x000fc800078e0209 */
[----:B------:R-:W-:-:S07]  /*4ba0*/  IMAD.MOV.U32 R13, RZ, RZ, R40 ;  /* 0x000000ffff0d7224 */ /* 0x000fce00078e0028 */
[----:B------:R-:W-:Y:S05]  /*4bb0*/  WARPSYNC.COLLECTIVE R10, `(.L_x_72) ;  /* 0x000000000a087348 */ /* 0x000fea0003c00000 */
[----:B------:R0:W1:Y:S02]  /*4bc0*/  SHFL.DOWN P2, R16, R13, R14, R15 ;  /* 0x0800000e0d107389 */ /* 0x000064000004000f */
[----:B01----:R-:W-:Y:S05]  /*4bd0*/  ENDCOLLECTIVE ;  /* 0x000000000000791b */ /* 0x003fea0003800000 */
.L_x_72:
        /* <DEDUP_REMOVED lines=9> */
.L_x_73:
[----:B------:R-:W-:Y:S01]  /*4c70*/  IMAD.MOV.U32 R14, RZ, RZ, 0x10 ;  /* 0x00000010ff0e7424 */ /* 0x000fe200078e00ff */
[----:B------:R-:W-:-:S05]  /*4c80*/  SEL R16, R16, RZ, !P3 ;  /* 0x000000ff10107207 */ /* 0x000fca0005800000 */
[----:B------:R-:W-:-:S04]  /*4c90*/  IMAD.IADD R44, R9, 0x1, R16 ;  /* 0x00000001092c7824 */ /* 0x000fc800078e0210 */
[----:B------:R-:W-:-:S07]  /*4ca0*/  IMAD.MOV.U32 R13, RZ, RZ, R44 ;  /* 0x000000ffff0d7224 */ /* 0x000fce00078e002c */
[----:B------:R-:W-:Y:S05]  /*4cb0*/  WARPSYNC.COLLECTIVE R10, `(.L_x_74) ;  /* 0x000000000a087348 */ /* 0x000fea0003c00000 */
[----:B------:R0:W1:Y:S02]  /*4cc0*/  SHFL.DOWN P2, R16, R13, R14, R15 ;  /* 0x0800000e0d107389 */ /* 0x000064000004000f */
[----:B01----:R-:W-:Y:S05]  /*4cd0*/  ENDCOLLECTIVE ;  /* 0x000000000000791b */ /* 0x003fea0003800000 */
.L_x_74:
[----:B------:R-:W-:Y:S05]  /*4ce0*/  WARPSYNC.COLLECTIVE R10, `(.L_x_75) ;  /* 0x000000000a087348 */ /* 0x000fea0003c00000 */
[----:B------:R-:W-:Y:S01]  /*4cf0*/  VOTE.ALL P0, P0 ;  /* 0x0000000000ff7806 */ /* 0x000fe20000000000 */
[----:B------:R-:W-:-:S12]  /*4d00*/  ENDCOLLECTIVE ;  /* 0x000000000000791b */ /* 0x000fd80003800000 */
.L_x_75:
[----:B------:R-:W-:-:S04]  /*4d10*/  ISETP.GT.AND P2, PT, R8, R15, PT ;  /* 0x0000000f0800720c */ /* 0x000fc80003f44270 */
[----:B------:R-:W-:-:S05]  /*4d20*/  SEL R9, R16, RZ, !P2 ;  /* 0x000000ff10097207 */ /* 0x000fca0005000000 */
[----:B------:R-:W-:Y:S02]  /*4d30*/  IMAD.IADD R12, R44, 0x1, R9 ;  /* 0x000000012c0c7824 */ /* 0x000fe400078e0209 */
[----:B------:R-:W0:Y:S02]  /*4d40*/  LDC.64 R8, c[0x0][0x390] ;  /* 0x0000e400ff087b82 */ /* 0x000e240000000a00 */
[----:B0-----:R-:W-:-:S05]  /*4d50*/  IADD3 R40, P2, PT, R8, 0x100, RZ ;  /* 0x0000010008287810 */ /* 0x001fca0007f5e0ff */
[----:B------:R-:W-:Y:S01]  /*4d60*/  IMAD.X R41, RZ, RZ, R9, P2 ;  /* 0x000000ffff297224 */ /* 0x000fe200010e0609 */
[----:B------:R-:W-:Y:S07]  /*4d70*/  BRA `(.L_x_76) ;  /* 0xffffffe4001c7947 */ /* 0x000fee000383ffff */
.L_x_26:
[----:B------:R-:W-:Y:S01]  /*4d80*/  BSSY B0, `(.L_x_77) ;  /* 0x0000006000007945 */ /* 0x000fe20003800000 */
[----:B------:R-:W-:Y:S01]  /*4d90*/  PLOP3.LUT P0, PT, P0, PT, PT, 0x8, 0x80 ;  /* 0x000000000080781c */ /* 0x000fe2000070e170 */
[----:B------:R-:W-:-:S12]  /*4da0*/  IMAD.MOV.U32 R10, RZ, RZ, -0x1 ;  /* 0xffffffffff0a7424 */ /* 0x000fd800078e00ff */
[----:B------:R-:W-:Y:S05]  /*4db0*/  WARPSYNC.COLLECTIVE R10, `(.L_x_78) ;  /* 0x000000000a087348 */ /* 0x000fea0003c00000 */
[----:B------:R-:W-:Y:S01]  /*4dc0*/  VOTE.ANY P0, P0 ;  /* 0x0000000000ff7806 */ /* 0x000fe20000000100 */
[----:B------:R-:W-:-:S12]  /*4dd0*/  ENDCOLLECTIVE ;  /* 0x000000000000791b */ /* 0x000fd80003800000 */
.L_x_78:
[----:B------:R-:W-:Y:S05]  /*4de0*/  BSYNC B0 ;  /* 0x0000000000007941 */ /* 0x000fea0003800000 */
.L_x_77:
[----:B------:R-:W-:Y:S05]  /*4df0*/  BRA `(.L_x_79) ;  /* 0xffffffe400247947 */ /* 0x000fea000383ffff */
.L_x_28:
[----:B------:R-:W-:Y:S01]  /*4e00*/  BSSY B0, `(.L_x_80) ;  /* 0x0000006000007945 */ /* 0x000fe20003800000 */
[----:B------:R-:W-:Y:S01]  /*4e10*/  PLOP3.LUT P0, PT, P0, PT, PT, 0x8, 0x80 ;  /* 0x000000000080781c */ /* 0x000fe2000070e170 */
[----:B------:R-:W-:-:S12]  /*4e20*/  IMAD.MOV.U32 R10, RZ, RZ, -0x1 ;  /* 0xffffffffff0a7424 */ /* 0x000fd800078e00ff */
[----:B------:R-:W-:Y:S05]  /*4e30*/  WARPSYNC.COLLECTIVE R10, `(.L_x_81) ;  /* 0x000000000a087348 */ /* 0x000fea0003c00000 */
[----:B------:R-:W-:Y:S01]  /*4e40*/  VOTE.ANY P0, P0 ;  /* 0x0000000000ff7806 */ /* 0x000fe20000000100 */
[----:B------:R-:W-:-:S12]  /*4e50*/  ENDCOLLECTIVE ;  /* 0x000000000000791b */ /* 0x000fd80003800000 */
.L_x_81:
[----:B------:R-:W-:Y:S05]  /*4e60*/  BSYNC B0 ;  /* 0x0000000000007941 */ /* 0x000fea0003800000 */
.L_x_80:
[----:B------:R-:W-:Y:S05]  /*4e70*/  BRA `(.L_x_82) ;  /* 0xffffffe400287947 */ /* 0x000fea000383ffff */
.L_x_30:
[----:B------:R-:W-:Y:S01]  /*4e80*/  BSSY B0, `(.L_x_83) ;  /* 0x0000006000007945 */ /* 0x000fe20003800000 */
[----:B------:R-:W-:Y:S01]  /*4e90*/  PLOP3.LUT P2, PT, P0, PT, PT, 0x8, 0x80 ;  /* 0x000000000080781c */ /* 0x000fe2000074e170 */
[----:B------:R-:W-:-:S12]  /*4ea0*/  IMAD.MOV.U32 R10, RZ, RZ, -0x1 ;  /* 0xffffffffff0a7424 */ /* 0x000fd800078e00ff */
[----:B------:R-:W-:Y:S05]  /*4eb0*/  WARPSYNC.COLLECTIVE R10, `(.L_x_84) ;  /* 0x000000000a087348 */ /* 0x000fea0003c00000 */
[----:B------:R-:W-:Y:S01]  /*4ec0*/  VOTE.ANY R10, PT, P2 ;  /* 0x00000000000a7806 */ /* 0x000fe200010e0100 */
[----:B------:R-:W-:Y:S06]  /*4ed0*/  ENDCOLLECTIVE ;  /* 0x000000000000791b */ /* 0x000fec0003800000 */
.L_x_84:
[----:B------:R-:W-:Y:S05]  /*4ee0*/  BSYNC B0 ;  /* 0x0000000000007941 */ /* 0x000fea0003800000 */
.L_x_83:
[----:B------:R-:W-:Y:S01]  /*4ef0*/  LOP3.LUT R10, R10, 0x80000000, R19, 0xec, !PT ;  /* 0x800000000a0a7812 */ /* 0x000fe200078eec13 */
[----:B------:R-:W-:Y:S02]  /*4f00*/  IMAD.MOV.U32 R14, RZ, RZ, 0x1 ;  /* 0x00000001ff0e7424 */ /* 0x000fe400078e00ff */
[----:B------:R-:W-:Y:S02]  /*4f10*/  VIADD R18, R18, 0xffffffe0 ;  /* 0xffffffe012127836 */ /* 0x000fe40000000000 */
[----:B------:R-:W-:-:S05]  /*4f20*/  VIADD R13, R10, 0xffffffff ;  /* 0xffffffff0a0d7836 */ /* 0x000fca0000000000 */
[----:B------:R-:W-:Y:S01]  /*4f30*/  LOP3.LUT R45, R10, R13, RZ, 0xc, !PT ;  /* 0x0000000d0a2d7212 */ /* 0x000fe200078e0cff */
[----:B------:R-:W-:Y:S02]  /*4f40*/  IMAD.MOV.U32 R13, RZ, RZ, R9 ;  /* 0x000000ffff0d7224 */ /* 0x000fe400078e0009 */
[----:B------:R-:W-:Y:S01]  /*4f50*/  IMAD.MOV.U32 R10, RZ, RZ, -0x1 ;  /* 0xffffffffff0a7424 */ /* 0x000fe200078e00ff */
[----:B------:R0:W1:Y:S06]  /*4f60*/  POPC R15, R45 ;  /* 0x0000002d000f7309 */ /* 0x00006c0000000000 */
[----:B01----:R-:W-:Y:S05]  /*4f70*/  WARPSYNC.COLLECTIVE R10, `(.L_x_85) ;  /* 0x000000000a087348 */ /* 0x003fea0003c00000 */
[----:B-1----:R1:W2:Y:S02]  /*4f80*/  SHFL.DOWN P2, R16, R13, R14, R15 ;  /* 0x0800000e0d107389 */ /* 0x0022a4000004000f */
[----:B012---:R-:W-:Y:S05]  /*4f90*/  ENDCOLLECTIVE ;  /* 0x000000000000791b */ /* 0x007fea0003800000 */
.L_x_85:
[----:B------:R-:W-:Y:S01]  /*4fa0*/  ISETP.GE.AND P0, PT, R38, R15, PT ;  /* 0x0000000f2600720c */ /* 0x000fe20003f06270 */
[----:B------:R-:W-:-:S03]  /*4fb0*/  IMAD.MOV.U32 R14, RZ, RZ, 0x2 ;  /* 0x00000002ff0e7424 */ /* 0x000fc600078e00ff */
[----:B------:R-:W-:-:S05]  /*4fc0*/  SEL R16, R16, RZ, !P0 ;  /* 0x000000ff10107207 */ /* 0x000fca0004000000 */
[----:B------:R-:W-:Y:S02]  /*4fd0*/  IMAD.IADD R44, R16, 0x1, R9 ;  /* 0x00000001102c7824 */ /* 0x000fe400078e0209 */
[----:B------:R-:W-:Y:S02]  /*4fe0*/  VIADD R16, R38, 0x2 ;  /* 0x0000000226107836 */ /* 0x000fe40000000000 */
[----:B------:R-:W-:-:S03]  /*4ff0*/  IMAD.MOV.U32 R13, RZ, RZ, R44 ;  /* 0x000000ffff0d7224 */ /* 0x000fc600078e002c */
[----:B------:R-:W-:-:S13]  /*5000*/  ISETP.GT.AND P0, PT, R16, R15, PT ;  /* 0x0000000f1000720c */ /* 0x000fda0003f04270 */
[----:B------:R-:W-:Y:S05]  /*5010*/  WARPSYNC.COLLECTIVE R10, `(.L_x_86) ;  /* 0x000000000a087348 */ /* 0x000fea0003c00000 */
[----:B------:R0:W1:Y:S02]  /*5020*/  SHFL.DOWN P2, R16, R13, R14, R15 ;  /* 0x0800000e0d107389 */ /* 0x000064000004000f */
[----:B01----:R-:W-:Y:S05]  /*5030*/  ENDCOLLECTIVE ;  /* 0x000000000000791b */ /* 0x003fea0003800000 */
.L_x_86:
[----:B------:R-:W-:Y:S01]  /*5040*/  IMAD.MOV.U32 R14, RZ, RZ, 0x4 ;  /* 0x00000004ff0e7424 */ /* 0x000fe200078e00ff */
        /* <DEDUP_REMOVED lines=8> */
.L_x_87:
[----:B------:R-:W-:Y:S01]  /*50d0*/  IMAD.MOV.U32 R14, RZ, RZ, 0x8 ;  /* 0x00000008ff0e7424 */ /* 0x000fe200078e00ff */
        /* <DEDUP_REMOVED lines=8> */
.L_x_88:
        /* <DEDUP_REMOVED lines=9> */
.L_x_89:
[----:B------:R-:W-:Y:S02]  /*51f0*/  SEL R9, R16, RZ, !P0 ;  /* 0x000000ff10097207 */ /* 0x000fe40004000000 */
[----:B------:R-:W-:Y:S02]  /*5200*/  ISETP.NE.AND P0, PT, R8, 0x65, PT ;  /* 0x000000650800780c */ /* 0x000fe40003f05270 */
[----:B------:R-:W-:-:S11]  /*5210*/  IADD3 R12, PT, PT, R44, R9, R12 ;  /* 0x000000092c0c7210 */ /* 0x000fd60007ffe00c */
[----:B------:R-:W-:Y:S05]  /*5220*/  WARPSYNC.COLLECTIVE R10, `(.L_x_90) ;  /* 0x000000000a087348 */ /* 0x000fea0003c00000 */
[----:B------:R-:W-:Y:S01]  /*5230*/  VOTE.ALL P0, P0 ;  /* 0x0000000000ff7806 */ /* 0x000fe20000000000 */
[----:B------:R-:W-:-:S12]  /*5240*/  ENDCOLLECTIVE ;  /* 0x000000000000791b */ /* 0x000fd80003800000 */
.L_x_90:
[----:B------:R-:W-:Y:S05]  /*5250*/  BRA `(.L_x_91) ;  /* 0xffffffe000c07947 */ /* 0x000fea000383ffff */
.L_x_92:
[----:B------:R-:W-:-:S00]  /*5260*/  BRA `(.L_x_92) ;  /* 0xfffffffc00fc7947 */ /* 0x000fc0000383ffff */
[----:B------:R-:W-:-:S00]  /*5270*/  NOP ;  /* 0x0000000000007918 */ /* 0x000fc00000000000 */
        /* <DEDUP_REMOVED lines=8> */
.L_x_198:


//--------------------- .text._ZN3cub18CUB_300001_SM_10006detail4scan16DeviceScanKernelINS2_10policy_hubIjjjjN4cuda3std3__44plusIvEEE10Policy1000EN6thrust24THRUST_300001_SM_1000_NS10device_ptrIjEESF_NS0_13ScanTileStateIjLb1EEES9_NS1_10InputValueIjPjEEjjLb0EjEEvT0_T1_T2_iT3_T4_T5_ --------------------------
	.section	.text._ZN3cub18CUB_300001_SM_10006detail4scan16DeviceScanKernelINS2_10policy_hubIjjjjN4cuda3std3__44plusIvEEE10Policy1000EN6thrust24THRUST_300001_SM_1000_NS10device_ptrIjEESF_NS0_13ScanTileStateIjLb1EEES9_NS1_10InputValueIjPjEEjjLb0EjEEvT0_T1_T2_iT3_T4_T5_,"ax",@progbits
	.align	128
        .global         _ZN3cub18CUB_300001_SM_10006detail4scan16DeviceScanKernelINS2_10policy_hubIjjjjN4cuda3std3__44plusIvEEE10Policy1000EN6thrust24THRUST_300001_SM_1000_NS10device_ptrIjEESF_NS0_13ScanTileStateIjLb1EEES9_NS1_10InputValueIjPjEEjjLb0EjEEvT0_T1_T2_iT3_T4_T5_
        .type           _ZN3cub18CUB_300001_SM_10006detail4scan16DeviceScanKernelINS2_10policy_hubIjjjjN4cuda3std3__44plusIvEEE10Policy1000EN6thrust24THRUST_300001_SM_1000_NS10device_ptrIjEESF_NS0_13ScanTileStateIjLb1EEES9_NS1_10InputValueIjPjEEjjLb0EjEEvT0_T1_T2_iT3_T4_T5_,@function
        .size           _ZN3cub18CUB_300001_SM_10006detail4scan16DeviceScanKernelINS2_10policy_hubIjjjjN4cuda3std3__44plusIvEEE10Policy1000EN6thrust24THRUST_300001_SM_1000_NS10device_ptrIjEESF_NS0_13ScanTileStateIjLb1EEES9_NS1_10InputValueIjPjEEjjLb0EjEEvT0_T1_T2_iT3_T4_T5_,(.L_x_199 - _ZN3cub18CUB_300001_SM_10006detail4scan16DeviceScanKernelINS2_10policy_hubIjjjjN4cuda3std3__44plusIvEEE10Policy1000EN6thrust24THRUST_300001_SM_1000_NS10device_ptrIjEESF_NS0_13ScanTileStateIjLb1EEES9_NS1_10InputValueIjPjEEjjLb0EjEEvT0_T1_T2_iT3_T4_T5_)
        .other          _ZN3cub18CUB_300001_SM_10006detail4scan16DeviceScanKernelINS2_10policy_hubIjjjjN4cuda3std3__44plusIvEEE10Policy1000EN6thrust24THRUST_300001_SM_1000_NS10device_ptrIjEESF_NS0_13ScanTileStateIjLb1EEES9_NS1_10InputValueIjPjEEjjLb0EjEEvT0_T1_T2_iT3_T4_T5_,@"STO_CUDA_ENTRY STV_DEFAULT"
_ZN3cub18CUB_300001_SM_10006detail4scan16DeviceScanKernelINS2_10policy_hubIjjjjN4cuda3std3__44plusIvEEE10Policy1000EN6thrust24THRUST_300001_SM_1000_NS10device_ptrIjEESF_NS0_13ScanTileStateIjLb1EEES9_NS1_10InputValueIjPjEEjjLb0EjEEvT0_T1_T2_iT3_T4_T5_:
.text._ZN3cub18CUB_300001_SM_10006detail4scan16DeviceScanKernelINS2_10policy_hubIjjjjN4cuda3std3__44plusIvEEE10Policy1000EN6thrust24THRUST_300001_SM_1000_NS10device_ptrIjEESF_NS0_13ScanTileStateIjLb1EEES9_NS1_10InputValueIjPjEEjjLb0EjEEvT0_T1_T2_iT3_T4_T5_:
[----:B------:R-:W-:Y:S01]  /*0000*/  LDC R1, c[0x0][0x37c] ;  /* 0x0000df00ff017b82 */ /* 0x000fe20000000800 */
[----:B------:R-:W0:Y:S07]  /*0010*/  LDCU UR4, c[0x0][0x3a0] ;  /* 0x00007400ff0477ac */ /* 0x000e2e0008000800 */
[----:B------:R-:W1:Y:S01]  /*0020*/  LDC R42, c[0x0][0x398] ;  /* 0x0000e600ff2a7b82 */ /* 0x000e620000000800 */
[----:B------:R-:W2:Y:S01]  /*0030*/  LDCU.64 UR8, c[0x0][0x358] ;  /* 0x00006b00ff0877ac */ /* 0x000ea20008000a00 */
[----:B------:R-:W3:Y:S01]  /*0040*/  LDCU UR5, c[0x0][0x3b0] ;  /* 0x00007600ff0577ac */ /* 0x000ee20008000800 */
[----:B0-----:R-:W-:-:S06]  /*0050*/  UPRMT UR4, UR4, 0x7770, URZ ;  /* 0x0000777004047896 */ /* 0x001fcc00080000ff */
[----:B------:R-:W-:-:S13]  /*0060*/  ISETP.NE.AND P0, PT, RZ, UR4, PT ;  /* 0x00000004ff007c0c */ /* 0x000fda000bf05270 */
[----:B------:R-:W2:Y:S02]  /*0070*/  @P0 LDC.64 R2, c[0x0][0x3a8] ;  /* 0x0000ea00ff020b82 */ /* 0x000ea40000000a00 */
[----:B--2---:R0:W5:Y:S06]  /*0080*/  @P0 LDG.E R44, desc[UR8][R2.64] ;  /* 0x00000008022c0981 */ /* 0x00416c000c1e1900 */
[----:B------:R-:W1:Y:S02]  /*0090*/  S2UR UR4, SR_CTAID.X ;  /* 0x00000000000479c3 */ /* 0x000e640000002500 */
[----:B-1----:R-:W-:-:S04]  /*00a0*/  VIADD R42, R42, UR4 ;  /* 0x000000042a2a7c36 */ /* 0x002fc80008000000 */
[----:B------:R-:W-:-:S05]  /*00b0*/  IMAD R7, R42, 0x2100, RZ ;  /* 0x000021002a077824 */ /* 0x000fca00078e02ff */
[----:B---3--:R-:W-:Y:S01]  /*00c0*/  IADD3 R0, PT, PT, -R7, UR5, RZ ;  /* 0x0000000507007c10 */ /* 0x008fe2000fffe1ff */
[----:B------:R-:W1:Y:S03]  /*00d0*/  @!P0 LDC R44, c[0x0][0x3a8] ;  /* 0x0000ea00ff2c8b82 */ /* 0x000e660000000800 */
[----:B------:R-:W-:-:S13]  /*00e0*/  ISETP.GE.U32.AND P0, PT, R0, 0x2101, PT ;  /* 0x000021010000780c */ /* 0x000fda0003f06070 */
[----:B0-----:R-:W-:Y:S05]  /*00f0*/  @!P0 BRA `(.L_x_93) ;  /* 0x0000001c00ac8947 */ /* 0x001fea0003800000 */
[----:B------:R-:W0:Y:S01]  /*0100*/  S2R R16, SR_TID.X ;  /* 0x0000000000107919 */ /* 0x000e220000002100 */
[----:B------:R-:W2:Y:S01]  /*0110*/  LDCU.64 UR4, c[0x0][0x380] ;  /* 0x00007000ff0477ac */ /* 0x000ea20008000a00 */
[C---:B0-----:R-:W-:Y:S02]  /*0120*/  LOP3.LUT R0, R16.reuse, 0x1f, RZ, 0xc0, !PT ;  /* 0x0000001f10007812 */ /* 0x041fe400078ec0ff */
[----:B------:R-:W-:-:S05]  /*0130*/  LOP3.LUT R3, R16, 0x3e0, RZ, 0xc0, !PT ;  /* 0x000003e010037812 */ /* 0x000fca00078ec0ff */
[----:B------:R-:W-:-:S05]  /*0140*/  IMAD R0, R3, 0x16, R0 ;  /* 0x0000001603007824 */ /* 0x000fca00078e0200 */
[----:B------:R-:W-:-:S05]  /*0150*/  IADD3 R0, P0, PT, R7, R0, RZ ;  /* 0x0000000007007210 */ /* 0x000fca0007f1e0ff */
[----:B------:R-:W-:Y:S02]  /*0160*/  IMAD.X R3, RZ, RZ, RZ, P0 ;  /* 0x000000ffff037224 */ /* 0x000fe400000e06ff */
        /* <DEDUP_REMOVED lines=30> */
[----:B------:R-:W-:Y:S01]  /*0350*/  ISETP.NE.AND P0, PT, R42, RZ, PT ;  /* 0x000000ff2a00720c */ /* 0x000fe20003f05270 */
        /* <DEDUP_REMOVED lines=28> */
[----:B------:R0:W1:Y:S04]  /*0520*/  LDS.64 R36, [R27] ;  /* 0x000000001b247984 */ /* 0x0000680000000a00 */
[----:B------:R0:W2:Y:S04]  /*0530*/  LDS.64 R34, [R27+0x8] ;  /* 0x000008001b227984 */ /* 0x0000a80000000a00 */
[----:B------:R0:W3:Y:S04]  /*0540*/  LDS.64 R32, [R27+0x10] ;  /* 0x000010001b207984 */ /* 0x0000e80000000a00 */
[----:B------:R0:W4:Y:S04]  /*0550*/  LDS.64 R18, [R27+0x18] ;  /* 0x000018001b127984 */ /* 0x0001280000000a00 */
[----:B------:R0:W0:Y:S04]  /*0560*/  LDS.64 R14, [R27+0x20] ;  /* 0x000020001b0e7984 */ /* 0x0000280000000a00 */
[----:B------:R0:W0:Y:S04]  /*0570*/  LDS.64 R12, [R27+0x28] ;  /* 0x000028001b0c7984 */ /* 0x0000280000000a00 */
[----:B------:R0:W0:Y:S04]  /*0580*/  LDS.64 R10, [R27+0x30] ;  /* 0x000030001b0a7984 */ /* 0x0000280000000a00 */
[----:B------:R0:W0:Y:S04]  /*0590*/  LDS.64 R8, [R27+0x38] ;  /* 0x000038001b087984 */ /* 0x0000280000000a00 */
[----:B------:R0:W0:Y:S04]  /*05a0*/  LDS.64 R6, [R27+0x40] ;  /* 0x000040001b067984 */ /* 0x0000280000000a00 */
[----:B------:R0:W0:Y:S04]  /*05b0*/  LDS.64 R4, [R27+0x48] ;  /* 0x000048001b047984 */ /* 0x0000280000000a00 */
[----:B------:R0:W0:Y:S01]  /*05c0*/  LDS.64 R2, [R27+0x50] ;  /* 0x000050001b027984 */ /* 0x0000220000000a00 */
[----:B------:R-:W-:Y:S06]  /*05d0*/  BAR.SYNC.DEFER_BLOCKING 0x0 ;  /* 0x0000000000007b1d */ /* 0x000fec0000010000 */
[----:B-1----:R-:W-:Y:S05]  /*05e0*/  @P0 BRA `(.L_x_95) ;  /* 0x00000004001c0947 */ /* 0x002fea0003800000 */
[----:B0-2---:R-:W-:Y:S02]  /*05f0*/  IADD3 R17, PT, PT, R34, R37, R36 ;  /* 0x0000002522117210 */ /* 0x005fe40007ffe024 */
[C---:B------:R-:W-:Y:S02]  /*0600*/  ISETP.NE.AND P1, PT, R39.reuse, 0x1f, PT ;  /* 0x0000001f2700780c */ /* 0x040fe40003f25270 */
[----:B---3--:R-:W-:Y:S02]  /*0610*/  IADD3 R17, PT, PT, R32, R35, R17 ;  /* 0x0000002320117210 */ /* 0x008fe40007ffe011 */
[----:B------:R-:W-:Y:S02]  /*0620*/  ISETP.NE.AND P2, PT, R39, RZ, PT ;  /* 0x000000ff2700720c */ /* 0x000fe40003f45270 */
[----:B----4-:R-:W-:-:S04]  /*0630*/  IADD3 R17, PT, PT, R18, R33, R17 ;  /* 0x0000002112117210 */ /* 0x010fc80007ffe011 */
[----:B------:R-:W-:-:S03]  /*0640*/  IADD3 R17, PT, PT, R14, R19, R17 ;  /* 0x000000130e117210 */ /* 0x000fc60007ffe011 */
[----:B------:R-:W-:Y:S02]  /*0650*/  @!P1 LEA R43, R40, UR4, 0x2 ;  /* 0x00000004282b9c11 */ /* 0x000fe4000f8e10ff */
[----:B------:R-:W-:-:S04]  /*0660*/  IADD3 R17, PT, PT, R12, R15, R17 ;  /* 0x0000000f0c117210 */ /* 0x000fc80007ffe011 */
[----:B------:R-:W-:-:S04]  /*0670*/  IADD3 R17, PT, PT, R10, R13, R17 ;  /* 0x0000000d0a117210 */ /* 0x000fc80007ffe011 */
[----:B------:R-:W-:-:S04]  /*0680*/  IADD3 R17, PT, PT, R8, R11, R17 ;  /* 0x0000000b08117210 */ /* 0x000fc80007ffe011 */
[----:B------:R-:W-:-:S04]  /*0690*/  IADD3 R17, PT, PT, R6, R9, R17 ;  /* 0x0000000906117210 */ /* 0x000fc80007ffe011 */
[----:B------:R-:W-:-:S04]  /*06a0*/  IADD3 R17, PT, PT, R4, R7, R17 ;  /* 0x0000000704117210 */ /* 0x000fc80007ffe011 */
[----:B------:R-:W-:-:S05]  /*06b0*/  IADD3 R20, PT, PT, R2, R5, R17 ;  /* 0x0000000502147210 */ /* 0x000fca0007ffe011 */
[----:B------:R-:W-:-:S05]  /*06c0*/  IMAD.IADD R3, R3, 0x1, R20 ;  /* 0x0000000103037824 */ /* 0x000fca00078e0214 */
        /* <DEDUP_REMOVED lines=37> */
[----:B------:R-:W-:Y:S02]  /*0920*/  SEL R20, R26, R20, !P0 ;  /* 0x000000141a147207 */ /* 0x000fe40004000000 */
[----:B------:R-:W-:-:S04]  /*0930*/  ISETP.NE.AND P0, PT, R40, 0x8, PT ;  /* 0x000000082800780c */ /* 0x000fc80003f05270 */
[----:B------:R-:W-:Y:S02]  /*0940*/  SEL R20, R27, R20, !P0 ;  /* 0x000000141b147207 */ /* 0x000fe40004000000 */
[----:B------:R-:W-:Y:S02]  /*0950*/  ISETP.NE.AND P0, PT, R40, 0xa, PT ;  /* 0x0000000a2800780c */ /* 0x000fe40003f05270 */
[----:B------:R-:W-:Y:S02]  /*0960*/  SEL R20, R28, R20, !P1 ;  /* 0x000000141c147207 */ /* 0x000fe40004800000 */
[----:B------:R-:W-:Y:S02]  /*0970*/  ISETP.NE.AND P1, PT, R40, 0xb, PT ;  /* 0x0000000b2800780c */ /* 0x000fe40003f25270 */
[----:B------:R-:W-:Y:S01]  /*0980*/  SEL R20, R29, R20, !P0 ;  /* 0x000000141d147207 */ /* 0x000fe20004000000 */
[----:B------:R-:W-:Y:S01]  /*0990*/  IMAD.IADD R29, R30, 0x1, R29 ;  /* 0x000000011e1d7824 */ /* 0x000fe200078e021d */
[----:B------:R-:W-:-:S04]  /*09a0*/  ISETP.GE.U32.AND P0, PT, R16, 0x20, PT ;  /* 0x000000201000780c */ /* 0x000fc80003f06070 */
[----:B------:R-:W-:Y:S02]  /*09b0*/  SEL R20, R29, R20, !P1 ;  /* 0x000000141d147207 */ /* 0x000fe40004800000 */
[----:B------:R-:W-:Y:S02]  /*09c0*/  ISETP.NE.AND P1, PT, R16, RZ, PT ;  /* 0x000000ff1000720c */ /* 0x000fe40003f25270 */
[----:B------:R-:W-:Y:S02]  /*09d0*/  SEL R16, R3, RZ, P2 ;  /* 0x000000ff03107207 */ /* 0x000fe40001000000 */
[----:B------:R-:W-:Y:S02]  /*09e0*/  SEL R3, R20, RZ, P0 ;  /* 0x000000ff14037207 */ /* 0x000fe40000000000 */
[--C-:B-----5:R-:W-:Y:S02]  /*09f0*/  IADD3 R31, PT, PT, R29, R31, R44.reuse ;  /* 0x0000001f1d1f7210 */ /* 0x120fe40007ffe02c */
[----:B------:R-:W-:-:S05]  /*0a00*/  IADD3 R44, PT, PT, R3, R16, R44 ;  /* 0x00000010032c7210 */ /* 0x000fca0007ffe02c */
[----:B------:R-:W-:Y:S05]  /*0a10*/  @P1 BRA `(.L_x_96) ;  /* 0x0000000c00f41947 */ /* 0x000fea0003800000 */
[----:B------:R-:W0:Y:S01]  /*0a20*/  LDC.64 R16, c[0x0][0x390] ;  /* 0x0000e400ff107b82 */ /* 0x000e220000000a00 */
[----:B------:R-:W-:-:S05]  /*0a30*/  IMAD.MOV.U32 R30, RZ, RZ, 0x65 ;  /* 0x00000065ff1e7424 */ /* 0x000fca00078e00ff */
[----:B0-----:R0:W-:Y:S01]  /*0a40*/  ST.E.64.STRONG.GPU desc[UR8][R16.64+0x100], R30 ;  /* 0x0001001e10007985 */ /* 0x0011e2000c10fb08 */
[----:B------:R-:W-:Y:S05]  /*0a50*/  BRA `(.L_x_96) ;  /* 0x0000000c00e47947 */ /* 0x000fea0003800000 */
.L_x_95:
        /* <DEDUP_REMOVED lines=57> */
[----:B------:R-:W-:Y:S02]  /*0df0*/  ISETP.NE.AND P0, PT, R40, 0xa, PT ;  /* 0x0000000a2800780c */ /* 0x000fe40003f05270 */
[----:B------:R-:W-:Y:S02]  /*0e00*/  SEL R20, R28, R20, !P1 ;  /* 0x000000141c147207 */ /* 0x000fe40004800000 */
[----:B------:R-:W-:Y:S02]  /*0e10*/  ISETP.NE.AND P1, PT, R40, 0xb, PT ;  /* 0x0000000b2800780c */ /* 0x000fe40003f25270 */
[----:B------:R-:W-:Y:S02]  /*0e20*/  SEL R20, R29, R20, !P0 ;  /* 0x000000141d147207 */ /* 0x000fe40004000000 */
[----:B------:R-:W-:-:S02]  /*0e30*/  ISETP.GT.U32.AND P0, PT, R16, 0x1f, PT ;  /* 0x0000001f1000780c */ /* 0x000fc40003f04070 */
[----:B------:R-:W-:Y:S02]  /*0e40*/  SEL R20, R30, R20, !P1 ;  /* 0x000000141e147207 */ /* 0x000fe40004800000 */
[----:B------:R-:W-:-:S03]  /*0e50*/  ISETP.GE.U32.AND P1, PT, R16, 0x20, PT ;  /* 0x000000201000780c */ /* 0x000fc60003f26070 */
[----:B------:R-:W-:-:S05]  /*0e60*/  IMAD.IADD R20, R20, 0x1, R17 ;  /* 0x0000000114147824 */ /* 0x000fca00078e0211 */
[----:B------:R-:W-:Y:S01]  /*0e70*/  SEL R23, R3, R20, !P1 ;  /* 0x0000001403177207 */ /* 0x000fe20004800000 */
[----:B------:R-:W-:Y:S06]  /*0e80*/  @P0 BRA `(.L_x_97) ;  /* 0x0000000800b00947 */ /* 0x000fec0003800000 */
[----:B------:R-:W0:Y:S01]  /*0e90*/  LDC.64 R20, c[0x0][0x390] ;  /* 0x0000e400ff147b82 */ /* 0x000e220000000a00 */
[----:B------:R-:W-:Y:S02]  /*0ea0*/  ISETP.NE.AND P1, PT, R16, RZ, PT ;  /* 0x000000ff1000720c */ /* 0x000fe40003f25270 */
[----:B------:R-:W-:-:S05]  /*0eb0*/  LOP3.LUT R3, RZ, R16, RZ, 0x33, !PT ;  /* 0x00000010ff037212 */ /* 0x000fca00078e33ff */
[----:B------:R-:W-:-:S06]  /*0ec0*/  IMAD.IADD R40, R42, 0x1, R3 ;  /* 0x000000012a287824 */ /* 0x000fcc00078e0203 */
        /* <DEDUP_REMOVED lines=11> */
.L_x_127:
[----:B------:R-:W-:Y:S05]  /*0f80*/  @!P0 BRA `(.L_x_99) ;  /* 0x0000000000748947 */ /* 0x000fea0003800000 */
[----:B------:R-:W-:-:S07]  /*0f90*/  IMAD.MOV.U32 R3, RZ, RZ, 0x3b8 ;  /* 0x000003b8ff037424 */ /* 0x000fce00078e00ff */
.L_x_101:
[----:B------:R-:W-:Y:S02]  /*0fa0*/  VIADD R27, R3, 0x1 ;  /* 0x00000001031b7836 */ /* 0x000fe40000000000 */
[----:B------:R-:W-:Y:S02]  /*0fb0*/  IMAD R42, R42, 0x41a7, RZ ;  /* 0x000041a72a2a7824 */ /* 0x000fe400078e02ff */
[----:B------:R-:W0:Y:S01]  /*0fc0*/  I2F.U32.RP R22, R27 ;  /* 0x0000001b00167306 */ /* 0x000e220000209000 */
[----:B------:R-:W-:Y:S01]  /*0fd0*/  IMAD.MOV R29, RZ, RZ, -R27 ;  /* 0x000000ffff1d7224 */ /* 0x000fe200078e0a1b */
[----:B------:R-:W-:Y:S02]  /*0fe0*/  ISETP.NE.U32.AND P2, PT, R27, RZ, PT ;  /* 0x000000ff1b00720c */ /* 0x000fe40003f45070 */
[----:B------:R-:W-:-:S04]  /*0ff0*/  LOP3.LUT R42, R42, 0x7fffffff, RZ, 0xc0, !PT ;  /* 0x7fffffff2a2a7812 */ /* 0x000fc800078ec0ff */
[----:B0-----:R-:W0:Y:S02]  /*1000*/  MUFU.RCP R22, R22 ;  /* 0x0000001600167308 */ /* 0x001e240000001000 */
[----:B0-----:R-:W-:-:S06]  /*1010*/  VIADD R20, R22, 0xffffffe ;  /* 0x0ffffffe16147836 */ /* 0x001fcc0000000000 */
[----:B------:R0:W1:Y:S02]  /*1020*/  F2I.FTZ.U32.TRUNC.NTZ R21, R20 ;  /* 0x0000001400157305 */ /* 0x000064000021f000 */
[----:B0-----:R-:W-:Y:S02]  /*1030*/  IMAD.MOV.U32 R20, RZ, RZ, RZ ;  /* 0x000000ffff147224 */ /* 0x001fe400078e00ff */
[----:B-1----:R-:W-:-:S04]  /*1040*/  IMAD R29, R29, R21, RZ ;  /* 0x000000151d1d7224 */ /* 0x002fc800078e02ff */
[----:B------:R-:W-:-:S06]  /*1050*/  IMAD.HI.U32 R21, R21, R29, R20 ;  /* 0x0000001d15157227 */ /* 0x000fcc00078e0014 */
[----:B------:R-:W-:-:S04]  /*1060*/  IMAD.HI.U32 R21, R21, R42, RZ ;  /* 0x0000002a15157227 */ /* 0x000fc800078e00ff */
[----:B------:R-:W-:-:S04]  /*1070*/  IMAD.MOV R21, RZ, RZ, -R21 ;  /* 0x000000ffff157224 */ /* 0x000fc800078e0a15 */
[----:B------:R-:W-:-:S05]  /*1080*/  IMAD R22, R27, R21, R42 ;  /* 0x000000151b167224 */ /* 0x000fca00078e022a */
[----:B------:R-:W-:-:S13]  /*1090*/  ISETP.GE.U32.AND P0, PT, R22, R27, PT ;  /* 0x0000001b1600720c */ /* 0x000fda0003f06070 */
[----:B------:R-:W-:-:S05]  /*10a0*/  @P0 IMAD.IADD R22, R22, 0x1, -R27 ;  /* 0x0000000116160824 */ /* 0x000fca00078e0a1b */
[----:B------:R-:W-:-:S13]  /*10b0*/  ISETP.GE.U32.AND P0, PT, R22, R27, PT ;  /* 0x0000001b1600720c */ /* 0x000fda0003f06070 */
[----:B------:R-:W-:Y:S01]  /*10c0*/  @P0 IMAD.IADD R22, R22, 0x1, -R27 ;  /* 0x0000000116160824 */ /* 0x000fe200078e0a1b */
[----:B------:R-:W-:-:S04]  /*10d0*/  @!P2 LOP3.LUT R22, RZ, R27, RZ, 0x33, !PT ;  /* 0x0000001bff16a212 */ /* 0x000fc800078e33ff */
[----:B------:R-:W-:Y:S05]  /*10e0*/  NANOSLEEP R22 ;  /* 0x000000160000735d */ /* 0x000fea0003800000 */
[----:B------:R-:W2:Y:S01]  /*10f0*/  LD.E.64.STRONG.GPU R26, desc[UR8][R16.64+0x100] ;  /* 0x00010008101a7980 */ /* 0x000ea2000c10fb00 */
[----:B------:R-:W-:Y:S01]  /*1100*/  UMOV UR5, 0xffffffff ;  /* 0xffffffff00057882 */ /* 0x000fe20000000000 */
[----:B------:R-:W-:Y:S02]  /*1110*/  SHF.R.U32.HI R3, RZ, 0x1, R3 ;  /* 0x00000001ff037819 */ /* 0x000fe40000011603 */
[----:B--2---:R-:W-:Y:S01]  /*1120*/  ISETP.NE.AND P0, PT, R26, 0x63, PT ;  /* 0x000000631a00780c */ /* 0x004fe20003f05270 */
[----:B------:R-:W-:-:S12]  /*1130*/  BRA.DIV UR5, `(.L_x_100) ;  /* 0x0000003605187947 */ /* 0x000fd8000b800000 */
[----:B------:R-:W-:-:S13]  /*1140*/  VOTE.ANY P0, !P0 ;  /* 0x0000000000ff7806 */ /* 0x000fda0004000100 */
.L_x_130:
[----:B------:R-:W-:Y:S05]  /*1150*/  @P0 BRA `(.L_x_101) ;  /* 0xfffffffc00900947 */ /* 0x000fea000383ffff */
.L_x_99:
[----:B------:R-:W-:Y:S01]  /*1160*/  UMOV UR5, 0xffffffff ;  /* 0xffffffff00057882 */ /* 0x000fe20000000000 */
[----:B------:R-:W-:Y:S02]  /*1170*/  ISETP.NE.AND P0, PT, R26, 0x65, PT ;  /* 0x000000651a00780c */ /* 0x000fe40003f05270 */
[----:B------:R-:W-:Y:S11]  /*1180*/  BRA.DIV UR5, `(.L_x_102) ;  /* 0x0000003605247947 */ /* 0x000ff6000b800000 */
[----:B------:R-:W0:Y:S01]  /*1190*/  S2R R30, SR_GEMASK ;  /* 0x00000000001e7919 */ /* 0x000e220000003c00 */
[----:B------:R-:W-:Y:S01]  /*11a0*/  VOTE.ANY R21, PT, !P0 ;  /* 0x0000000000157806 */ /* 0x000fe200040e0100 */
[C---:B------:R-:W-:Y:S02]  /*11b0*/  VIADD R41, R39.reuse, 0x2 ;  /* 0x0000000227297836 */ /* 0x040fe40000000000 */
[C---:B------:R-:W-:Y:S02]  /*11c0*/  VIADD R43, R39.reuse, 0x4 ;  /* 0x00000004272b7836 */ /* 0x040fe40000000000 */
[C---:B------:R-:W-:Y:S02]  /*11d0*/  VIADD R44, R39.reuse, 0x8 ;  /* 0x00000008272c7836 */ /* 0x040fe40000000000 */
[----:B------:R-:W-:Y:S01]  /*11e0*/  VIADD R45, R39, 0x10 ;  /* 0x00000010272d7836 */ /* 0x000fe20000000000 */
[----:B0-----:R-:W-:-:S05]  /*11f0*/  LOP3.LUT R21, R21, 0x80000000, R30, 0xec, !PT ;  /* 0x8000000015157812 */ /* 0x001fca00078eec1e */
[----:B------:R-:W-:-:S05]  /*1200*/  VIADD R16, R21, 0xffffffff ;  /* 0xffffffff15107836 */ /* 0x000fca0000000000 */
[----:B------:R-:W-:-:S04]  /*1210*/  LOP3.LUT R16, R21, R16, RZ, 0xc, !PT ;  /* 0x0000001015107212 */ /* 0x000fc800078e0cff */
[----:B------:R0:W1:Y:S02]  /*1220*/  POPC R20, R16 ;  /* 0x0000001000147309 */ /* 0x0000640000000000 */
[----:B0-----:R-:W0:Y:S01]  /*1230*/  LDC.64 R16, c[0x0][0x390] ;  /* 0x0000e400ff107b82 */ /* 0x001e220000000a00 */
[----:B-1----:R-:W1:Y:S01]  /*1240*/  SHFL.DOWN PT, R22, R27, 0x1, R20 ;  /* 0x082000001b167989 */ /* 0x002e6200000e0014 */
[-C--:B------:R-:W-:Y:S02]  /*1250*/  ISETP.GE.AND P0, PT, R39, R20.reuse, PT ;  /* 0x000000142700720c */ /* 0x080fe40003f06270 */
[----:B------:R-:W-:Y:S02]  /*1260*/  ISETP.GT.AND P2, PT, R45, R20, PT ;  /* 0x000000142d00720c */ /* 0x000fe40003f44270 */
[----:B0-----:R-:W-:Y:S02]  /*1270*/  IADD3 R28, P3, PT, R16, 0x100, RZ ;  /* 0x00000100101c7810 */ /* 0x001fe40007f7e0ff */
[----:B-1----:R-:W-:-:S02]  /*1280*/  SEL R22, R22, RZ, !P0 ;  /* 0x000000ff16167207 */ /* 0x002fc40004000000 */
[----:B------:R-:W-:-:S03]  /*1290*/  ISETP.GT.AND P0, PT, R41, R20, PT ;  /* 0x000000142900720c */ /* 0x000fc60003f04270 */
[----:B------:R-:W-:-:S05]  /*12a0*/  IMAD.IADD R3, R22, 0x1, R27 ;  /* 0x0000000116037824 */ /* 0x000fca00078e021b */
[----:B------:R-:W0:Y:S02]  /*12b0*/  SHFL.DOWN PT, R22, R3, 0x2, R20 ;  /* 0x0840000003167989 */ /* 0x000e2400000e0014 */
[----:B0-----:R-:W-:Y:S02]  /*12c0*/  SEL R22, R22, RZ, !P0 ;  /* 0x000000ff16167207 */ /* 0x001fe40004000000 */
[----:B------:R-:W-:-:S03]  /*12d0*/  ISETP.GT.AND P0, PT, R43, R20, PT ;  /* 0x000000142b00720c */ /* 0x000fc60003f04270 */
[----:B------:R-:W-:Y:S02]  /*12e0*/  IMAD.IADD R29, R3, 0x1, R22 ;  /* 0x00000001031d7824 */ /* 0x000fe400078e0216 */
[----:B------:R-:W-:-:S03]  /*12f0*/  IMAD.X R3, RZ, RZ, R17, P3 ;  /* 0x000000ffff037224 */ /* 0x000fc600018e0611 */
        /* <DEDUP_REMOVED lines=10> */
[----:B0-----:R-:W-:-:S05]  /*13a0*/  SEL R22, R22, RZ, !P2 ;  /* 0x000000ff16167207 */ /* 0x001fca0005000000 */
[----:B------:R-:W-:-:S07]  /*13b0*/  IMAD.IADD R46, R47, 0x1, R22 ;  /* 0x000000012f2e7824 */ /* 0x000fce00078e0216 */
.L_x_139:
[----:B------:R-:W-:Y:S05]  /*13c0*/  @!P0 BRA `(.L_x_103) ;  /* 0x0000000400248947 */ /* 0x000fea0003800000 */
[----:B------:R-:W-:-:S07]  /*13d0*/  IMAD.MOV.U32 R29, RZ, RZ, 0x3b8 ;  /* 0x000003b8ff1d7424 */ /* 0x000fce00078e00ff */
.L_x_109:
[----:B------:R-:W-:Y:S02]  /*13e0*/  IMAD.MOV.U32 R16, RZ, RZ, R28 ;  /* 0x000000ffff107224 */ /* 0x000fe400078e001c */
[----:B------:R-:W-:Y:S02]  /*13f0*/  IMAD.MOV.U32 R17, RZ, RZ, R3 ;  /* 0x000000ffff117224 */ /* 0x000fe400078e0003 */
        /* <DEDUP_REMOVED lines=8> */
.L_x_142:
[----:B------:R-:W-:Y:S05]  /*1480*/  @!P0 BRA `(.L_x_105) ;  /* 0x0000000000748947 */ /* 0x000fea0003800000 */
[----:B------:R-:W-:-:S07]  /*1490*/  IMAD.MOV.U32 R22, RZ, RZ, R29 ;  /* 0x000000ffff167224 */ /* 0x000fce00078e001d */
.L_x_107:
        /* <DEDUP_REMOVED lines=27> */
.L_x_145:
[----:B------:R-:W-:Y:S05]  /*1650*/  @P0 BRA `(.L_x_107) ;  /* 0xfffffffc00900947 */ /* 0x000fea000383ffff */
.L_x_105:
[----:B------:R-:W-:Y:S01]  /*1660*/  UMOV UR5, 0xffffffff ;  /* 0xffffffff00057882 */ /* 0x000fe20000000000 */
[----:B------:R-:W-:Y:S02]  /*1670*/  ISETP.NE.AND P0, PT, R26, 0x65, PT ;  /* 0x000000651a00780c */ /* 0x000fe40003f05270 */
[----:B------:R-:W-:Y:S11]  /*1680*/  BRA.DIV UR5, `(.L_x_108) ;  /* 0x0000003605287947 */ /* 0x000ff6000b800000 */
[----:B------:R-:W-:Y:S01]  /*1690*/  VOTE.ANY R21, PT, !P0 ;  /* 0x0000000000157806 */ /* 0x000fe200040e0100 */
[----:B------:R-:W-:-:S03]  /*16a0*/  VIADD R40, R40, 0xffffffe0 ;  /* 0xffffffe028287836 */ /* 0x000fc60000000000 */
[----:B------:R-:W-:-:S05]  /*16b0*/  LOP3.LUT R21, R21, 0x80000000, R30, 0xec, !PT ;  /* 0x8000000015157812 */ /* 0x000fca00078eec1e */
        /* <DEDUP_REMOVED lines=25> */
.L_x_154:
[----:B------:R-:W-:Y:S05]  /*1850*/  @P0 BRA `(.L_x_109) ;  /* 0xfffffff800e00947 */ /* 0x000fea000383ffff */
.L_x_103:
        /* <DEDUP_REMOVED lines=8> */
[----:B0-----:R-:W-:-:S05]  /*18e0*/  @!P1 LEA R3, R16, R3, 0x18 ;  /* 0x0000000310039211 */ /* 0x001fca00078ec0ff */
[----:B------:R1:W-:Y:S04]  /*18f0*/  @!P1 STS [R3+0x8], R31 ;  /* 0x0000081f03009388 */ /* 0x0003e80000000800 */
[----:B------:R1:W-:Y:S01]  /*1900*/  @!P1 STS [R3+0x4], R46 ;  /* 0x0000042e03009388 */ /* 0x0003e20000000800 */
[----:B--2---:R-:W-:Y:S01]  /*1910*/  @!P0 LEA R17, R20, R17, 0x18 ;  /* 0x0000001114118211 */ /* 0x004fe200078ec0ff */
[----:B------:R-:W-:Y:S02]  /*1920*/  IMAD.MOV.U32 R20, RZ, RZ, R23 ;  /* 0x000000ffff147224 */ /* 0x000fe400078e0017 */
[----:B------:R-:W-:Y:S02]  /*1930*/  @!P0 IMAD.MOV.U32 R20, RZ, RZ, R46 ;  /* 0x000000ffff148224 */ /* 0x000fe400078e002e */
[----:B------:R1:W-:Y:S05]  /*1940*/  @!P0 STS [R17+0x4c], R46 ;  /* 0x00004c2e11008388 */ /* 0x0003ea0000000800 */
.L_x_97:
[----:B------:R-:W-:Y:S05]  /*1950*/  WARPSYNC.ALL ;  /* 0x0000000000007948 */ /* 0x000fea0003800000 */
[----:B------:R-:W0:Y:S08]  /*1960*/  S2UR UR6, SR_CgaCtaId ;  /* 0x00000000000679c3 */ /* 0x000e300000008800 */
[----:B------:R-:W-:Y:S06]  /*1970*/  BAR.SYNC.DEFER_BLOCKING 0x0 ;  /* 0x0000000000007b1d */ /* 0x000fec0000010000 */
[----:B------:R-:W-:Y:S01]  /*1980*/  UMOV UR5, 0x400 ;  /* 0x0000040000057882 */ /* 0x000fe20000000000 */
[----:B------:R-:W2:Y:S01]  /*1990*/  S2R R16, SR_TID.X ;  /* 0x0000000000107919 */ /* 0x000ea20000002100 */
[----:B0-----:R-:W-:-:S09]  /*19a0*/  ULEA UR5, UR6, UR5, 0x18 ;  /* 0x0000000506057291 */ /* 0x001fd2000f8ec0ff */
[----:B-1----:R-:W0:Y:S01]  /*19b0*/  LDS R3, [UR5+0x4c] ;  /* 0x00004c05ff037984 */ /* 0x002e220008000800 */
[----:B--2---:R-:W-:-:S04]  /*19c0*/  ISETP.NE.AND P0, PT, R16, RZ, PT ;  /* 0x000000ff1000720c */ /* 0x004fc80003f05270 */
[----:B0-----:R-:W-:-:S05]  /*19d0*/  SEL R3, R3, RZ, P0 ;  /* 0x000000ff03037207 */ /* 0x001fca0000000000 */
[----:B------:R-:W-:-:S07]  /*19e0*/  IMAD.IADD R44, R3, 0x1, R20 ;  /* 0x00000001032c7824 */ /* 0x000fce00078e0214 */
.L_x_96:
[----:B------:R-:W-:Y:S05]  /*19f0*/  BSYNC.RECONVERGENT B0 ;  /* 0x0000000000007941 */ /* 0x000fea0003800200 */
.L_x_94:
[----:B------:R-:W-:Y:S01]  /*1a00*/  IMAD.IADD R45, R36, 0x1, R44 ;  /* 0x00000001242d7824 */ /* 0x000fe200078e022c */
[----:B------:R-:W1:Y:S01]  /*1a10*/  S2R R3, SR_TID.X ;  /* 0x0000000000037919 */ /* 0x000e620000002100 */
[----:B------:R-:W2:Y:S01]  /*1a20*/  S2UR UR6, SR_CgaCtaId ;  /* 0x00000000000679c3 */ /* 0x000ea20000008800 */
[----:B------:R-:W-:Y:S01]  /*1a30*/  UMOV UR5, 0x400 ;  /* 0x0000040000057882 */ /* 0x000fe20000000000 */
[----:B0-----:R-:W-:Y:S01]  /*1a40*/  IMAD.IADD R16, R37, 0x1, R45 ;  /* 0x0000000125107824 */ /* 0x001fe200078e022d */
[----:B------:R-:W0:Y:S03]  /*1a50*/  S2R R24, SR_LANEID ;  /* 0x0000000000187919 */ /* 0x000e260000000000 */
[----:B------:R-:W-:Y:S02]  /*1a60*/  IMAD.IADD R17, R34, 0x1, R16 ;  /* 0x0000000122117824 */ /* 0x000fe400078e0210 */
[----:B------:R-:W-:Y:S02]  /*1a70*/  BAR.SYNC.DEFER_BLOCKING 0x0 ;  /* 0x0000000000007b1d */ /* 0x000fe40000010000 */
[----:B------:R-:W-:-:S04]  /*1a80*/  IMAD.IADD R22, R35, 0x1, R17 ;  /* 0x0000000123167824 */ /* 0x000fc800078e0211 */
[----:B------:R-:W-:-:S04]  /*1a90*/  IMAD.IADD R23, R32, 0x1, R22 ;  /* 0x0000000120177824 */ /* 0x000fc800078e0216 */
[----:B------:R-:W-:-:S04]  /*1aa0*/  IMAD.IADD R20, R33, 0x1, R23 ;  /* 0x0000000121147824 */ /* 0x000fc800078e0217 */
[----:B------:R-:W-:Y:S01]  /*1ab0*/  IMAD.IADD R21, R18, 0x1, R20 ;  /* 0x0000000112157824 */ /* 0x000fe200078e0214 */
[----:B--2---:R-:W-:-:S03]  /*1ac0*/  ULEA UR5, UR6, UR5, 0x18 ;  /* 0x0000000506057291 */ /* 0x004fc6000f8ec0ff */
[----:B------:R-:W-:Y:S01]  /*1ad0*/  IMAD.IADD R18, R19, 0x1, R21 ;  /* 0x0000000113127824 */ /* 0x000fe200078e0215 */
[----:B------:R-:W2:Y:S03]  /*1ae0*/  LDCU.64 UR6, c[0x0][0x388] ;  /* 0x00007100ff0677ac */ /* 0x000ea60008000a00 */
[----:B------:R-:W-:Y:S01]  /*1af0*/  IMAD.IADD R19, R14, 0x1, R18 ;  /* 0x000000010e137824 */ /* 0x000fe200078e0212 */
[----:B-1----:R-:W-:-:S03]  /*1b00*/  SHF.R.U32.HI R3, RZ, 0x5, R3 ;  /* 0x00000005ff037819 */ /* 0x002fc60000011603 */
[----:B------:R-:W-:Y:S02]  /*1b10*/  IMAD.IADD R14, R15, 0x1, R19 ;  /* 0x000000010f0e7824 */ /* 0x000fe400078e0213 */
[----:B0-----:R-:W-:Y:S02]  /*1b20*/  IMAD R3, R3, 0x2c0, R24 ;  /* 0x000002c003037824 */ /* 0x001fe400078e0218 */
[----:B------:R-:W-:-:S03]  /*1b30*/  IMAD.IADD R15, R12, 0x1, R14 ;  /* 0x000000010c0f7824 */ /* 0x000fc600078e020e */
[----:B------:R-:W-:Y:S01]  /*1b40*/  LEA R49, R3, UR5, 0x2 ;  /* 0x0000000503317c11 */ /* 0x000fe2000f8e10ff */
[----:B------:R-:W-:Y:S01]  /*1b50*/  IMAD.IADD R12, R13, 0x1, R15 ;  /* 0x000000010d0c7824 */ /* 0x000fe200078e020f */
[----:B--2---:R-:W-:-:S03]  /*1b60*/  IADD3 R38, P0, PT, R38, UR6, RZ ;  /* 0x0000000626267c10 */ /* 0x004fc6000ff1e0ff */
[----:B------:R-:W-:Y:S02]  /*1b70*/  IMAD.IADD R13, R10, 0x1, R12 ;  /* 0x000000010a0d7824 */ /* 0x000fe400078e020c */
[----:B------:R-:W-:Y:S01]  /*1b80*/  IMAD R24, R24, 0x54, R49 ;  /* 0x0000005418187824 */ /* 0x000fe200078e0231 */
[----:B------:R-:W-:Y:S01]  /*1b90*/  IADD3.X R39, PT, PT, R0, UR7, RZ, P0, !PT ;  /* 0x0000000700277c10 */ /* 0x000fe200087fe4ff */
[----:B------:R-:W-:-:S03]  /*1ba0*/  IMAD.IADD R10, R11, 0x1, R13 ;  /* 0x000000010b0a7824 */ /* 0x000fc600078e020d */
[----:B------:R-:W-:Y:S01]  /*1bb0*/  STS.64 [R24], R44 ;  /* 0x0000002c18007388 */ /* 0x000fe20000000a00 */
[----:B------:R-:W-:-:S03]  /*1bc0*/  IMAD.IADD R11, R8, 0x1, R10 ;  /* 0x00000001080b7824 */ /* 0x000fc600078e020a */
[----:B------:R-:W-:Y:S01]  /*1bd0*/  STS.64 [R24+0x8], R16 ;  /* 0x0000081018007388 */ /* 0x000fe20000000a00 */
        /* <DEDUP_REMOVED lines=11> */
[----:B------:R-:W-:Y:S04]  /*1c90*/  STS.64 [R24+0x38], R10 ;  /* 0x0000380a18007388 */ /* 0x000fe80000000a00 */
[----:B------:R-:W-:Y:S04]  /*1ca0*/  STS.64 [R24+0x40], R8 ;  /* 0x0000400818007388 */ /* 0x000fe80000000a00 */
[----:B------:R-:W-:Y:S04]  /*1cb0*/  STS.64 [R24+0x48], R6 ;  /* 0x0000480618007388 */ /* 0x000fe80000000a00 */
[----:B------:R-:W-:Y:S01]  /*1cc0*/  STS.64 [R24+0x50], R4 ;  /* 0x0000500418007388 */ /* 0x000fe20000000a00 */
[----:B------:R-:W-:-:S03]  /*1cd0*/  NOP ;  /* 0x0000000000007918 */ /* 0x000fc60000000000 */
[----:B------:R-:W0:Y:S04]  /*1ce0*/  LDS R3, [R49] ;  /* 0x0000000031037984 */ /* 0x000e280000000800 */
[----:B------:R-:W1:Y:S04]  /*1cf0*/  LDS R17, [R49+0x80] ;  /* 0x0000800031117984 */ /* 0x000e680000000800 */
        /* <DEDUP_REMOVED lines=43> */
.L_x_93:
[----:B------:R-:W-:-:S13]  /*1fb0*/  ISETP.NE.AND P0, PT, R0, RZ, PT ;  /* 0x000000ff0000720c */ /* 0x000fda0003f05270 */
[----:B------:R-:W-:Y:S05]  /*1fc0*/  @!P0 EXIT ;  /* 0x000000000000894d */ /* 0x000fea0003800000 */
[----:B------:R-:W0:Y:S02]  /*1fd0*/  LDC.64 R4, c[0x0][0x380] ;  /* 0x0000e000ff047b82 */ /* 0x000e240000000a00 */
[----:B0-----:R-:W-:-:S05]  /*1fe0*/  IMAD.WIDE.U32 R4, R7, 0x4, R4 ;  /* 0x0000000407047825 */ /* 0x001fca00078e0004 */
[----:B------:R0:W2:Y:S01]  /*1ff0*/  LDG.E R6, desc[UR8][R4.64] ;  /* 0x0000000804067981 */ /* 0x0000a2000c1e1900 */
[----:B------:R-:W3:Y:S02]  /*2000*/  S2R R2, SR_TID.X ;  /* 0x0000000000027919 */ /* 0x000ee40000002100 */
[C---:B---3--:R-:W-:Y:S02]  /*2010*/  LOP3.LUT R3, R2.reuse, 0x1f, RZ, 0xc0, !PT ;  /* 0x0000001f02037812 */ /* 0x048fe400078ec0ff */
[----:B------:R-:W-:-:S05]  /*2020*/  LOP3.LUT R8, R2, 0x3e0, RZ, 0xc0, !PT ;  /* 0x000003e002087812 */ /* 0x000fca00078ec0ff */
[----:B------:R-:W-:-:S04]  /*2030*/  IMAD R3, R8, 0x16, R3 ;  /* 0x0000001608037824 */ /* 0x000fc800078e0203 */
[C---:B------:R-:W-:Y:S01]  /*2040*/  VIADD R7, R3.reuse, 0x20 ;  /* 0x0000002003077836 */ /* 0x040fe20000000000 */
[C---:B------:R-:W-:Y:S01]  /*2050*/  ISETP.GE.U32.AND P6, PT, R3.reuse, R0, PT ;  /* 0x000000000300720c */ /* 0x040fe20003fc6070 */
[C---:B------:R-:W-:Y:S01]  /*2060*/  VIADD R9, R3.reuse, 0x40 ;  /* 0x0000004003097836 */ /* 0x040fe20000000000 */
[C---:B0-----:R-:W-:Y:S01]  /*2070*/  LEA R4, P1, R3.reuse, R4, 0x2 ;  /* 0x0000000403047211 */ /* 0x041fe200078210ff */
[----:B------:R-:W-:Y:S01]  /*2080*/  VIADD R11, R3, 0x60 ;  /* 0x00000060030b7836 */ /* 0x000fe20000000000 */
[-C--:B------:R-:W-:Y:S01]  /*2090*/  ISETP.GE.U32.AND P5, PT, R7, R0.reuse, PT ;  /* 0x000000000700720c */ /* 0x080fe20003fa6070 */
[----:B------:R-:W-:Y:S01]  /*20a0*/  VIADD R7, R3, 0x80 ;  /* 0x0000008003077836 */ /* 0x000fe20000000000 */
[-C--:B------:R-:W-:Y:S01]  /*20b0*/  ISETP.GE.U32.AND P0, PT, R9, R0.reuse, PT ;  /* 0x000000000900720c */ /* 0x080fe20003f06070 */
[----:B------:R-:W-:Y:S01]  /*20c0*/  IMAD.X R5, RZ, RZ, R5, P1 ;  /* 0x000000ffff057224 */ /* 0x000fe200008e0605 */
[-C--:B------:R-:W-:Y:S01]  /*20d0*/  ISETP.GE.U32.AND P4, PT, R11, R0.reuse, PT ;  /* 0x000000000b00720c */ /* 0x080fe20003f86070 */
[----:B------:R-:W-:Y:S01]  /*20e0*/  VIADD R9, R3, 0xa0 ;  /* 0x000000a003097836 */ /* 0x000fe20000000000 */
[----:B------:R-:W-:Y:S01]  /*20f0*/  ISETP.GE.U32.AND P3, PT, R7, R0, PT ;  /* 0x000000000700720c */ /* 0x000fe20003f66070 */
[----:B------:R-:W-:-:S03]  /*2100*/  VIADD R7, R3, 0xc0 ;  /* 0x000000c003077836 */ /* 0x000fc60000000000 */
[-C--:B------:R-:W-:Y:S01]  /*2110*/  ISETP.GE.U32.AND P2, PT, R9, R0.reuse, PT ;  /* 0x000000000900720c */ /* 0x080fe20003f46070 */
[----:B------:R-:W-:Y:S01]  /*2120*/  VIADD R9, R3, 0x100 ;  /* 0x0000010003097836 */ /* 0x000fe20000000000 */
[-C--:B------:R-:W-:Y:S01]  /*2130*/  ISETP.GE.U32.AND P1, PT, R7, R0.reuse, PT ;  /* 0x000000000700720c */ /* 0x080fe20003f26070 */
[C---:B------:R-:W-:Y:S02]  /*2140*/  VIADD R7, R3.reuse, 0xe0 ;  /* 0x000000e003077836 */ /* 0x040fe40000000000 */
[----:B------:R-:W-:Y:S02]  /*2150*/  VIADD R39, R3, 0x2a0 ;  /* 0x000002a003277836 */ /* 0x000fe40000000000 */
[----:B--2---:R-:W-:Y:S02]  /*2160*/  IMAD.MOV.U32 R16, RZ, RZ, R6 ;  /* 0x000000ffff107224 */ /* 0x004fe400078e0006 */
[----:B------:R-:W2:Y:S01]  /*2170*/  @!P6 LDG.E R6, desc[UR8][R4.64] ;  /* 0x000000080406e981 */ /* 0x000ea2000c1e1900 */
[----:B------:R-:W-:Y:S01]  /*2180*/  ISETP.GE.U32.AND P6, PT, R7, R0, PT ;  /* 0x000000000700720c */ /* 0x000fe20003fc6070 */
[----:B------:R-:W-:-:S02]  /*2190*/  IMAD.MOV.U32 R10, RZ, RZ, R16 ;  /* 0x000000ffff0a7224 */ /* 0x000fc400078e0010 */
[----:B------:R-:W-:Y:S02]  /*21a0*/  VIADD R7, R3, 0x120 ;  /* 0x0000012003077836 */ /* 0x000fe40000000000 */
[--C-:B------:R-:W-:Y:S02]  /*21b0*/  IMAD.MOV.U32 R12, RZ, RZ, R16.reuse ;  /* 0x000000ffff0c7224 */ /* 0x100fe400078e0010 */
[----:B------:R-:W3:Y:S01]  /*21c0*/  @!P0 LDG.E R10, desc[UR8][R4.64+0x100] ;  /* 0x00010008040a8981 */ /* 0x000ee2000c1e1900 */
[-C--:B------:R-:W-:Y:S01]  /*21d0*/  ISETP.GE.U32.AND P0, PT, R7, R0.reuse, PT ;  /* 0x000000000700720c */ /* 0x080fe20003f06070 */
[----:B------:R-:W-:Y:S02]  /*21e0*/  VIADD R7, R3, 0x140 ;  /* 0x0000014003077836 */ /* 0x000fe40000000000 */
[--C-:B------:R-:W-:Y:S01]  /*21f0*/  IMAD.MOV.U32 R8, RZ, RZ, R16.reuse ;  /* 0x000000ffff087224 */ /* 0x100fe200078e0010 */
[----:B------:R-:W4:Y:S01]  /*2200*/  @!P4 LDG.E R12, desc[UR8][R4.64+0x180] ;  /* 0x00018008040cc981 */ /* 0x000f22000c1e1900 */
[----:B------:R-:W-:Y:S01]  /*2210*/  IMAD.MOV.U32 R18, RZ, RZ, R16 ;  /* 0x000000ffff127224 */ /* 0x000fe200078e0010 */
[----:B------:R-:W-:Y:S01]  /*2220*/  ISETP.GE.U32.AND P4, PT, R7, R0, PT ;  /* 0x000000000700720c */ /* 0x000fe20003f86070 */
[----:B------:R-:W-:-:S02]  /*2230*/  VIADD R7, R3, 0x180 ;  /* 0x0000018003077836 */ /* 0x000fc40000000000 */
[----:B------:R-:W4:Y:S01]  /*2240*/  @!P5 LDG.E R8, desc[UR8][R4.64+0x80] ;  /* 0x000080080408d981 */ /* 0x000f22000c1e1900 */
[-C--:B------:R-:W-:Y:S01]  /*2250*/  ISETP.GE.U32.AND P5, PT, R9, R0.reuse, PT ;  /* 0x000000000900720c */ /* 0x080fe20003fa6070 */
[--C-:B------:R-:W-:Y:S02]  /*2260*/  IMAD.MOV.U32 R20, RZ, RZ, R16.reuse ;  /* 0x000000ffff147224 */ /* 0x100fe400078e0010 */
[----:B------:R-:W4:Y:S01]  /*2270*/  @!P2 LDG.E R18, desc[UR8][R4.64+0x280] ;  /* 0x000280080412a981 */ /* 0x000f22000c1e1900 */
[-C--:B------:R-:W-:Y:S01]  /*2280*/  ISETP.GE.U32.AND P2, PT, R7, R0.reuse, PT ;  /* 0x000000000700720c */ /* 0x080fe20003f46070 */
[C---:B------:R-:W-:Y:S02]  /*2290*/  VIADD R7, R3.reuse, 0x1a0 ;  /* 0x000001a003077836 */ /* 0x040fe40000000000 */
[--C-:B------:R-:W-:Y:S01]  /*22a0*/  IMAD.MOV.U32 R14, RZ, RZ, R16.reuse ;  /* 0x000000ffff0e7224 */ /* 0x100fe200078e0010 */
[----:B------:R-:W4:Y:S01]  /*22b0*/  @!P1 LDG.E R20, desc[UR8][R4.64+0x300] ;  /* 0x0003000804149981 */ /* 0x000f22000c1e1900 */
[----:B------:R-:W-:Y:S01]  /*22c0*/  VIADD R9, R3, 0x160 ;  /* 0x0000016003097836 */ /* 0x000fe20000000000 */
[----:B------:R-:W-:Y:S01]  /*22d0*/  ISETP.GE.U32.AND P1, PT, R7, R0, PT ;  /* 0x000000000700720c */ /* 0x000fe20003f26070 */
[----:B------:R-:W-:-:S02]  /*22e0*/  IMAD.MOV.U32 R24, RZ, RZ, R16 ;  /* 0x000000ffff187224 */ /* 0x000fc400078e0010 */
[----:B------:R-:W-:Y:S01]  /*22f0*/  VIADD R7, R3, 0x1e0 ;  /* 0x000001e003077836 */ /* 0x000fe20000000000 */
[----:B------:R-:W4:Y:S01]  /*2300*/  @!P3 LDG.E R14, desc[UR8][R4.64+0x200] ;  /* 0x00020008040eb981 */ /* 0x000f22000c1e1900 */
[--C-:B------:R-:W-:Y:S01]  /*2310*/  IMAD.MOV.U32 R22, RZ, RZ, R16.reuse ;  /* 0x000000ffff167224 */ /* 0x100fe200078e0010 */
[-C--:B------:R-:W-:Y:S01]  /*2320*/  ISETP.GE.U32.AND P3, PT, R9, R0.reuse, PT ;  /* 0x000000000900720c */ /* 0x080fe20003f66070 */
[----:B------:R-:W-:Y:S01]  /*2330*/  VIADD R9, R3, 0x1c0 ;  /* 0x000001c003097836 */ /* 0x000fe20000000000 */
[----:B------:R-:W4:Y:S01]  /*2340*/  @!P5 LDG.E R24, desc[UR8][R4.64+0x400] ;  /* 0x000400080418d981 */ /* 0x000f22000c1e1900 */
[--C-:B------:R-:W-:Y:S01]  /*2350*/  IMAD.MOV.U32 R26, RZ, RZ, R16.reuse ;  /* 0x000000ffff1a7224 */ /* 0x100fe200078e0010 */
[-C--:B------:R-:W-:Y:S01]  /*2360*/  ISETP.GE.U32.AND P5, PT, R7, R0.reuse, PT ;  /* 0x000000000700720c */ /* 0x080fe20003fa6070 */
[----:B------:R-:W-:Y:S01]  /*2370*/  VIADD R7, R3, 0x200 ;  /* 0x0000020003077836 */ /* 0x000fe20000000000 */
[----:B------:R-:W4:Y:S01]  /*2380*/  @!P6 LDG.E R22, desc[UR8][R4.64+0x380] ;  /* 0x000380080416e981 */ /* 0x000f22000c1e1900 */
[----:B------:R-:W-:Y:S01]  /*2390*/  ISETP.GE.U32.AND P6, PT, R9, R0, PT ;  /* 0x000000000900720c */ /* 0x000fe20003fc6070 */
[----:B------:R-:W-:-:S02]  /*23a0*/  IMAD.MOV.U32 R28, RZ, RZ, R16 ;  /* 0x000000ffff1c7224 */ /* 0x000fc400078e0010 */
[--C-:B------:R-:W-:Y:S01]  /*23b0*/  IMAD.MOV.U32 R30, RZ, RZ, R16.reuse ;  /* 0x000000ffff1e7224 */ /* 0x100fe200078e0010 */
[----:B------:R-:W4:Y:S01]  /*23c0*/  @!P0 LDG.E R26, desc[UR8][R4.64+0x480] ;  /* 0x00048008041a8981 */ /* 0x000f22000c1e1900 */
[-C--:B------:R-:W-:Y:S01]  /*23d0*/  ISETP.GE.U32.AND P0, PT, R7, R0.reuse, PT ;  /* 0x000000000700720c */ /* 0x080fe20003f06070 */
[C---:B------:R-:W-:Y:S02]  /*23e0*/  VIADD R9, R3.reuse, 0x220 ;  /* 0x0000022003097836 */ /* 0x040fe40000000000 */
[----:B------:R-:W-:Y:S01]  /*23f0*/  VIADD R7, R3, 0x240 ;  /* 0x0000024003077836 */ /* 0x000fe20000000000 */
[----:B------:R-:W4:Y:S01]  /*2400*/  @!P4 LDG.E R28, desc[UR8][R4.64+0x500] ;  /* 0x00050008041cc981 */ /* 0x000f22000c1e1900 */
[--C-:B------:R-:W-:Y:S01]  /*2410*/  IMAD.MOV.U32 R32, RZ, RZ, R16.reuse ;  /* 0x000000ffff207224 */ /* 0x100fe200078e0010 */
[-C--:B------:R-:W-:Y:S01]  /*2420*/  ISETP.GE.U32.AND P4, PT, R9, R0.reuse, PT ;  /* 0x000000000900720c */ /* 0x080fe20003f86070 */
[--C-:B------:R-:W-:Y:S01]  /*2430*/  IMAD.MOV.U32 R34, RZ, RZ, R16.reuse ;  /* 0x000000ffff227224 */ /* 0x100fe200078e0010 */
[----:B------:R-:W4:Y:S01]  /*2440*/  @!P3 LDG.E R30, desc[UR8][R4.64+0x580] ;  /* 0x00058008041eb981 */ /* 0x000f22000c1e1900 */
[----:B------:R-:W-:Y:S01]  /*2450*/  IMAD.MOV.U32 R36, RZ, RZ, R16 ;  /* 0x000000ffff247224 */ /* 0x000fe200078e0010 */
[----:B------:R-:W-:Y:S01]  /*2460*/  ISETP.GE.U32.AND P3, PT, R7, R0, PT ;  /* 0x000000000700720c */ /* 0x000fe20003f66070 */
[C---:B------:R-:W-:Y:S01]  /*2470*/  VIADD R7, R3.reuse, 0x260 ;  /* 0x0000026003077836 */ /* 0x040fe20000000000 */
[----:B------:R-:W4:Y:S01]  /*2480*/  @!P2 LDG.E R32, desc[UR8][R4.64+0x600] ;  /* 0x000600080420a981 */ /* 0x000f22000c1e1900 */
[----:B------:R-:W-:-:S03]  /*2490*/  VIADD R9, R3, 0x280 ;  /* 0x0000028003097836 */ /* 0x000fc60000000000 */
[----:B------:R-:W4:Y:S01]  /*24a0*/  @!P1 LDG.E R34, desc[UR8][R4.64+0x680] ;  /* 0x0006800804229981 */ /* 0x000f22000c1e1900 */
[-C--:B------:R-:W-:Y:S02]  /*24b0*/  ISETP.GE.U32.AND P2, PT, R7, R0.reuse, PT ;  /* 0x000000000700720c */ /* 0x080fe40003f46070 */
[-C--:B------:R-:W-:Y:S01]  /*24c0*/  ISETP.GE.U32.AND P1, PT, R9, R0.reuse, PT ;  /* 0x000000000900720c */ /* 0x080fe20003f26070 */
[----:B------:R-:W4:Y:S01]  /*24d0*/  @!P6 LDG.E R36, desc[UR8][R4.64+0x700] ;  /* 0x000700080424e981 */ /* 0x000f22000c1e1900 */
[----:B------:R-:W-:Y:S01]  /*24e0*/  ISETP.GE.U32.AND P6, PT, R39, R0, PT ;  /* 0x000000002700720c */ /* 0x000fe20003fc6070 */
[--C-:B------:R-:W-:Y:S02]  /*24f0*/  IMAD.MOV.U32 R46, RZ, RZ, R16.reuse ;  /* 0x000000ffff2e7224 */ /* 0x100fe400078e0010 */
[--C-:B------:R-:W-:Y:S02]  /*2500*/  IMAD.MOV.U32 R48, RZ, RZ, R16.reuse ;  /* 0x000000ffff307224 */ /* 0x100fe400078e0010 */
[----:B------:R-:W-:-:S02]  /*2510*/  IMAD.MOV.U32 R50, RZ, RZ, R16 ;  /* 0x000000ffff327224 */ /* 0x000fc400078e0010 */
        /* <DEDUP_REMOVED lines=13> */
[----:B------:R-:W-:Y:S01]  /*25f0*/  UMOV UR4, 0x400 ;  /* 0x0000040000047882 */ /* 0x000fe20000000000 */
[----:B------:R-:W-:Y:S01]  /*2600*/  ISETP.NE.AND P0, PT, R42, RZ, PT ;  /* 0x000000ff2a00720c */ /* 0x000fe20003f05270 */
[----:B-1----:R-:W-:-:S02]  /*2610*/  ULEA UR4, UR5, UR4, 0x18 ;  /* 0x0000000405047291 */ /* 0x002fc4000f8ec0ff */
[----:B0-----:R-:W-:-:S05]  /*2620*/  IMAD R41, R43, 0x2c0, R38 ;  /* 0x000002c02b297824 */ /* 0x001fca00078e0226 */
        /* <DEDUP_REMOVED lines=39> */
[----:B------:R-:W-:Y:S02]  /*28a0*/  ISETP.NE.AND P1, PT, R38, 0x1f, PT ;  /* 0x0000001f2600780c */ /* 0x000fe40003f25270 */
[----:B---3--:R-:W-:Y:S02]  /*28b0*/  IADD3 R16, PT, PT, R8, R7, R16 ;  /* 0x0000000708107210 */ /* 0x008fe40007ffe010 */
[----:B------:R-:W-:Y:S02]  /*28c0*/  ISETP.NE.AND P2, PT, R43, 0xb, PT ;  /* 0x0000000b2b00780c */ /* 0x000fe40003f45270 */
        /* <DEDUP_REMOVED lines=52> */
[----:B------:R-:W-:Y:S02]  /*2c10*/  ISETP.NE.AND P1, PT, R38, RZ, PT ;  /* 0x000000ff2600720c */ /* 0x000fe40003f25270 */
[----:B------:R-:W-:Y:S01]  /*2c20*/  SEL R16, R25, R16, !P0 ;  /* 0x0000001019107207 */ /* 0x000fe20004000000 */
[----:B------:R-:W-:Y:S01]  /*2c30*/  @!P2 IMAD.IADD R16, R26, 0x1, R25 ;  /* 0x000000011a10a824 */ /* 0x000fe200078e0219 */
[----:B------:R-:W-:-:S02]  /*2c40*/  ISETP.GE.U32.AND P0, PT, R2, 0x20, PT ;  /* 0x000000200200780c */ /* 0x000fc40003f06070 */
[----:B------:R-:W-:Y:S02]  /*2c50*/  SEL R37, R37, RZ, P1 ;  /* 0x000000ff25257207 */ /* 0x000fe40000800000 */
[----:B------:R-:W-:-:S04]  /*2c60*/  SEL R17, R16, RZ, P0 ;  /* 0x000000ff10117207 */ /* 0x000fc80000000000 */
[----:B-----5:R-:W-:Y:S01]  /*2c70*/  IADD3 R44, PT, PT, R17, R37, R44 ;  /* 0x00000025112c7210 */ /* 0x020fe20007ffe02c */
[----:B------:R-:W-:Y:S06]  /*2c80*/  BRA `(.L_x_111) ;  /* 0x0000000c00e87947 */ /* 0x000fec0003800000 */
.L_x_110:
[----:B0-2---:R-:W-:Y:S02]  /*2c90*/  IADD3 R16, PT, PT, R6, R5, R4 ;  /* 0x0000000506107210 */ /* 0x005fe40007ffe004 */
[----:B------:R-:W-:Y:S02]  /*2ca0*/  ISETP.NE.AND P1, PT, R38, 0x1f, PT ;  /* 0x0000001f2600780c */ /* 0x000fe40003f25270 */
        /* <DEDUP_REMOVED lines=52> */
[----:B------:R-:W-:Y:S01]  /*2ff0*/  SEL R16, R23, R16, !P0 ;  /* 0x0000001017107207 */ /* 0x000fe20004000000 */
[----:B------:R-:W-:Y:S01]  /*3000*/  IMAD.IADD R23, R44, 0x1, -R37 ;  /* 0x000000012c177824 */ /* 0x000fe200078e0a25 */
[C---:B------:R-:W-:Y:S02]  /*3010*/  ISETP.NE.AND P0, PT, R43.reuse, 0xa, PT ;  /* 0x0000000a2b00780c */ /* 0x040fe40003f05270 */
[----:B------:R-:W-:Y:S02]  /*3020*/  SEL R16, R24, R16, !P1 ;  /* 0x0000001018107207 */ /* 0x000fe40004800000 */
[----:B------:R-:W-:Y:S02]  /*3030*/  ISETP.NE.AND P1, PT, R43, 0xb, PT ;  /* 0x0000000b2b00780c */ /* 0x000fe40003f25270 */
[----:B------:R-:W-:Y:S02]  /*3040*/  SEL R16, R25, R16, !P0 ;  /* 0x0000001019107207 */ /* 0x000fe40004000000 */
[----:B------:R-:W-:-:S02]  /*3050*/  ISETP.GT.U32.AND P0, PT, R2, 0x1f, PT ;  /* 0x0000001f0200780c */ /* 0x000fc40003f04070 */
[----:B------:R-:W-:Y:S02]  /*3060*/  SEL R17, R23, RZ, P2 ;  /* 0x000000ff17117207 */ /* 0x000fe40001000000 */
        /* <DEDUP_REMOVED lines=20> */
.L_x_157:
[----:B------:R-:W-:Y:S05]  /*31b0*/  @!P0 BRA `(.L_x_114) ;  /* 0x0000000000748947 */ /* 0x000fea0003800000 */
[----:B------:R-:W-:-:S07]  /*31c0*/  IMAD.MOV.U32 R20, RZ, RZ, 0x3b8 ;  /* 0x000003b8ff147424 */ /* 0x000fce00078e00ff */
.L_x_116:
        /* <DEDUP_REMOVED lines=27> */
.L_x_160:
[----:B------:R-:W-:Y:S05]  /*3380*/  @P0 BRA `(.L_x_116) ;  /* 0xfffffffc00900947 */ /* 0x000fea000383ffff */
.L_x_114:
[----:B------:R-:W-:Y:S01]  /*3390*/  UMOV UR5, 0xffffffff ;  /* 0xffffffff00057882 */ /* 0x000fe20000000000 */
[----:B------:R-:W-:Y:S02]  /*33a0*/  ISETP.NE.AND P0, PT, R18, 0x65, PT ;  /* 0x000000651200780c */ /* 0x000fe40003f05270 */
[----:B------:R-:W-:Y:S11]  /*33b0*/  BRA.DIV UR5, `(.L_x_117) ;  /* 0x0000001e05047947 */ /* 0x000ff6000b800000 */
[----:B------:R-:W0:Y:S01]  /*33c0*/  S2R R26, SR_GEMASK ;  /* 0x00000000001a7919 */ /* 0x000e220000003c00 */
[----:B------:R-:W-:Y:S01]  /*33d0*/  VOTE.ANY R21, PT, !P0 ;  /* 0x0000000000157806 */ /* 0x000fe200040e0100 */
[----:B------:R-:W-:-:S03]  /*33e0*/  VIADD R17, R38, 0x2 ;  /* 0x0000000226117836 */ /* 0x000fc60000000000 */
[----:B0-----:R-:W-:-:S05]  /*33f0*/  LOP3.LUT R21, R21, 0x80000000, R26, 0xec, !PT ;  /* 0x8000000015157812 */ /* 0x001fca00078eec1a */
[----:B------:R-:W-:-:S05]  /*3400*/  VIADD R16, R21, 0xffffffff ;  /* 0xffffffff15107836 */ /* 0x000fca0000000000 */
[----:B------:R-:W-:Y:S01]  /*3410*/  LOP3.LUT R16, R21, R16, RZ, 0xc, !PT ;  /* 0x0000001015107212 */ /* 0x000fe200078e0cff */
[----:B------:R-:W-:-:S03]  /*3420*/  VIADD R21, R38, 0x10 ;  /* 0x0000001026157836 */ /* 0x000fc60000000000 */
[----:B------:R-:W0:Y:S02]  /*3430*/  POPC R20, R16 ;  /* 0x0000001000147309 */ /* 0x000e240000000000 */
[----:B0-----:R-:W0:Y:S01]  /*3440*/  SHFL.DOWN PT, R22, R19, 0x1, R20 ;  /* 0x0820000013167989 */ /* 0x001e2200000e0014 */
[-C--:B------:R-:W-:Y:S02]  /*3450*/  ISETP.GE.AND P0, PT, R38, R20.reuse, PT ;  /* 0x000000142600720c */ /* 0x080fe40003f06270 */
[-C--:B------:R-:W-:Y:S02]  /*3460*/  ISETP.GT.AND P2, PT, R21, R20.reuse, PT ;  /* 0x000000141500720c */ /* 0x080fe40003f44270 */
[----:B0-----:R-:W-:Y:S02]  /*3470*/  SEL R22, R22, RZ, !P0 ;  /* 0x000000ff16167207 */ /* 0x001fe40004000000 */
[----:B------:R-:W-:Y:S01]  /*3480*/  ISETP.GT.AND P0, PT, R17, R20, PT ;  /* 0x000000141100720c */ /* 0x000fe20003f04270 */
[----:B------:R-:W-:-:S02]  /*3490*/  VIADD R17, R38, 0x4 ;  /* 0x0000000426117836 */ /* 0x000fc40000000000 */
        /* <DEDUP_REMOVED lines=8> */
[----:B------:R-:W-:Y:S02]  /*3520*/  ISETP.GT.AND P0, PT, R17, R20, PT ;  /* 0x000000141100720c */ /* 0x000fe40003f04270 */
[----:B------:R-:W0:Y:S01]  /*3530*/  LDC.64 R16, c[0x0][0x390] ;  /* 0x0000e400ff107b82 */ /* 0x000e220000000a00 */
[----:B------:R-:W-:-:S05]  /*3540*/  IMAD.IADD R19, R45, 0x1, R22 ;  /* 0x000000012d137824 */ /* 0x000fca00078e0216 */
[----:B------:R-:W1:Y:S01]  /*3550*/  SHFL.DOWN PT, R22, R19, 0x8, R20 ;  /* 0x0900000013167989 */ /* 0x000e6200000e0014 */
[----:B0-----:R-:W-:-:S05]  /*3560*/  IADD3 R44, P3, PT, R16, 0x100, RZ ;  /* 0x00000100102c7810 */ /* 0x001fca0007f7e0ff */
[----:B------:R-:W-:Y:S01]  /*3570*/  IMAD.X R45, RZ, RZ, R17, P3 ;  /* 0x000000ffff2d7224 */ /* 0x000fe200018e0611 */
[----:B-1----:R-:W-:Y:S02]  /*3580*/  SEL R22, R22, RZ, !P0 ;  /* 0x000000ff16167207 */ /* 0x002fe40004000000 */
[----:B------:R-:W-:-:S03]  /*3590*/  ISETP.NE.AND P0, PT, R18, 0x65, PT ;  /* 0x000000651200780c */ /* 0x000fc60003f05270 */
[----:B------:R-:W-:-:S05]  /*35a0*/  IMAD.IADD R43, R19, 0x1, R22 ;  /* 0x00000001132b7824 */ /* 0x000fca00078e0216 */
[----:B------:R-:W0:Y:S05]  /*35b0*/  SHFL.DOWN PT, R22, R43, 0x10, R20 ;  /* 0x0a0000002b167989 */ /* 0x000e2a00000e0014 */
[----:B------:R-:W-:Y:S02]  /*35c0*/  VOTE.ALL P0, P0 ;  /* 0x0000000000ff7806 */ /* 0x000fe40000000000 */
[----:B0-----:R-:W-:-:S05]  /*35d0*/  SEL R22, R22, RZ, !P2 ;  /* 0x000000ff16167207 */ /* 0x001fca0005000000 */
[----:B------:R-:W-:-:S07]  /*35e0*/  IMAD.IADD R46, R43, 0x1, R22 ;  /* 0x000000012b2e7824 */ /* 0x000fce00078e0216 */
.L_x_169:
[----:B------:R-:W-:Y:S05]  /*35f0*/  @!P0 BRA `(.L_x_118) ;  /* 0x00000004002c8947 */ /* 0x000fea0003800000 */
[----:B------:R-:W-:-:S07]  /*3600*/  IMAD.MOV.U32 R43, RZ, RZ, 0x3b8 ;  /* 0x000003b8ff2b7424 */ /* 0x000fce00078e00ff */
.L_x_124:
        /* <DEDUP_REMOVED lines=8> */
.L_x_172:
[----:B------:R-:W-:Y:S05]  /*3690*/  @!P0 BRA `(.L_x_120) ;  /* 0x0000000000748947 */ /* 0x000fea0003800000 */
[----:B------:R-:W-:-:S07]  /*36a0*/  IMAD.MOV.U32 R20, RZ, RZ, R43 ;  /* 0x000000ffff147224 */ /* 0x000fce00078e002b */
.L_x_122:
        /* <DEDUP_REMOVED lines=27> */
.L_x_175:
[----:B------:R-:W-:Y:S05]  /*3860*/  @P0 BRA `(.L_x_122) ;  /* 0xfffffffc00900947 */ /* 0x000fea000383ffff */
.L_x_120:
[----:B------:R-:W-:Y:S01]  /*3870*/  UMOV UR5, 0xffffffff ;  /* 0xffffffff00057882 */ /* 0x000fe20000000000 */
[----:B------:R-:W-:Y:S02]  /*3880*/  ISETP.NE.AND P0, PT, R18, 0x65, PT ;  /* 0x000000651200780c */ /* 0x000fe40003f05270 */
[----:B------:R-:W-:Y:S11]  /*3890*/  BRA.DIV UR5, `(.L_x_123) ;  /* 0x0000001e05107947 */ /* 0x000ff6000b800000 */
[----:B------:R-:W-:Y:S01]  /*38a0*/  VOTE.ANY R21, PT, !P0 ;  /* 0x0000000000157806 */ /* 0x000fe200040e0100 */
[----:B------:R-:W-:Y:S02]  /*38b0*/  VIADD R17, R38, 0x2 ;  /* 0x0000000226117836 */ /* 0x000fe40000000000 */
[----:B------:R-:W-:Y:S01]  /*38c0*/  VIADD R37, R37, 0xffffffe0 ;  /* 0xffffffe025257836 */ /* 0x000fe20000000000 */
[----:B------:R-:W-:-:S05]  /*38d0*/  LOP3.LUT R21, R21, 0x80000000, R26, 0xec, !PT ;  /* 0x8000000015157812 */ /* 0x000fca00078eec1a */
[----:B------:R-:W-:-:S05]  /*38e0*/  VIADD R16, R21, 0xffffffff ;  /* 0xffffffff15107836 */ /* 0x000fca0000000000 */
[----:B------:R-:W-:-:S04]  /*38f0*/  LOP3.LUT R16, R21, R16, RZ, 0xc, !PT ;  /* 0x0000001015107212 */ /* 0x000fc800078e0cff */
        /* <DEDUP_REMOVED lines=16> */
[----:B------:R-:W-:-:S03]  /*3a00*/  IMAD.IADD R19, R49, 0x1, R22 ;  /* 0x0000000131137824 */ /* 0x000fc600078e0216 */
[----:B------:R-:W-:Y:S02]  /*3a10*/  ISETP.GT.AND P2, PT, R17, R20, PT ;  /* 0x000000141100720c */ /* 0x000fe40003f44270 */
        /* <DEDUP_REMOVED lines=8> */
.L_x_184:
[----:B------:R-:W-:Y:S05]  /*3aa0*/  @P0 BRA `(.L_x_124) ;  /* 0xfffffff800d80947 */ /* 0x000fea000383ffff */
.L_x_118:
        /* <DEDUP_REMOVED lines=15> */
.L_x_112:
        /* <DEDUP_REMOVED lines=9> */
.L_x_111:
[----:B------:R-:W-:Y:S01]  /*3c30*/  IMAD.IADD R45, R4, 0x1, R44 ;  /* 0x00000001042d7824 */ /* 0x000fe200078e022c */
[----:B------:R-:W-:Y:S01]  /*3c40*/  BAR.SYNC.DEFER_BLOCKING 0x0 ;  /* 0x0000000000007b1d */ /* 0x000fe20000010000 */
[----:B------:R-:W-:Y:S02]  /*3c50*/  ISETP.NE.AND P0, PT, R2, RZ, PT ;  /* 0x000000ff0200720c */ /* 0x000fe40003f05270 */
[----:B------:R-:W-:-:S05]  /*3c60*/  IMAD.IADD R4, R5, 0x1, R45 ;  /* 0x0000000105047824 */ /* 0x000fca00078e022d */
[----:B------:R-:W0:Y:S01]  /*3c70*/  S2UR UR5, SR_CTAID.X ;  /* 0x00000000000579c3 */ /* 0x000e220000002500 */
[----:B------:R-:W-:Y:S01]  /*3c80*/  IMAD.IADD R5, R6, 0x1, R4 ;  /* 0x0000000106057824 */ /* 0x000fe200078e0204 */
[----:B------:R-:W1:Y:S03]  /*3c90*/  LDCU.64 UR6, c[0x0][0x388] ;  /* 0x00007100ff0677ac */ /* 0x000e660008000a00 */
[----:B------:R-:W-:-:S04]  /*3ca0*/  IMAD.IADD R6, R7, 0x1, R5 ;  /* 0x0000000107067824 */ /* 0x000fc800078e0205 */
[----:B------:R-:W-:-:S04]  /*3cb0*/  IMAD.IADD R7, R8, 0x1, R6 ;  /* 0x0000000108077824 */ /* 0x000fc800078e0206 */
[----:B------:R-:W-:-:S04]  /*3cc0*/  IMAD.IADD R8, R9, 0x1, R7 ;  /* 0x0000000109087824 */ /* 0x000fc800078e0207 */
[----:B------:R-:W-:Y:S01]  /*3cd0*/  IMAD.IADD R9, R10, 0x1, R8 ;  /* 0x000000010a097824 */ /* 0x000fe200078e0208 */
[----:B------:R-:W-:Y:S03]  /*3ce0*/  STS.64 [R40], R44 ;  /* 0x0000002c28007388 */ /* 0x000fe60000000a00 */
[----:B------:R-:W-:Y:S01]  /*3cf0*/  IMAD.IADD R10, R11, 0x1, R9 ;  /* 0x000000010b0a7824 */ /* 0x000fe200078e0209 */
[----:B------:R2:W-:Y:S03]  /*3d00*/  STS.64 [R40+0x8], R4 ;  /* 0x0000080428007388 */ /* 0x0005e60000000a00 */
[----:B------:R-:W-:Y:S01]  /*3d10*/  IMAD.IADD R11, R12, 0x1, R10 ;  /* 0x000000010c0b7824 */ /* 0x000fe200078e020a */
[----:B------:R3:W-:Y:S03]  /*3d20*/  STS.64 [R40+0x10], R6 ;  /* 0x0000100628007388 */ /* 0x0007e60000000a00 */
[----:B------:R-:W-:Y:S01]  /*3d30*/  IMAD.IADD R12, R13, 0x1, R11 ;  /* 0x000000010d0c7824 */ /* 0x000fe200078e020b */
[----:B------:R-:W-:Y:S03]  /*3d40*/  STS.64 [R40+0x18], R8 ;  /* 0x0000180828007388 */ /* 0x000fe60000000a00 */
[----:B------:R-:W-:Y:S01]  /*3d50*/  IMAD.IADD R13, R14, 0x1, R12 ;  /* 0x000000010e0d7824 */ /* 0x000fe200078e020c */
[----:B------:R-:W-:Y:S01]  /*3d60*/  STS.64 [R40+0x20], R10 ;  /* 0x0000200a28007388 */ /* 0x000fe20000000a00 */
[----:B--2---:R-:W0:Y:S02]  /*3d70*/  LDC R4, c[0x0][0x398] ;  /* 0x0000e600ff047b82 */ /* 0x004e240000000800 */
[----:B------:R-:W-:Y:S01]  /*3d80*/  IMAD.IADD R14, R15, 0x1, R13 ;  /* 0x000000010f0e7824 */ /* 0x000fe200078e020d */
[----:B------:R2:W-:Y:S03]  /*3d90*/  STS.64 [R40+0x28], R12 ;  /* 0x0000280c28007388 */ /* 0x0005e60000000a00 */
[----:B------:R-:W-:Y:S01]  /*3da0*/  IMAD.IADD R15, R28, 0x1, R14 ;  /* 0x000000011c0f7824 */ /* 0x000fe200078e020e */
[----:B------:R-:W4:Y:S03]  /*3db0*/  S2R R5, SR_TID.X ;  /* 0x0000000000057919 */ /* 0x000f260000002100 */
[----:B------:R-:W-:Y:S01]  /*3dc0*/  IMAD.IADD R16, R29, 0x1, R15 ;  /* 0x000000011d107824 */ /* 0x000fe200078e020f */
[----:B------:R-:W-:Y:S03]  /*3dd0*/  STS.64 [R40+0x30], R14 ;  /* 0x0000300e28007388 */ /* 0x000fe60000000a00 */
[----:B------:R-:W-:Y:S01]  /*3de0*/  IMAD.IADD R17, R30, 0x1, R16 ;  /* 0x000000011e117824 */ /* 0x000fe200078e0210 */
[----:B---3--:R-:W3:Y:S03]  /*3df0*/  S2R R6, SR_TID.X ;  /* 0x0000000000067919 */ /* 0x008ee60000002100 */
[----:B------:R-:W-:Y:S01]  /*3e00*/  IMAD.IADD R18, R31, 0x1, R17 ;  /* 0x000000011f127824 */ /* 0x000fe200078e0211 */
[----:B------:R-:W-:Y:S03]  /*3e10*/  STS.64 [R40+0x38], R16 ;  /* 0x0000381028007388 */ /* 0x000fe60000000a00 */
[----:B------:R-:W-:-:S02]  /*3e20*/  IMAD.IADD R19, R32, 0x1, R18 ;  /* 0x0000000120137824 */ /* 0x000fc400078e0212 */
[----:B0-----:R-:W-:Y:S02]  /*3e30*/  VIADD R4, R4, UR5 ;  /* 0x0000000504047c36 */ /* 0x001fe40008000000 */
[----:B------:R-:W-:Y:S01]  /*3e40*/  IMAD.IADD R20, R33, 0x1, R19 ;  /* 0x0000000121147824 */ /* 0x000fe200078e0213 */
[----:B------:R-:W-:Y:S01]  /*3e50*/  STS.64 [R40+0x40], R18 ;  /* 0x0000401228007388 */ /* 0x000fe20000000a00 */
[----:B--2---:R-:W-:Y:S02]  /*3e60*/  IMAD R12, R4, 0x2100, RZ ;  /* 0x00002100040c7824 */ /* 0x004fe400078e02ff */
[----:B------:R-:W-:-:S04]  /*3e70*/  IMAD.IADD R21, R34, 0x1, R20 ;  /* 0x0000000122157824 */ /* 0x000fc800078e0214 */
[----:B------:R-:W-:Y:S01]  /*3e80*/  IMAD.IADD R22, R35, 0x1, R21 ;  /* 0x0000000123167824 */ /* 0x000fe200078e0215 */
[----:B------:R-:W-:Y:S03]  /*3e90*/  STS.64 [R40+0x48], R20 ;  /* 0x0000481428007388 */ /* 0x000fe60000000a00 */
[----:B------:R-:W-:Y:S01]  /*3ea0*/  IMAD.IADD R23, R36, 0x1, R22 ;  /* 0x0000000124177824 */ /* 0x000fe200078e0216 */
[C---:B----4-:R-:W-:Y:S02]  /*3eb0*/  LOP3.LUT R4, R5.reuse, 0x1f, RZ, 0xc0, !PT ;  /* 0x0000001f05047812 */ /* 0x050fe400078ec0ff */
[----:B------:R-:W-:Y:S02]  /*3ec0*/  LOP3.LUT R10, R5, 0x3e0, RZ, 0xc0, !PT ;  /* 0x000003e0050a7812 */ /* 0x000fe400078ec0ff */
[----:B------:R-:W-:Y:S01]  /*3ed0*/  STS.64 [R40+0x50], R22 ;  /* 0x0000501628007388 */ /* 0x000fe20000000a00 */
[----:B------:R-:W-:-:S03]  /*3ee0*/  NOP ;  /* 0x0000000000007918 */ /* 0x000fc60000000000 */
[----:B------:R-:W-:Y:S01]  /*3ef0*/  LDS R45, [R41] ;  /* 0x00000000292d7984 */ /* 0x000fe20000000800 */
[----:B---3--:R-:W-:Y:S01]  /*3f00*/  LOP3.LUT R8, R6, 0x3e0, RZ, 0xc0, !PT ;  /* 0x000003e006087812 */ /* 0x008fe200078ec0ff */
[----:B------:R-:W-:Y:S02]  /*3f10*/  IMAD R10, R10, 0x16, R4 ;  /* 0x000000160a0a7824 */ /* 0x000fe400078e0204 */
        /* <DEDUP_REMOVED lines=20> */
[----:B------:R0:W-:Y:S04]  /*4060*/  LDS R25, [R41+0xa80] ;  /* 0x000a800029197984 */ /* 0x0001e80000000800 */
[----:B------:R2:W-:Y:S01]  /*4070*/  @!P0 STS [UR4+0x8400], R0 ;  /* 0x00840000ff008988 */ /* 0x0005e20008000804 */
[----:B------:R-:W-:Y:S01]  /*4080*/  BAR.SYNC.DEFER_BLOCKING 0x0 ;  /* 0x0000000000007b1d */ /* 0x000fe20000010000 */
[----:B0-----:R-:W-:Y:S01]  /*4090*/  LOP3.LUT R41, R6, 0x1f, RZ, 0xc0, !PT ;  /* 0x0000001f06297812 */ /* 0x001fe200078ec0ff */
[----:B------:R-:W-:Y:S01]  /*40a0*/  VIADD R6, R10, 0x60 ;  /* 0x000000600a067836 */ /* 0x000fe20000000000 */
[----:B------:R-:W-:-:S03]  /*40b0*/  IADD3 R5, P0, PT, R12, R3, RZ ;  /* 0x000000030c057210 */ /* 0x000fc60007f1e0ff */
[----:B------:R-:W-:Y:S02]  /*40c0*/  IMAD R8, R8, 0x16, R41 ;  /* 0x0000001608087824 */ /* 0x000fe400078e0229 */
[----:B--2---:R-:W-:Y:S01]  /*40d0*/  IMAD.X R0, RZ, RZ, RZ, P0 ;  /* 0x000000ffff007224 */ /* 0x004fe200000e06ff */
[----:B-1----:R-:W-:Y:S01]  /*40e0*/  LEA R4, P0, R5, UR6, 0x2 ;  /* 0x0000000605047c11 */ /* 0x002fe2000f8010ff */
[----:B------:R-:W-:-:S03]  /*40f0*/  VIADD R41, R10, 0x20 ;  /* 0x000000200a297836 */ /* 0x000fc60000000000 */
[----:B------:R-:W-:Y:S01]  /*4100*/  LEA.HI.X R5, R5, UR7, R0, 0x2, P0 ;  /* 0x0000000705057c11 */ /* 0x000fe200080f1400 */
[C---:B------:R-:W-:Y:S01]  /*4110*/  VIADD R0, R8.reuse, 0xc0 ;  /* 0x000000c008007836 */ /* 0x040fe20000000000 */
[----:B------:R-:W0:Y:S02]  /*4120*/  LDS R2, [UR4+0x8400] ;  /* 0x00840004ff027984 */ /* 0x000e240008000800 */
[-C--:B0-----:R-:W-:Y:S01]  /*4130*/  ISETP.GE.AND P6, PT, R3, R2.reuse, PT ;  /* 0x000000020300720c */ /* 0x081fe20003fc6270 */
[C---:B------:R-:W-:Y:S01]  /*4140*/  VIADD R3, R8.reuse, 0x80 ;  /* 0x0000008008037836 */ /* 0x040fe20000000000 */
[-C--:B------:R-:W-:Y:S01]  /*4150*/  ISETP.GE.AND P5, PT, R41, R2.reuse, PT ;  /* 0x000000022900720c */ /* 0x080fe20003fa6270 */
[----:B------:R-:W-:Y:S01]  /*4160*/  VIADD R41, R8, 0xa0 ;  /* 0x000000a008297836 */ /* 0x000fe20000000000 */
[-C--:B------:R-:W-:Y:S01]  /*4170*/  ISETP.GE.AND P0, PT, R6, R2.reuse, PT ;  /* 0x000000020600720c */ /* 0x080fe20003f06270 */
[C---:B------:R-:W-:Y:S01]  /*4180*/  VIADD R6, R8.reuse, 0xe0 ;  /* 0x000000e008067836 */ /* 0x040fe20000000000 */
[-C--:B------:R-:W-:Y:S01]  /*4190*/  ISETP.GE.AND P3, PT, R3, R2.reuse, PT ;  /* 0x000000020300720c */ /* 0x080fe20003f66270 */
[----:B------:R-:W-:Y:S01]  /*41a0*/  VIADD R3, R8, 0x100 ;  /* 0x0000010008037836 */ /* 0x000fe20000000000 */
[-C--:B------:R-:W-:Y:S01]  /*41b0*/  ISETP.GE.AND P2, PT, R0, R2.reuse, PT ;  /* 0x000000020000720c */ /* 0x080fe20003f46270 */
[----:B------:R-:W-:Y:S01]  /*41c0*/  VIADD R0, R10, 0x40 ;  /* 0x000000400a007836 */ /* 0x000fe20000000000 */
[-C--:B------:R-:W-:Y:S01]  /*41d0*/  ISETP.GE.AND P4, PT, R41, R2.reuse, PT ;  /* 0x000000022900720c */ /* 0x080fe20003f86270 */
[----:B------:R-:W-:Y:S01]  /*41e0*/  VIADD R41, R8, 0x120 ;  /* 0x0000012008297836 */ /* 0x000fe20000000000 */
[-C--:B------:R-:W-:Y:S01]  /*41f0*/  ISETP.GE.AND P1, PT, R6, R2.reuse, PT ;  /* 0x000000020600720c */ /* 0x080fe20003f26270 */
[----:B------:R-:W-:Y:S01]  /*4200*/  @!P6 STG.E desc[UR8][R4.64], R45 ;  /* 0x0000002d0400e986 */ /* 0x000fe2000c101908 */
[----:B------:R-:W-:Y:S01]  /*4210*/  ISETP.GE.AND P6, PT, R3, R2, PT ;  /* 0x000000020300720c */ /* 0x000fe20003fc6270 */
[----:B------:R-:W-:-:S02]  /*4220*/  VIADD R3, R10, 0x140 ;  /* 0x000001400a037836 */ /* 0x000fc40000000000 */
[----:B------:R-:W-:Y:S01]  /*4230*/  @!P5 STG.E desc[UR8][R4.64+0x80], R47 ;  /* 0x0000802f0400d986 */ /* 0x000fe2000c101908 */
[-C--:B------:R-:W-:Y:S01]  /*4240*/  ISETP.GE.AND P5, PT, R41, R2.reuse, PT ;  /* 0x000000022900720c */ /* 0x080fe20003fa6270 */
[C---:B------:R-:W-:Y:S02]  /*4250*/  VIADD R41, R10.reuse, 0x160 ;  /* 0x000001600a297836 */ /* 0x040fe40000000000 */
[----:B------:R-:W-:Y:S01]  /*4260*/  @!P0 STG.E desc[UR8][R4.64+0x180], R49 ;  /* 0x0001803104008986 */ /* 0x000fe2000c101908 */
[-C--:B------:R-:W-:Y:S01]  /*4270*/  ISETP.GE.AND P0, PT, R3, R2.reuse, PT ;  /* 0x000000020300720c */ /* 0x080fe20003f06270 */
[C---:B------:R-:W-:Y:S02]  /*4280*/  VIADD R3, R10.reuse, 0x180 ;  /* 0x000001800a037836 */ /* 0x040fe40000000000 */
[----:B------:R-:W-:Y:S01]  /*4290*/  @!P3 STG.E desc[UR8][R4.64+0x200], R51 ;  /* 0x000200330400b986 */ /* 0x000fe2000c101908 */
[----:B------:R-:W-:Y:S01]  /*42a0*/  ISETP.GE.AND P3, PT, R41, R2, PT ;  /* 0x000000022900720c */ /* 0x000fe20003f66270 */
[----:B------:R-:W-:-:S02]  /*42b0*/  VIADD R41, R10, 0x1a0 ;  /* 0x000001a00a297836 */ /* 0x000fc40000000000 */
[----:B------:R-:W-:Y:S01]  /*42c0*/  @!P2 STG.E desc[UR8][R4.64+0x300], R43 ;  /* 0x0003002b0400a986 */ /* 0x000fe2000c101908 */
[-C--:B------:R-:W-:Y:S01]  /*42d0*/  ISETP.GE.AND P2, PT, R3, R2.reuse, PT ;  /* 0x000000020300720c */ /* 0x080fe20003f46270 */
[----:B------:R-:W-:Y:S02]  /*42e0*/  VIADD R3, R8, 0x1c0 ;  /* 0x000001c008037836 */ /* 0x000fe40000000000 */
[----:B------:R-:W-:Y:S01]  /*42f0*/  @!P4 STG.E desc[UR8][R4.64+0x280], R53 ;  /* 0x000280350400c986 */ /* 0x000fe2000c101908 */
[----:B------:R-:W-:-:S03]  /*4300*/  ISETP.GE.AND P4, PT, R0, R2, PT ;  /* 0x000000020000720c */ /* 0x000fc60003f86270 */
[----:B------:R0:W-:Y:S01]  /*4310*/  @!P1 STG.E desc[UR8][R4.64+0x380], R37 ;  /* 0x0003802504009986 */ /* 0x0001e2000c101908 */
[-C--:B------:R-:W-:Y:S01]  /*4320*/  ISETP.GE.AND P1, PT, R41, R2.reuse, PT ;  /* 0x000000022900720c */ /* 0x080fe20003f26270 */
[C---:B------:R-:W-:Y:S02]  /*4330*/  VIADD R41, R8.reuse, 0x1e0 ;  /* 0x000001e008297836 */ /* 0x040fe40000000000 */
[----:B------:R-:W-:Y:S01]  /*4340*/  @!P6 STG.E desc[UR8][R4.64+0x400], R35 ;  /* 0x000400230400e986 */ /* 0x000fe2000c101908 */
[-C--:B------:R-:W-:Y:S01]  /*4350*/  ISETP.GE.AND P6, PT, R3, R2.reuse, PT ;  /* 0x000000020300720c */ /* 0x080fe20003fc6270 */
[----:B------:R-:W-:Y:S02]  /*4360*/  VIADD R3, R8, 0x200 ;  /* 0x0000020008037836 */ /* 0x000fe40000000000 */
[----:B------:R1:W-:Y:S01]  /*4370*/  @!P5 STG.E desc[UR8][R4.64+0x480], R33 ;  /* 0x000480210400d986 */ /* 0x0003e2000c101908 */
[----:B------:R-:W-:Y:S01]  /*4380*/  ISETP.GE.AND P5, PT, R41, R2, PT ;  /* 0x000000022900720c */ /* 0x000fe20003fa6270 */
[----:B------:R-:W-:-:S02]  /*4390*/  VIADD R41, R10, 0x220 ;  /* 0x000002200a297836 */ /* 0x000fc40000000000 */
[----:B------:R2:W-:Y:S01]  /*43a0*/  @!P0 STG.E desc[UR8][R4.64+0x500], R31 ;  /* 0x0005001f04008986 */ /* 0x0005e2000c101908 */
[-C--:B------:R-:W-:Y:S01]  /*43b0*/  ISETP.GE.AND P0, PT, R3, R2.reuse, PT ;  /* 0x000000020300720c */ /* 0x080fe20003f06270 */
[----:B0-----:R-:W-:Y:S02]  /*43c0*/  VIADD R37, R10, 0x240 ;  /* 0x000002400a257836 */ /* 0x001fe40000000000 */
[C---:B------:R-:W-:Y:S01]  /*43d0*/  VIADD R3, R8.reuse, 0x260 ;  /* 0x0000026008037836 */ /* 0x040fe20000000000 */
[----:B------:R2:W-:Y:S01]  /*43e0*/  @!P4 STG.E desc[UR8][R4.64+0x100], R29 ;  /* 0x0001001d0400c986 */ /* 0x0005e2000c101908 */
[-C--:B------:R-:W-:Y:S01]  /*43f0*/  ISETP.GE.AND P4, PT, R41, R2.reuse, PT ;  /* 0x000000022900720c */ /* 0x080fe20003f86270 */
[----:B-1----:R-:W-:Y:S02]  /*4400*/  VIADD R33, R8, 0x280 ;  /* 0x0000028008217836 */ /* 0x002fe40000000000 */
        /* <DEDUP_REMOVED lines=17> */
.L_x_98:
[----:B------:R-:W-:Y:S01]  /*4520*/  BSSY B1, `(.L_x_125) ;  /* 0x0000006000017945 */ /* 0x000fe20003800000 */
[----:B------:R-:W-:Y:S01]  /*4530*/  PLOP3.LUT P0, PT, P0, PT, PT, 0x8, 0x80 ;  /* 0x000000000080781c */ /* 0x000fe2000070e170 */
[----:B------:R-:W-:-:S12]  /*4540*/  IMAD.MOV.U32 R21, RZ, RZ, -0x1 ;  /* 0xffffffffff157424 */ /* 0x000fd800078e00ff */
[----:B------:R-:W-:Y:S05]  /*4550*/  WARPSYNC.COLLECTIVE R21, `(.L_x_126) ;  /* 0x0000000015087348 */ /* 0x000fea0003c00000 */
[----:B------:R-:W-:Y:S01]  /*4560*/  VOTE.ANY P0, P0 ;  /* 0x0000000000ff7806 */ /* 0x000fe20000000100 */
[----:B------:R-:W-:-:S12]  /*4570*/  ENDCOLLECTIVE ;  /* 0x000000000000791b */ /* 0x000fd80003800000 */
.L_x_126:
[----:B------:R-:W-:Y:S05]  /*4580*/  BSYNC B1 ;  /* 0x0000000000017941 */ /* 0x000fea0003800000 */
.L_x_125:
[----:B------:R-:W-:Y:S05]  /*4590*/  BRA `(.L_x_127) ;  /* 0xffffffc800787947 */ /* 0x000fea000383ffff */
.L_x_100:
[----:B------:R-:W-:Y:S01]  /*45a0*/  BSSY B1, `(.L_x_128) ;  /* 0x0000006000017945 */ /* 0x000fe20003800000 */
[----:B------:R-:W-:Y:S01]  /*45b0*/  PLOP3.LUT P0, PT, P0, PT, PT, 0x8, 0x80 ;  /* 0x000000000080781c */ /* 0x000fe2000070e170 */
[----:B------:R-:W-:-:S12]  /*45c0*/  IMAD.MOV.U32 R21, RZ, RZ, -0x1 ;  /* 0xffffffffff157424 */ /* 0x000fd800078e00ff */
[----:B------:R-:W-:Y:S05]  /*45d0*/  WARPSYNC.COLLECTIVE R21, `(.L_x_129) ;  /* 0x0000000015087348 */ /* 0x000fea0003c00000 */
[----:B------:R-:W-:Y:S01]  /*45e0*/  VOTE.ANY P0, P0 ;  /* 0x0000000000ff7806 */ /* 0x000fe20000000100 */
[----:B------:R-:W-:-:S12]  /*45f0*/  ENDCOLLECTIVE ;  /* 0x000000000000791b */ /* 0x000fd80003800000 */
.L_x_129:
[----:B------:R-:W-:Y:S05]  /*4600*/  BSYNC B1 ;  /* 0x0000000000017941 */ /* 0x000fea0003800000 */
.L_x_128:
[----:B------:R-:W-:Y:S05]  /*4610*/  BRA `(.L_x_130) ;  /* 0xffffffc800cc7947 */ /* 0x000fea000383ffff */
.L_x_102:
[----:B------:R-:W0:Y:S01]  /*4620*/  S2R R30, SR_GEMASK ;  /* 0x00000000001e7919 */ /* 0x000e220000003c00 */
[----:B------:R-:W-:Y:S01]  /*4630*/  BSSY B1, `(.L_x_131) ;  /* 0x0000006000017945 */ /* 0x000fe20003800000 */
[----:B------:R-:W-:Y:S01]  /*4640*/  PLOP3.LUT P0, PT, P0, PT, PT, 0x8, 0x80 ;  /* 0x000000000080781c */ /* 0x000fe2000070e170 */
[----:B------:R-:W-:-:S12]  /*4650*/  IMAD.MOV.U32 R21, RZ, RZ, -0x1 ;  /* 0xffffffffff157424 */ /* 0x000fd800078e00ff */
[----:B0-----:R-:W-:Y:S05]  /*4660*/  WARPSYNC.COLLECTIVE R21, `(.L_x_132) ;  /* 0x0000000015087348 */ /* 0x001fea0003c00000 */
[----:B------:R-:W-:Y:S01]  /*4670*/  VOTE.ANY R21, PT, P0 ;  /* 0x0000000000157806 */ /* 0x000fe200000e0100 */
[----:B0-----:R-:W-:Y:S06]  /*4680*/  ENDCOLLECTIVE ;  /* 0x000000000000791b */ /* 0x001fec0003800000 */
.L_x_132:
[----:B------:R-:W-:Y:S05]  /*4690*/  BSYNC B1 ;  /* 0x0000000000017941 */ /* 0x000fea0003800000 */
.L_x_131:
[----:B------:R-:W-:Y:S01]  /*46a0*/  LOP3.LUT R21, R21, 0x80000000, R30, 0xec, !PT ;  /* 0x8000000015157812 */ /* 0x000fe200078eec1e */
[----:B------:R-:W-:Y:S02]  /*46b0*/  IMAD.MOV.U32 R17, RZ, RZ, 0x1 ;  /* 0x00000001ff117424 */ /* 0x000fe400078e00ff */
[----:B------:R-:W-:Y:S02]  /*46c0*/  VIADD R41, R39, 0x2 ;  /* 0x0000000227297836 */ /* 0x000fe40000000000 */
[----:B------:R-:W-:Y:S02]  /*46d0*/  VIADD R16, R21, 0xffffffff ;  /* 0xffffffff15107836 */ /* 0x000fe40000000000 */
[C---:B------:R-:W-:Y:S02]  /*46e0*/  VIADD R43, R39.reuse, 0x4 ;  /* 0x00000004272b7836 */ /* 0x040fe40000000000 */
[----:B------:R-:W-:Y:S01]  /*46f0*/  VIADD R44, R39, 0x8 ;  /* 0x00000008272c7836 */ /* 0x000fe20000000000 */
[----:B------:R-:W-:Y:S01]  /*4700*/  LOP3.LUT R28, R21, R16, RZ, 0xc, !PT ;  /* 0x00000010151c7212 */ /* 0x000fe200078e0cff */
[----:B------:R-:W-:-:S02]  /*4710*/  IMAD.MOV.U32 R16, RZ, RZ, R27 ;  /* 0x000000ffff107224 */ /* 0x000fc400078e001b */
[----:B------:R-:W-:Y:S01]  /*4720*/  IMAD.MOV.U32 R21, RZ, RZ, -0x1 ;  /* 0xffffffffff157424 */ /* 0x000fe200078e00ff */
[----:B------:R0:W1:Y:S01]  /*4730*/  POPC R20, R28 ;  /* 0x0000001c00147309 */ /* 0x0000620000000000 */
[----:B------:R-:W-:-:S07]  /*4740*/  VIADD R45, R39, 0x10 ;  /* 0x00000010272d7836 */ /* 0x000fce0000000000 */
[----:B01----:R-:W-:Y:S05]  /*4750*/  WARPSYNC.COLLECTIVE R21, `(.L_x_133) ;  /* 0x0000000015087348 */ /* 0x003fea0003c00000 */
[----:B-1----:R1:W2:Y:S02]  /*4760*/  SHFL.DOWN P3, R22, R16, R17, R20 ;  /* 0x0800001110167389 */ /* 0x0022a40000060014 */
[----:B012---:R-:W-:Y:S05]  /*4770*/  ENDCOLLECTIVE ;  /* 0x000000000000791b */ /* 0x007fea0003800000 */
.L_x_133:
[-C--:B------:R-:W-:Y:S02]  /*4780*/  ISETP.GE.AND P0, PT, R39, R20.reuse, PT ;  /* 0x000000142700720c */ /* 0x080fe40003f06270 */
[-C--:B------:R-:W-:Y:S01]  /*4790*/  ISETP.GT.AND P2, PT, R45, R20.reuse, PT ;  /* 0x000000142d00720c */ /* 0x080fe20003f44270 */
        /* <DEDUP_REMOVED lines=8> */
.L_x_134:
        /* <DEDUP_REMOVED lines=8> */
.L_x_135:
[----:B------:R-:W-:Y:S01]  /*48a0*/  IMAD.MOV.U32 R17, RZ, RZ, 0x8 ;  /* 0x00000008ff117424 */ /* 0x000fe200078e00ff */
[----:B------:R-:W-:Y:S02]  /*48b0*/  SEL R22, R22, RZ, !P0 ;  /* 0x000000ff16167207 */ /* 0x000fe40004000000 */
[----:B------:R-:W-:-:S03]  /*48c0*/  ISETP.GT.AND P0, PT, R44, R20, PT ;  /* 0x000000142c00720c */ /* 0x000fc60003f04270 */
[----:B------:R-:W-:Y:S02]  /*48d0*/  IMAD.IADD R27, R29, 0x1, R22 ;  /* 0x000000011d1b7824 */ /* 0x000fe400078e0216 */
[----:B------:R-:W0:Y:S02]  /*48e0*/  LDC.64 R28, c[0x0][0x390] ;  /* 0x0000e400ff1c7b82 */ /* 0x000e240000000a00 */
[----:B------:R-:W-:-:S07]  /*48f0*/  IMAD.MOV.U32 R16, RZ, RZ, R27 ;  /* 0x000000ffff107224 */ /* 0x000fce00078e001b */
[----:B0-----:R-:W-:Y:S05]  /*4900*/  WARPSYNC.COLLECTIVE R21, `(.L_x_136) ;  /* 0x0000000015087348 */ /* 0x001fea0003c00000 */
[----:B------:R1:W2:Y:S02]  /*4910*/  SHFL.DOWN P3, R22, R16, R17, R20 ;  /* 0x0800001110167389 */ /* 0x0002a40000060014 */
[----:B012---:R-:W-:Y:S05]  /*4920*/  ENDCOLLECTIVE ;  /* 0x000000000000791b */ /* 0x007fea0003800000 */
.L_x_136:
[----:B------:R-:W-:Y:S01]  /*4930*/  IMAD.MOV.U32 R17, RZ, RZ, 0x10 ;  /* 0x00000010ff117424 */ /* 0x000fe200078e00ff */
[----:B------:R-:W-:Y:S02]  /*4940*/  SEL R22, R22, RZ, !P0 ;  /* 0x000000ff16167207 */ /* 0x000fe40004000000 */
[----:B------:R-:W-:-:S03]  /*4950*/  ISETP.NE.AND P0, PT, R26, 0x65, PT ;  /* 0x000000651a00780c */ /* 0x000fc60003f05270 */
[----:B------:R-:W-:-:S04]  /*4960*/  IMAD.IADD R47, R27, 0x1, R22 ;  /* 0x000000011b2f7824 */ /* 0x000fc800078e0216 */
[----:B------:R-:W-:-:S07]  /*4970*/  IMAD.MOV.U32 R16, RZ, RZ, R47 ;  /* 0x000000ffff107224 */ /* 0x000fce00078e002f */
[----:B------:R-:W-:Y:S05]  /*4980*/  WARPSYNC.COLLECTIVE R21, `(.L_x_137) ;  /* 0x0000000015087348 */ /* 0x000fea0003c00000 */
[----:B------:R0:W1:Y:S02]  /*4990*/  SHFL.DOWN P3, R22, R16, R17, R20 ;  /* 0x0800001110167389 */ /* 0x0000640000060014 */
[----:B01----:R-:W-:Y:S05]  /*49a0*/  ENDCOLLECTIVE ;  /* 0x000000000000791b */ /* 0x003fea0003800000 */
.L_x_137:
[----:B------:R-:W-:Y:S05]  /*49b0*/  WARPSYNC.COLLECTIVE R21, `(.L_x_138) ;  /* 0x0000000015087348 */ /* 0x000fea0003c00000 */
[----:B------:R-:W-:Y:S01]  /*49c0*/  VOTE.ALL P0, P0 ;  /* 0x0000000000ff7806 */ /* 0x000fe20000000000 */
[----:B------:R-:W-:-:S12]  /*49d0*/  ENDCOLLECTIVE ;  /* 0x000000000000791b */ /* 0x000fd80003800000 */
.L_x_138:
[----:B------:R-:W-:Y:S02]  /*49e0*/  IADD3 R28, P3, PT, R28, 0x100, RZ ;  /* 0x000001001c1c7810 */ /* 0x000fe40007f7e0ff */
[----:B------:R-:W-:-:S03]  /*49f0*/  SEL R22, R22, RZ, !P2 ;  /* 0x000000ff16167207 */ /* 0x000fc60005000000 */
[----:B------:R-:W-:Y:S02]  /*4a00*/  IMAD.X R3, RZ, RZ, R29, P3 ;  /* 0x000000ffff037224 */ /* 0x000fe400018e061d */
[----:B------:R-:W-:Y:S01]  /*4a10*/  IMAD.IADD R46, R47, 0x1, R22 ;  /* 0x000000012f2e7824 */ /* 0x000fe200078e0216 */
[----:B------:R-:W-:Y:S06]  /*4a20*/  BRA `(.L_x_139) ;  /* 0xffffffc800647947 */ /* 0x000fec000383ffff */
.L_x_104:
[----:B------:R-:W-:Y:S01]  /*4a30*/  BSSY B1, `(.L_x_140) ;  /* 0x0000006000017945 */ /* 0x000fe20003800000 */
[----:B------:R-:W-:Y:S01]  /*4a40*/  PLOP3.LUT P0, PT, P0, PT, PT, 0x8, 0x80 ;  /* 0x000000000080781c */ /* 0x000fe2000070e170 */
[----:B------:R-:W-:-:S12]  /*4a50*/  IMAD.MOV.U32 R21, RZ, RZ, -0x1 ;  /* 0xffffffffff157424 */ /* 0x000fd800078e00ff */
[----:B------:R-:W-:Y:S05]  /*4a60*/  WARPSYNC.COLLECTIVE R21, `(.L_x_141) ;  /* 0x0000000015087348 */ /* 0x000fea0003c00000 */
[----:B------:R-:W-:Y:S01]  /*4a70*/  VOTE.ANY P0, P0 ;  /* 0x0000000000ff7806 */ /* 0x000fe20000000100 */
[----:B------:R-:W-:-:S12]  /*4a80*/  ENDCOLLECTIVE ;  /* 0x000000000000791b */ /* 0x000fd80003800000 */
.L_x_141:
[----:B------:R-:W-:Y:S05]  /*4a90*/  BSYNC B1 ;  /* 0x0000000000017941 */ /* 0x000fea0003800000 */
.L_x_140:
[----:B------:R-:W-:Y:S05]  /*4aa0*/  BRA `(.L_x_142) ;  /* 0xffffffc800747947 */ /* 0x000fea000383ffff */
.L_x_106:
[----:B------:R-:W-:Y:S01]  /*4ab0*/  BSSY B1, `(.L_x_143) ;  /* 0x0000006000017945 */ /* 0x000fe20003800000 */
[----:B------:R-:W-:Y:S01]  /*4ac0*/  PLOP3.LUT P0, PT, P0, PT, PT, 0x8, 0x80 ;  /* 0x000000000080781c */ /* 0x000fe2000070e170 */
[----:B------:R-:W-:-:S12]  /*4ad0*/  IMAD.MOV.U32 R21, RZ, RZ, -0x1 ;  /* 0xffffffffff157424 */ /* 0x000fd800078e00ff */
[----:B------:R-:W-:Y:S05]  /*4ae0*/  WARPSYNC.COLLECTIVE R21, `(.L_x_144) ;  /* 0x0000000015087348 */ /* 0x000fea0003c00000 */
[----:B------:R-:W-:Y:S01]  /*4af0*/  VOTE.ANY P0, P0 ;  /* 0x0000000000ff7806 */ /* 0x000fe20000000100 */
[----:B------:R-:W-:-:S12]  /*4b00*/  ENDCOLLECTIVE ;  /* 0x000000000000791b */ /* 0x000fd80003800000 */
.L_x_144:
[----:B------:R-:W-:Y:S05]  /*4b10*/  BSYNC B1 ;  /* 0x0000000000017941 */ /* 0x000fea0003800000 */
.L_x_143:
[----:B------:R-:W-:Y:S05]  /*4b20*/  BRA `(.L_x_145) ;  /* 0xffffffc800c87947 */ /* 0x000fea000383ffff */
.L_x_108:
[----:B------:R-:W-:Y:S01]  /*4b30*/  BSSY B1, `(.L_x_146) ;  /* 0x0000006000017945 */ /* 0x000fe20003800000 */
[----:B------:R-:W-:Y:S01]  /*4b40*/  PLOP3.LUT P0, PT, P0, PT, PT, 0x8, 0x80 ;  /* 0x000000000080781c */ /* 0x000fe2000070e170 */
[----:B------:R-:W-:-:S12]  /*4b50*/  IMAD.MOV.U32 R21, RZ, RZ, -0x1 ;  /* 0xffffffffff157424 */ /* 0x000fd800078e00ff */
[----:B------:R-:W-:Y:S05]  /*4b60*/  WARPSYNC.COLLECTIVE R21, `(.L_x_147) ;  /* 0x0000000015087348 */ /* 0x000fea0003c00000 */
[----:B------:R-:W-:Y:S01]  /*4b70*/  VOTE.ANY R21, PT, P0 ;  /* 0x0000000000157806 */ /* 0x000fe200000e0100 */
[----:B------:R-:W-:Y:S06]  /*4b80*/  ENDCOLLECTIVE ;  /* 0x000000000000791b */ /* 0x000fec0003800000 */
.L_x_147:
[----:B------:R-:W-:Y:S05]  /*4b90*/  BSYNC B1 ;  /* 0x0000000000017941 */ /* 0x000fea0003800000 */
.L_x_146:
        /* <DEDUP_REMOVED lines=11> */
.L_x_148:
        /* <DEDUP_REMOVED lines=9> */
.L_x_149:
        /* <DEDUP_REMOVED lines=8> */
.L_x_150:
        /* <DEDUP_REMOVED lines=8> */
.L_x_151:
        /* <DEDUP_REMOVED lines=8> */
.L_x_152:
[----:B------:R-:W-:Y:S02]  /*4e60*/  SEL R22, R22, RZ, !P0 ;  /* 0x000000ff16167207 */ /* 0x000fe40004000000 */
[----:B------:R-:W-:Y:S02]  /*4e70*/  ISETP.NE.AND P0, PT, R26, 0x65, PT ;  /* 0x000000651a00780c */ /* 0x000fe40003f05270 */
[----:B------:R-:W-:-:S11]  /*4e80*/  IADD3 R46, PT, PT, R47, R22, R46 ;  /* 0x000000162f2e7210 */ /* 0x000fd60007ffe02e */
[----:B------:R-:W-:Y:S05]  /*4e90*/  WARPSYNC.COLLECTIVE R21, `(.L_x_153) ;  /* 0x0000000015087348 */ /* 0x000fea0003c00000 */
[----:B------:R-:W-:Y:S01]  /*4ea0*/  VOTE.ALL P0, P0 ;  /* 0x0000000000ff7806 */ /* 0x000fe20000000000 */
[----:B------:R-:W-:-:S12]  /*4eb0*/  ENDCOLLECTIVE ;  /* 0x000000000000791b */ /* 0x000fd80003800000 */
.L_x_153:
[----:B------:R-:W-:Y:S05]  /*4ec0*/  BRA `(.L_x_154) ;  /* 0xffffffc800607947 */ /* 0x000fea000383ffff */
.L_x_113:
[----:B------:R-:W-:Y:S01]  /*4ed0*/  BSSY B0, `(.L_x_155) ;  /* 0x0000006000007945 */ /* 0x000fe20003800000 */
[----:B------:R-:W-:Y:S01]  /*4ee0*/  PLOP3.LUT P0, PT, P0, PT, PT, 0x8, 0x80 ;  /* 0x000000000080781c */ /* 0x000fe2000070e170 */
[----:B------:R-:W-:-:S12]  /*4ef0*/  IMAD.MOV.U32 R21, RZ, RZ, -0x1 ;  /* 0xffffffffff157424 */ /* 0x000fd800078e00ff */
[----:B------:R-:W-:Y:S05]  /*4f00*/  WARPSYNC.COLLECTIVE R21, `(.L_x_156) ;  /* 0x0000000015087348 */ /* 0x000fea0003c00000 */
[----:B------:R-:W-:Y:S01]  /*4f10*/  VOTE.ANY P0, P0 ;  /* 0x0000000000ff7806 */ /* 0x000fe20000000100 */
[----:B------:R-:W-:-:S12]  /*4f20*/  ENDCOLLECTIVE ;  /* 0x000000000000791b */ /* 0x000fd80003800000 */
.L_x_156:
[----:B------:R-:W-:Y:S05]  /*4f30*/  BSYNC B0 ;  /* 0x0000000000007941 */ /* 0x000fea0003800000 */
.L_x_155:
[----:B------:R-:W-:Y:S05]  /*4f40*/  BRA `(.L_x_157) ;  /* 0xffffffe000987947 */ /* 0x000fea000383ffff */
.L_x_115:
[----:B------:R-:W-:Y:S01]  /*4f50*/  BSSY B0, `(.L_x_158) ;  /* 0x0000006000007945 */ /* 0x000fe20003800000 */
[----:B------:R-:W-:Y:S01]  /*4f60*/  PLOP3.LUT P0, PT, P0, PT, PT, 0x8, 0x80 ;  /* 0x000000000080781c */ /* 0x000fe2000070e170 */
[----:B------:R-:W-:-:S12]  /*4f70*/  IMAD.MOV.U32 R21, RZ, RZ, -0x1 ;  /* 0xffffffffff157424 */ /* 0x000fd800078e00ff */
[----:B------:R-:W-:Y:S05]  /*4f80*/  WARPSYNC.COLLECTIVE R21, `(.L_x_159) ;  /* 0x0000000015087348 */ /* 0x000fea0003c00000 */
[----:B------:R-:W-:Y:S01]  /*4f90*/  VOTE.ANY P0, P0 ;  /* 0x0000000000ff7806 */ /* 0x000fe20000000100 */
[----:B------:R-:W-:-:S12]  /*4fa0*/  ENDCOLLECTIVE ;  /* 0x000000000000791b */ /* 0x000fd80003800000 */
.L_x_159:
[----:B------:R-:W-:Y:S05]  /*4fb0*/  BSYNC B0 ;  /* 0x0000000000007941 */ /* 0x000fea0003800000 */
.L_x_158:
[----:B------:R-:W-:Y:S05]  /*4fc0*/  BRA `(.L_x_160) ;  /* 0xffffffe000ec7947 */ /* 0x000fea000383ffff */
.L_x_117:
[----:B------:R-:W0:Y:S01]  /*4fd0*/  S2R R26, SR_GEMASK ;  /* 0x00000000001a7919 */ /* 0x000e220000003c00 */
[----:B------:R-:W-:Y:S01]  /*4fe0*/  BSSY B0, `(.L_x_161) ;  /* 0x0000006000007945 */ /* 0x000fe20003800000 */
[----:B------:R-:W-:Y:S01]  /*4ff0*/  PLOP3.LUT P0, PT, P0, PT, PT, 0x8, 0x80 ;  /* 0x000000000080781c */ /* 0x000fe2000070e170 */
[----:B------:R-:W-:-:S12]  /*5000*/  IMAD.MOV.U32 R21, RZ, RZ, -0x1 ;  /* 0xffffffffff157424 */ /* 0x000fd800078e00ff */
[----:B0-----:R-:W-:Y:S05]  /*5010*/  WARPSYNC.COLLECTIVE R21, `(.L_x_162) ;  /* 0x0000000015087348 */ /* 0x001fea0003c00000 */
[----:B------:R-:W-:Y:S01]  /*5020*/  VOTE.ANY R21, PT, P0 ;  /* 0x0000000000157806 */ /* 0x000fe200000e0100 */
[----:B0-----:R-:W-:Y:S06]  /*5030*/  ENDCOLLECTIVE ;  /* 0x000000000000791b */ /* 0x001fec0003800000 */
.L_x_162:
[----:B------:R-:W-:Y:S05]  /*5040*/  BSYNC B0 ;  /* 0x0000000000007941 */ /* 0x000fea0003800000 */
.L_x_161:
[----:B------:R-:W-:Y:S01]  /*5050*/  LOP3.LUT R21, R21, 0x80000000, R26, 0xec, !PT ;  /* 0x8000000015157812 */ /* 0x000fe200078eec1a */
[----:B------:R-:W-:-:S04]  /*5060*/  IMAD.MOV.U32 R17, RZ, RZ, 0x1 ;  /* 0x00000001ff117424 */ /* 0x000fc800078e00ff */
        /* <DEDUP_REMOVED lines=8> */
.L_x_163:
[----:B------:R-:W-:Y:S01]  /*50f0*/  ISETP.GE.AND P0, PT, R38, R20, PT ;  /* 0x000000142600720c */ /* 0x000fe20003f06270 */
[----:B------:R-:W-:-:S03]  /*5100*/  IMAD.MOV.U32 R17, RZ, RZ, 0x2 ;  /* 0x00000002ff117424 */ /* 0x000fc600078e00ff */
[----:B------:R-:W-:-:S05]  /*5110*/  SEL R22, R22, RZ, !P0 ;  /* 0x000000ff16167207 */ /* 0x000fca0004000000 */
[----:B------:R-:W-:Y:S02]  /*5120*/  IMAD.IADD R43, R22, 0x1, R19 ;  /* 0x00000001162b7824 */ /* 0x000fe400078e0213 */
[----:B------:R-:W-:Y:S02]  /*5130*/  VIADD R19, R38, 0x2 ;  /* 0x0000000226137836 */ /* 0x000fe40000000000 */
[----:B------:R-:W-:-:S03]  /*5140*/  IMAD.MOV.U32 R16, RZ, RZ, R43 ;  /* 0x000000ffff107224 */ /* 0x000fc600078e002b */
[----:B------:R-:W-:Y:S01]  /*5150*/  ISETP.GT.AND P0, PT, R19, R20, PT ;  /* 0x000000141300720c */ /* 0x000fe20003f04270 */
[----:B------:R-:W-:-:S12]  /*5160*/  VIADD R19, R38, 0x4 ;  /* 0x0000000426137836 */ /* 0x000fd80000000000 */
[----:B------:R-:W-:Y:S05]  /*5170*/  WARPSYNC.COLLECTIVE R21, `(.L_x_164) ;  /* 0x0000000015087348 */ /* 0x000fea0003c00000 */
[----:B------:R0:W1:Y:S02]  /*5180*/  SHFL.DOWN P3, R22, R16, R17, R20 ;  /* 0x0800001110167389 */ /* 0x0000640000060014 */
[----:B01----:R-:W-:Y:S05]  /*5190*/  ENDCOLLECTIVE ;  /* 0x000000000000791b */ /* 0x003fea0003800000 */
.L_x_164:
[----:B------:R-:W-:Y:S01]  /*51a0*/  IMAD.MOV.U32 R17, RZ, RZ, 0x4 ;  /* 0x00000004ff117424 */ /* 0x000fe200078e00ff */
[----:B------:R-:W-:Y:S02]  /*51b0*/  SEL R22, R22, RZ, !P0 ;  /* 0x000000ff16167207 */ /* 0x000fe40004000000 */
[----:B------:R-:W-:-:S03]  /*51c0*/  ISETP.GT.AND P0, PT, R19, R20, PT ;  /* 0x000000141300720c */ /* 0x000fc60003f04270 */
[----:B------:R-:W-:Y:S02]  /*51d0*/  IMAD.IADD R45, R43, 0x1, R22 ;  /* 0x000000012b2d7824 */ /* 0x000fe400078e0216 */
[----:B------:R-:W-:Y:S02]  /*51e0*/  VIADD R43, R38, 0x8 ;  /* 0x00000008262b7836 */ /* 0x000fe40000000000 */
[----:B------:R-:W-:-:S07]  /*51f0*/  IMAD.MOV.U32 R16, RZ, RZ, R45 ;  /* 0x000000ffff107224 */ /* 0x000fce00078e002d */
[----:B------:R-:W-:Y:S05]  /*5200*/  WARPSYNC.COLLECTIVE R21, `(.L_x_165) ;  /* 0x0000000015087348 */ /* 0x000fea0003c00000 */
[----:B------:R0:W1:Y:S02]  /*5210*/  SHFL.DOWN P3, R22, R16, R17, R20 ;  /* 0x0800001110167389 */ /* 0x0000640000060014 */
[----:B01----:R-:W-:Y:S05]  /*5220*/  ENDCOLLECTIVE ;  /* 0x000000000000791b */ /* 0x003fea0003800000 */
.L_x_165:
        /* <DEDUP_REMOVED lines=9> */
.L_x_166:
[----:B------:R-:W-:Y:S01]  /*52c0*/  IMAD.MOV.U32 R17, RZ, RZ, 0x10 ;  /* 0x00000010ff117424 */ /* 0x000fe200078e00ff */
[----:B------:R-:W-:Y:S02]  /*52d0*/  SEL R22, R22, RZ, !P0 ;  /* 0x000000ff16167207 */ /* 0x000fe40004000000 */
[----:B------:R-:W-:-:S03]  /*52e0*/  ISETP.NE.AND P0, PT, R18, 0x65, PT ;  /* 0x000000651200780c */ /* 0x000fc60003f05270 */
[----:B------:R-:W-:Y:S02]  /*52f0*/  IMAD.IADD R43, R19, 0x1, R22 ;  /* 0x00000001132b7824 */ /* 0x000fe400078e0216 */
[----:B------:R-:W-:Y:S02]  /*5300*/  VIADD R19, R38, 0x10 ;  /* 0x0000001026137836 */ /* 0x000fe40000000000 */
[----:B------:R-:W-:-:S03]  /*5310*/  IMAD.MOV.U32 R16, RZ, RZ, R43 ;  /* 0x000000ffff107224 */ /* 0x000fc600078e002b */
[----:B------:R-:W-:-:S13]  /*5320*/  ISETP.GT.AND P2, PT, R19, R20, PT ;  /* 0x000000141300720c */ /* 0x000fda0003f44270 */
[----:B------:R-:W-:Y:S05]  /*5330*/  WARPSYNC.COLLECTIVE R21, `(.L_x_167) ;  /* 0x0000000015087348 */ /* 0x000fea0003c00000 */
[----:B------:R0:W1:Y:S02]  /*5340*/  SHFL.DOWN P3, R22, R16, R17, R20 ;  /* 0x0800001110167389 */ /* 0x0000640000060014 */
[----:B01----:R-:W-:Y:S05]  /*5350*/  ENDCOLLECTIVE ;  /* 0x000000000000791b */ /* 0x003fea0003800000 */
.L_x_167:
[----:B------:R-:W-:Y:S05]  /*5360*/  WARPSYNC.COLLECTIVE R21, `(.L_x_168) ;  /* 0x0000000015087348 */ /* 0x000fea0003c00000 */
[----:B------:R-:W-:Y:S01]  /*5370*/  VOTE.ALL P0, P0 ;  /* 0x0000000000ff7806 */ /* 0x000fe20000000000 */
[----:B------:R-:W-:-:S12]  /*5380*/  ENDCOLLECTIVE ;  /* 0x000000000000791b */ /* 0x000fd80003800000 */
.L_x_168:
[----:B------:R-:W-:Y:S02]  /*5390*/  IADD3 R44, P3, PT, R44, 0x100, RZ ;  /* 0x000001002c2c7810 */ /* 0x000fe40007f7e0ff */
[----:B------:R-:W-:-:S03]  /*53a0*/  SEL R22, R22, RZ, !P2 ;  /* 0x000000ff16167207 */ /* 0x000fc60005000000 */
[----:B------:R-:W-:Y:S02]  /*53b0*/  IMAD.X R45, RZ, RZ, R45, P3 ;  /* 0x000000ffff2d7224 */ /* 0x000fe400018e062d */
[----:B------:R-:W-:Y:S01]  /*53c0*/  IMAD.IADD R46, R43, 0x1, R22 ;  /* 0x000000012b2e7824 */ /* 0x000fe200078e0216 */
[----:B------:R-:W-:Y:S06]  /*53d0*/  BRA `(.L_x_169) ;  /* 0xffffffe000847947 */ /* 0x000fec000383ffff */
.L_x_119:
[----:B------:R-:W-:Y:S01]  /*53e0*/  BSSY B0, `(.L_x_170) ;  /* 0x0000006000007945 */ /* 0x000fe20003800000 */
[----:B------:R-:W-:Y:S01]  /*53f0*/  PLOP3.LUT P0, PT, P0, PT, PT, 0x8, 0x80 ;  /* 0x000000000080781c */ /* 0x000fe2000070e170 */
[----:B------:R-:W-:-:S12]  /*5400*/  IMAD.MOV.U32 R21, RZ, RZ, -0x1 ;  /* 0xffffffffff157424 */ /* 0x000fd800078e00ff */
[----:B------:R-:W-:Y:S05]  /*5410*/  WARPSYNC.COLLECTIVE R21, `(.L_x_171) ;  /* 0x0000000015087348 */ /* 0x000fea0003c00000 */
[----:B------:R-:W-:Y:S01]  /*5420*/  VOTE.ANY P0, P0 ;  /* 0x0000000000ff7806 */ /* 0x000fe20000000100 */
[----:B------:R-:W-:-:S12]  /*5430*/  ENDCOLLECTIVE ;  /* 0x000000000000791b */ /* 0x000fd80003800000 */
.L_x_171:
[----:B------:R-:W-:Y:S05]  /*5440*/  BSYNC B0 ;  /* 0x0000000000007941 */ /* 0x000fea0003800000 */
.L_x_170:
[----:B------:R-:W-:Y:S05]  /*5450*/  BRA `(.L_x_172) ;  /* 0xffffffe0008c7947 */ /* 0x000fea000383ffff */
.L_x_121:
[----:B------:R-:W-:Y:S01]  /*5460*/  BSSY B0, `(.L_x_173) ;  /* 0x0000006000007945 */ /* 0x000fe20003800000 */
[----:B------:R-:W-:Y:S01]  /*5470*/  PLOP3.LUT P0, PT, P0, PT, PT, 0x8, 0x80 ;  /* 0x000000000080781c */ /* 0x000fe2000070e170 */
[----:B------:R-:W-:-:S12]  /*5480*/  IMAD.MOV.U32 R21, RZ, RZ, -0x1 ;  /* 0xffffffffff157424 */ /* 0x000fd800078e00ff */
[----:B------:R-:W-:Y:S05]  /*5490*/  WARPSYNC.COLLECTIVE R21, `(.L_x_174) ;  /* 0x0000000015087348 */ /* 0x000fea0003c00000 */
[----:B------:R-:W-:Y:S01]  /*54a0*/  VOTE.ANY P0, P0 ;  /* 0x0000000000ff7806 */ /* 0x000fe20000000100 */
[----:B------:R-:W-:-:S12]  /*54b0*/  ENDCOLLECTIVE ;  /* 0x000000000000791b */ /* 0x000fd80003800000 */
.L_x_174:
[----:B------:R-:W-:Y:S05]  /*54c0*/  BSYNC B0 ;  /* 0x0000000000007941 */ /* 0x000fea0003800000 */
.L_x_173:
[----:B------:R-:W-:Y:S05]  /*54d0*/  BRA `(.L_x_175) ;  /* 0xffffffe000e07947 */ /* 0x000fea000383ffff */
.L_x_123:
[----:B------:R-:W-:Y:S01]  /*54e0*/  BSSY B0, `(.L_x_176) ;  /* 0x0000006000007945 */ /* 0x000fe20003800000 */
[----:B------:R-:W-:Y:S01]  /*54f0*/  PLOP3.LUT P0, PT, P0, PT, PT, 0x8, 0x80 ;  /* 0x000000000080781c */ /* 0x000fe2000070e170 */
[----:B------:R-:W-:-:S12]  /*5500*/  IMAD.MOV.U32 R21, RZ, RZ, -0x1 ;  /* 0xffffffffff157424 */ /* 0x000fd800078e00ff */
[----:B------:R-:W-:Y:S05]  /*5510*/  WARPSYNC.COLLECTIVE R21, `(.L_x_177) ;  /* 0x0000000015087348 */ /* 0x000fea0003c00000 */
[----:B------:R-:W-:Y:S01]  /*5520*/  VOTE.ANY R21, PT, P0 ;  /* 0x0000000000157806 */ /* 0x000fe200000e0100 */
[----:B------:R-:W-:Y:S06]  /*5530*/  ENDCOLLECTIVE ;  /* 0x000000000000791b */ /* 0x000fec0003800000 */
.L_x_177:
[----:B------:R-:W-:Y:S05]  /*5540*/  BSYNC B0 ;  /* 0x0000000000007941 */ /* 0x000fea0003800000 */
.L_x_176:
        /* <DEDUP_REMOVED lines=11> */
.L_x_178:
        /* <DEDUP_REMOVED lines=11> */
.L_x_179:
        /* <DEDUP_REMOVED lines=9> */
.L_x_180:
        /* <DEDUP_REMOVED lines=8> */
.L_x_181:
        /* <DEDUP_REMOVED lines=9> */
.L_x_182:
[----:B------:R-:W-:Y:S02]  /*5850*/  SEL R22, R22, RZ, !P0 ;  /* 0x000000ff16167207 */ /* 0x000fe40004000000 */
[----:B------:R-:W-:Y:S02]  /*5860*/  ISETP.NE.AND P0, PT, R18, 0x65, PT ;  /* 0x000000651200780c */ /* 0x000fe40003f05270 */
[----:B------:R-:W-:-:S11]  /*5870*/  IADD3 R46, PT, PT, R47, R22, R46 ;  /* 0x000000162f2e7210 */ /* 0x000fd60007ffe02e */
[----:B------:R-:W-:Y:S05]  /*5880*/  WARPSYNC.COLLECTIVE R21, `(.L_x_183) ;  /* 0x0000000015087348 */ /* 0x000fea0003c00000 */
[----:B------:R-:W-:Y:S01]  /*5890*/  VOTE.ALL P0, P0 ;  /* 0x0000000000ff7806 */ /* 0x000fe20000000000 */
[----:B------:R-:W-:-:S12]  /*58a0*/  ENDCOLLECTIVE ;  /* 0x000000000000791b */ /* 0x000fd80003800000 */
.L_x_183:
[----:B------:R-:W-:Y:S05]  /*58b0*/  BRA `(.L_x_184) ;  /* 0xffffffe000787947 */ /* 0x000fea000383ffff */
.L_x_185:
        /* <DEDUP_REMOVED lines=12> */
.L_x_199:


//--------------------- .text._ZN3cub18CUB_300001_SM_10006detail4scan20DeviceScanInitKernelINS0_13ScanTileStateIjLb1EEEEEvT_i --------------------------
	.section	.text._ZN3cub18CUB_300001_SM_10006detail4scan20DeviceScanInitKernelINS0_13ScanTileStateIjLb1EEEEEvT_i,"ax",@progbits
	.align	128
        .global         _ZN3cub18CUB_300001_SM_10006detail4scan20DeviceScanInitKernelINS0_13ScanTileStateIjLb1EEEEEvT_i
        .type           _ZN3cub18CUB_300001_SM_10006detail4scan20DeviceScanInitKernelINS0_13ScanTileStateIjLb1EEEEEvT_i,@function
        .size           _ZN3cub18CUB_300001_SM_10006detail4scan20DeviceScanInitKernelINS0_13ScanTileStateIjLb1EEEEEvT_i,(.L_x_200 - _ZN3cub18CUB_300001_SM_10006detail4scan20DeviceScanInitKernelINS0_13ScanTileStateIjLb1EEEEEvT_i)
        .other          _ZN3cub18CUB_300001_SM_10006detail4scan20DeviceScanInitKernelINS0_13ScanTileStateIjLb1EEEEEvT_i,@"STO_CUDA_ENTRY STV_DEFAULT"
_ZN3cub18CUB_300001_SM_10006detail4scan20DeviceScanInitKernelINS0_13ScanTileStateIjLb1EEEEEvT_i:
.text._ZN3cub18CUB_300001_SM_10006detail4scan20DeviceScanInitKernelINS0_13ScanTileStateIjLb1EEEEEvT_i:
[----:B------:R-:W-:Y:S01]  /*0000*/  LDC R1, c[0x0][0x37c] ;  /* 0x0000df00ff017b82 */ /* 0x000fe20000000800 */
[----:B------:R-:W0:Y:S07]  /*0010*/  S2R R0, SR_TID.X ;  /* 0x0000000000007919 */ /* 0x000e2e0000002100 */
[----:B------:R-:W1:Y:S01]  /*0020*/  S2UR UR6, SR_CTAID.X ;  /* 0x00000000000679c3 */ /* 0x000e620000002500 */
[----:B------:R-:W2:Y:S07]  /*0030*/  LDCU UR4, c[0x0][0x388] ;  /* 0x00007100ff0477ac */ /* 0x000eae0008000800 */
[----:B------:R-:W1:Y:S01]  /*0040*/  LDC R5, c[0x0][0x360] ;  /* 0x0000d800ff057b82 */ /* 0x000e620000000800 */
[----:B0-----:R-:W-:Y:S01]  /*0050*/  ISETP.GT.U32.AND P0, PT, R0, 0x1f, PT ;  /* 0x0000001f0000780c */ /* 0x001fe20003f04070 */
[----:B-1----:R-:W-:-:S03]  /*0060*/  IMAD R5, R5, UR6, R0 ;  /* 0x0000000605057c24 */ /* 0x002fc6000f8e0200 */
[----:B------:R-:W-:Y:S02]  /*0070*/  ISETP.NE.OR P0, PT, RZ, UR6, P0 ;  /* 0x00000006ff007c0c */ /* 0x000fe40008705670 */
[----:B--2---:R-:W-:Y:S01]  /*0080*/  ISETP.GE.AND P1, PT, R5, UR4, PT ;  /* 0x0000000405007c0c */ /* 0x004fe2000bf26270 */
[----:B------:R-:W0:-:S12]  /*0090*/  LDCU.64 UR4, c[0x0][0x358] ;  /* 0x00006b00ff0477ac */ /* 0x000e180008000a00 */
[----:B------:R-:W1:Y:S01]  /*00a0*/  @!P1 LDC.64 R2, c[0x0][0x380] ;  /* 0x0000e000ff029b82 */ /* 0x000e620000000a00 */
[----:B------:R-:W-:Y:S01]  /*00b0*/  @!P1 MOV R4, 0x63 ;  /* 0x0000006300049802 */ /* 0x000fe20000000f00 */
[----:B-1----:R-:W-:-:S04]  /*00c0*/  @!P1 IMAD.WIDE R2, R5, 0x8, R2 ;  /* 0x0000000805029825 */ /* 0x002fc800078e0202 */
[----:B------:R-:W-:-:S05]  /*00d0*/  HFMA2 R5, -RZ, RZ, 0, 0 ;  /* 0x00000000ff057431 */ /* 0x000fca00000001ff */
[----:B0-----:R0:W-:Y:S01]  /*00e0*/  @!P1 STG.E.64 desc[UR4][R2.64+0x100], R4 ;  /* 0x0001000402009986 */ /* 0x0011e2000c101b04 */
[----:B------:R-:W-:Y:S05]  /*00f0*/  @P0 EXIT ;  /* 0x000000000000094d */ /* 0x000fea0003800000 */
[----:B0-----:R-:W0:Y:S02]  /*0100*/  LDC.64 R2, c[0x0][0x380] ;  /* 0x0000e000ff027b82 */ /* 0x001e240000000a00 */
[----:B0-----:R-:W-:-:S05]  /*0110*/  IMAD.WIDE.U32 R2, R0, 0x8, R2 ;  /* 0x0000000800027825 */ /* 0x001fca00078e0002 */
[----:B------:R-:W-:Y:S01]  /*0120*/  STG.E.64 desc[UR4][R2.64], RZ ;  /* 0x000000ff02007986 */ /* 0x000fe2000c101b04 */
[----:B------:R-:W-:Y:S05]  /*0130*/  EXIT ;  /* 0x000000000000794d */ /* 0x000fea0003800000 */
.L_x_186:
        /* <DEDUP_REMOVED lines=12> */
.L_x_200:


//--------------------- .text._ZN3cub18CUB_300001_SM_10006detail11EmptyKernelIvEEvv --------------------------
	.section	.text._ZN3cub18CUB_300001_SM_10006detail11EmptyKernelIvEEvv,"ax",@progbits
	.align	128
        .global         _ZN3cub18CUB_300001_SM_10006detail11EmptyKernelIvEEvv
        .type           _ZN3cub18CUB_300001_SM_10006detail11EmptyKernelIvEEvv,@function
        .size           _ZN3cub18CUB_300001_SM_10006detail11EmptyKernelIvEEvv,(.L_x_201 - _ZN3cub18CUB_300001_SM_10006detail11EmptyKernelIvEEvv)
        .other          _ZN3cub18CUB_300001_SM_10006detail11EmptyKernelIvEEvv,@"STO_CUDA_ENTRY STV_DEFAULT"
_ZN3cub18CUB_300001_SM_10006detail11EmptyKernelIvEEvv:
.text._ZN3cub18CUB_300001_SM_10006detail11EmptyKernelIvEEvv:
[----:B------:R-:W-:Y:S01]  /*0000*/  LDC R1, c[0x0][0x37c] ;  /* 0x0000df00ff017b82 */ /* 0x000fe20000000800 */
[----:B------:R-:W-:Y:S05]  /*0010*/  EXIT ;  /* 0x000000000000794d */ /* 0x000fea0003800000 */
.L_x_187:
        /* <DEDUP_REMOVED lines=14> */
.L_x_201:


//--------------------- .text._Z14scatter_kernelPKjS0_S0_Pjjj --------------------------
	.section	.text._Z14scatter_kernelPKjS0_S0_Pjjj,"ax",@progbits
	.align	128
        .global         _Z14scatter_kernelPKjS0_S0_Pjjj
        .type           _Z14scatter_kernelPKjS0_S0_Pjjj,@function
        .size           _Z14scatter_kernelPKjS0_S0_Pjjj,(.L_x_202 - _Z14scatter_kernelPKjS0_S0_Pjjj)
        .other          _Z14scatter_kernelPKjS0_S0_Pjjj,@"STO_CUDA_ENTRY STV_DEFAULT"
_Z14scatter_kernelPKjS0_S0_Pjjj:
.text._Z14scatter_kernelPKjS0_S0_Pjjj:
[----:B------:R-:W-:Y:S01]  /*0000*/  LDC R1, c[0x0][0x37c] ;  /* 0x0000df00ff017b82 */ /* 0x000fe20000000800 */
[----:B------:R-:W0:Y:S07]  /*0010*/  S2R R5, SR_CTAID.X ;  /* 0x0000000000057919 */ /* 0x000e2e0000002500 */
[----:B------:R-:W1:Y:S01]  /*0020*/  LDC R2, c[0x0][0x3a4] ;  /* 0x0000e900ff027b82 */ /* 0x000e620000000800 */
[----:B------:R-:W0:Y:S02]  /*0030*/  S2R R0, SR_TID.X ;  /* 0x0000000000007919 */ /* 0x000e240000002100 */
[----:B0-----:R-:W-:-:S04]  /*0040*/  LEA R9, R5, R0, 0x8 ;  /* 0x0000000005097211 */ /* 0x001fc800078e40ff */
[----:B-1----:R-:W-:-:S13]  /*0050*/  ISETP.GE.U32.AND P0, PT, R9, R2, PT ;  /* 0x000000020900720c */ /* 0x002fda0003f06070 */
[----:B------:R-:W-:Y:S05]  /*0060*/  @P0 EXIT ;  /* 0x000000000000094d */ /* 0x000fea0003800000 */
[----:B------:R-:W-:Y:S01]  /*0070*/  LOP3.LUT R3, RZ, R0, RZ, 0x33, !PT ;  /* 0x00000000ff037212 */ /* 0x000fe200078e33ff */
[----:B------:R-:W0:Y:S01]  /*0080*/  LDCU.64 UR4, c[0x0][0x358] ;  /* 0x00006b00ff0477ac */ /* 0x000e220008000a00 */
[----:B------:R-:W-:Y:S01]  /*0090*/  VIADDMNMX.U32 R0, R9, 0x40000, R2, !PT ;  /* 0x0004000009007846 */ /* 0x000fe20007800002 */
[----:B------:R-:W-:Y:S03]  /*00a0*/  BSSY.RECONVERGENT B0, `(.L_x_188) ;  /* 0x000001d000007945 */ /* 0x000fe60003800200 */
[----:B------:R-:W-:-:S05]  /*00b0*/  IADD3 R0, PT, PT, R0, R3, RZ ;  /* 0x0000000300007210 */ /* 0x000fca0007ffe0ff */
[----:B------:R-:W-:-:S05]  /*00c0*/  IMAD R0, R5, -0x100, R0 ;  /* 0xffffff0005007824 */ /* 0x000fca00078e0200 */
[C---:B------:R-:W-:Y:S02]  /*00d0*/  LOP3.LUT R2, R0.reuse, 0xc0000, RZ, 0xc0, !PT ;  /* 0x000c000000027812 */ /* 0x040fe400078ec0ff */
[----:B------:R-:W-:Y:S02]  /*00e0*/  ISETP.GE.U32.AND P0, PT, R0, 0xc0000, PT ;  /* 0x000c00000000780c */ /* 0x000fe40003f06070 */
[----:B------:R-:W-:-:S13]  /*00f0*/  ISETP.NE.AND P1, PT, R2, 0xc0000, PT ;  /* 0x000c00000200780c */ /* 0x000fda0003f25270 */
[----:B0-----:R-:W-:Y:S05]  /*0100*/  @!P1 BRA `(.L_x_189) ;  /* 0x0000000000589947 */ /* 0x001fea0003800000 */
[----:B------:R-:W0:Y:S01]  /*0110*/  LDC.64 R2, c[0x0][0x388] ;  /* 0x0000e200ff027b82 */ /* 0x000e220000000a00 */
[----:B------:R-:W-:-:S04]  /*0120*/  LEA.HI R0, R0, 0x1, RZ, 0xe ;  /* 0x0000000100007811 */ /* 0x000fc800078f70ff */
[----:B------:R-:W-:-:S03]  /*0130*/  LOP3.LUT R0, R0, 0x3, RZ, 0xc0, !PT ;  /* 0x0000000300007812 */ /* 0x000fc600078ec0ff */
[----:B------:R-:W1:Y:S02]  /*0140*/  LDC.64 R4, c[0x0][0x380] ;  /* 0x0000e000ff047b82 */ /* 0x000e640000000a00 */
[----:B------:R-:W-:-:S06]  /*0150*/  IMAD.MOV R0, RZ, RZ, -R0 ;  /* 0x000000ffff007224 */ /* 0x000fcc00078e0a00 */
[----:B------:R-:W2:Y:S08]  /*0160*/  LDC.64 R6, c[0x0][0x398] ;  /* 0x0000e600ff067b82 */ /* 0x000eb00000000a00 */
[----:B------:R-:W3:Y:S02]  /*0170*/  LDC.64 R10, c[0x0][0x390] ;  /* 0x0000e400ff0a7b82 */ /* 0x000ee40000000a00 */
.L_x_190:
[----:B0-----:R-:W-:-:S06]  /*0180*/  IMAD.WIDE.U32 R12, R9, 0x4, R2 ;  /* 0x00000004090c7825 */ /* 0x001fcc00078e0002 */
[----:B----4-:R-:W4:Y:S01]  /*0190*/  LDG.E R12, desc[UR4][R12.64] ;  /* 0x000000040c0c7981 */ /* 0x010f22000c1e1900 */
[----:B---3--:R-:W-:-:S06]  /*01a0*/  IMAD.WIDE.U32 R14, R9, 0x4, R10 ;  /* 0x00000004090e7825 */ /* 0x008fcc00078e000a */
[----:B------:R-:W3:Y:S01]  /*01b0*/  LDG.E R14, desc[UR4][R14.64] ;  /* 0x000000040e0e7981 */ /* 0x000ee2000c1e1900 */
[----:B-1----:R-:W-:-:S06]  /*01c0*/  IMAD.WIDE.U32 R16, R9, 0x4, R4 ;  /* 0x0000000409107825 */ /* 0x002fcc00078e0004 */
[----:B------:R-:W5:Y:S01]  /*01d0*/  LDG.E R17, desc[UR4][R16.64] ;  /* 0x0000000410117981 */ /* 0x000f62000c1e1900 */
[----:B------:R-:W-:Y:S02]  /*01e0*/  IADD3 R0, PT, PT, R0, 0x1, RZ ;  /* 0x0000000100007810 */ /* 0x000fe40007ffe0ff */
[----:B----4-:R-:W-:-:S13]  /*01f0*/  ISETP.NE.AND P1, PT, R12, RZ, PT ;  /* 0x000000ff0c00720c */ /* 0x010fda0003f25270 */
[----:B------:R-:W3:Y:S02]  /*0200*/  @!P1 LDC R8, c[0x0][0x3a0] ;  /* 0x0000e800ff089b82 */ /* 0x000ee40000000800 */
[----:B---3--:R-:W-:Y:S01]  /*0210*/  @!P1 IADD3 R14, PT, PT, -R14, R8, R9 ;  /* 0x000000080e0e9210 */ /* 0x008fe20007ffe109 */
[----:B------:R-:W-:Y:S01]  /*0220*/  VIADD R9, R9, 0x40000 ;  /* 0x0004000009097836 */ /* 0x000fe20000000000 */
[----:B------:R-:W-:-:S03]  /*0230*/  ISETP.NE.AND P1, PT, R0, RZ, PT ;  /* 0x000000ff0000720c */ /* 0x000fc60003f25270 */
[----:B--2---:R-:W-:-:S05]  /*0240*/  IMAD.WIDE.U32 R18, R14, 0x4, R6 ;  /* 0x000000040e127825 */ /* 0x004fca00078e0006 */
[----:B-----5:R4:W-:Y:S05]  /*0250*/  STG.E desc[UR4][R18.64], R17 ;  /* 0x0000001112007986 */ /* 0x0209ea000c101904 */
[----:B------:R-:W-:Y:S05]  /*0260*/  @P1 BRA `(.L_x_190) ;  /* 0xfffffffc00c41947 */ /* 0x000fea000383ffff */
.L_x_189:
[----:B------:R-:W-:Y:S05]  /*0270*/  BSYNC.RECONVERGENT B0 ;  /* 0x0000000000007941 */ /* 0x000fea0003800200 */
.L_x_188:
[----:B------:R-:W-:Y:S05]  /*0280*/  @!P0 EXIT ;  /* 0x000000000000894d */ /* 0x000fea0003800000 */
[----:B------:R-:W0:Y:S01]  /*0290*/  LDC.64 R2, c[0x0][0x388] ;  /* 0x0000e200ff027b82 */ /* 0x000e220000000a00 */
[----:B------:R-:W-:Y:S01]  /*02a0*/  IADD3 R9, PT, PT, R9, 0x80000, RZ ;  /* 0x0008000009097810 */ /* 0x000fe20007ffe0ff */
[----:B------:R-:W1:Y:S01]  /*02b0*/  LDCU UR6, c[0x0][0x3a4] ;  /* 0x00007480ff0677ac */ /* 0x000e620008000800 */
[----:B------:R-:W2:Y:S05]  /*02c0*/  LDCU.64 UR8, c[0x0][0x390] ;  /* 0x00007200ff0877ac */ /* 0x000eaa0008000a00 */
[----:B------:R-:W3:Y:S08]  /*02d0*/  LDC.64 R4, c[0x0][0x380] ;  /* 0x0000e000ff047b82 */ /* 0x000ef00000000a00 */
[----:B------:R-:W0:Y:S02]  /*02e0*/  LDC.64 R6, c[0x0][0x398] ;  /* 0x0000e600ff067b82 */ /* 0x000e240000000a00 */
.L_x_191:
[----:B----4-:R-:W-:-:S04]  /*02f0*/  VIADD R17, R9, 0xfff80000 ;  /* 0xfff8000009117836 */ /* 0x010fc80000000000 */
[----:B0-----:R-:W-:-:S06]  /*0300*/  IMAD.WIDE.U32 R12, R17, 0x4, R2 ;  /* 0x00000004110c7825 */ /* 0x001fcc00078e0002 */
[----:B------:R-:W4:Y:S02]  /*0310*/  LDG.E R12, desc[UR4][R12.64] ;  /* 0x000000040c0c7981 */ /* 0x000f24000c1e1900 */
[----:B----4-:R-:W-:-:S13]  /*0320*/  ISETP.NE.AND P0, PT, R12, RZ, PT ;  /* 0x000000ff0c00720c */ /* 0x010fda0003f05270 */
[----:B--2---:R-:W-:Y:S01]  /*0330*/  @P0 MOV R10, UR8 ;  /* 0x00000008000a0c02 */ /* 0x004fe20008000f00 */
[----:B------:R-:W0:Y:S01]  /*0340*/  @!P0 LDC R8, c[0x0][0x3a0] ;  /* 0x0000e800ff088b82 */ /* 0x000e220000000800 */
[----:B------:R-:W-:-:S03]  /*0350*/  @P0 MOV R11, UR9 ;  /* 0x00000009000b0c02 */ /* 0x000fc60008000f00 */
[----:B------:R-:W-:Y:S01]  /*0360*/  @P0 IMAD.WIDE.U32 R14, R17, 0x4, R10 ;  /* 0x00000004110e0825 */ /* 0x000fe200078e000a */
[----:B------:R-:W-:-:S03]  /*0370*/  @!P0 MOV R11, UR9 ;  /* 0x00000009000b8c02 */ /* 0x000fc60008000f00 */
[----:B------:R-:W-:Y:S01]  /*0380*/  @!P0 IMAD.U32 R10, RZ, RZ, UR8 ;  /* 0x00000008ff0a8e24 */ /* 0x000fe2000f8e00ff */
[----:B------:R-:W2:Y:S03]  /*0390*/  @P0 LDG.E R19, desc[UR4][R14.64] ;  /* 0x000000040e130981 */ /* 0x000ea6000c1e1900 */
[----:B------:R-:W-:-:S05]  /*03a0*/  @!P0 IMAD.WIDE.U32 R20, R17, 0x4, R10 ;  /* 0x0000000411148825 */ /* 0x000fca00078e000a */
[----:B------:R-:W0:Y:S01]  /*03b0*/  @!P0 LDG.E R0, desc[UR4][R20.64] ;  /* 0x0000000414008981 */ /* 0x000e22000c1e1900 */
[----:B---3--:R-:W-:-:S05]  /*03c0*/  IMAD.WIDE.U32 R16, R17, 0x4, R4 ;  /* 0x0000000411107825 */ /* 0x008fca00078e0004 */
[----:B------:R-:W3:Y:S01]  /*03d0*/  LDG.E R23, desc[UR4][R16.64] ;  /* 0x0000000410177981 */ /* 0x000ee2000c1e1900 */
[----:B------:R-:W-:Y:S01]  /*03e0*/  VIADD R27, R9, 0xfffc0000 ;  /* 0xfffc0000091b7836 */ /* 0x000fe20000000000 */
[----:B0-----:R-:W-:-:S04]  /*03f0*/  @!P0 IADD3 R0, PT, PT, -R0, R8, R9 ;  /* 0x0000000800008210 */ /* 0x001fc80007ffe109 */
[----:B------:R-:W-:-:S05]  /*0400*/  @!P0 IADD3 R19, PT, PT, R0, -0x80000, RZ ;  /* 0xfff8000000138810 */ /* 0x000fca0007ffe0ff */
[----:B--2---:R-:W-:-:S04]  /*0410*/  IMAD.WIDE.U32 R12, R19, 0x4, R6 ;  /* 0x00000004130c7825 */ /* 0x004fc800078e0006 */
[C---:B------:R-:W-:Y:S01]  /*0420*/  IMAD.WIDE.U32 R18, R27.reuse, 0x4, R2 ;  /* 0x000000041b127825 */ /* 0x040fe200078e0002 */
[----:B---3--:R0:W-:Y:S05]  /*0430*/  STG.E desc[UR4][R12.64], R23 ;  /* 0x000000170c007986 */ /* 0x0081ea000c101904 */
[----:B------:R-:W2:Y:S01]  /*0440*/  LDG.E R18, desc[UR4][R18.64] ;  /* 0x0000000412127981 */ /* 0x000ea2000c1e1900 */
[----:B------:R-:W-:Y:S01]  /*0450*/  IMAD.WIDE.U32 R16, R27, 0x4, R4 ;  /* 0x000000041b107825 */ /* 0x000fe200078e0004 */
[----:B--2---:R-:W-:-:S13]  /*0460*/  ISETP.NE.AND P0, PT, R18, RZ, PT ;  /* 0x000000ff1200720c */ /* 0x004fda0003f05270 */
[C-C-:B------:R-:W-:Y:S01]  /*0470*/  @!P0 IMAD.WIDE.U32 R20, R27.reuse, 0x4, R10.reuse ;  /* 0x000000041b148825 */ /* 0x140fe200078e000a */
[----:B------:R-:W2:Y:S03]  /*0480*/  @!P0 LDC R8, c[0x0][0x3a0] ;  /* 0x0000e800ff088b82 */ /* 0x000ea60000000800 */
[----:B------:R-:W-:Y:S01]  /*0490*/  @P0 IMAD.WIDE.U32 R14, R27, 0x4, R10 ;  /* 0x000000041b0e0825 */ /* 0x000fe200078e000a */
[----:B------:R-:W2:Y:S04]  /*04a0*/  @!P0 LDG.E R0, desc[UR4][R20.64] ;  /* 0x0000000414008981 */ /* 0x000ea8000c1e1900 */
[----:B------:R-:W0:Y:S04]  /*04b0*/  @P0 LDG.E R25, desc[UR4][R14.64] ;  /* 0x000000040e190981 */ /* 0x000e28000c1e1900 */
[----:B------:R-:W3:Y:S01]  /*04c0*/  LDG.E R27, desc[UR4][R16.64] ;  /* 0x00000004101b7981 */ /* 0x000ee2000c1e1900 */
[----:B------:R-:W-:Y:S01]  /*04d0*/  IMAD.WIDE.U32 R18, R9, 0x4, R2 ;  /* 0x0000000409127825 */ /* 0x000fe200078e0002 */
[----:B--2---:R-:W-:-:S04]  /*04e0*/  @!P0 IADD3 R0, PT, PT, -R0, R8, R9 ;  /* 0x0000000800008210 */ /* 0x004fc80007ffe109 */
[----:B------:R-:W-:-:S05]  /*04f0*/  @!P0 IADD3 R25, PT, PT, R0, -0x40000, RZ ;  /* 0xfffc000000198810 */ /* 0x000fca0007ffe0ff */
[----:B0-----:R-:W-:-:S05]  /*0500*/  IMAD.WIDE.U32 R12, R25, 0x4, R6 ;  /* 0x00000004190c7825 */ /* 0x001fca00078e0006 */
[----:B---3--:R0:W-:Y:S04]  /*0510*/  STG.E desc[UR4][R12.64], R27 ;  /* 0x0000001b0c007986 */ /* 0x0081e8000c101904 */
[----:B------:R-:W2:Y:S01]  /*0520*/  LDG.E R18, desc[UR4][R18.64] ;  /* 0x0000000412127981 */ /* 0x000ea2000c1e1900 */
[----:B------:R-:W-:-:S06]  /*0530*/  IMAD.WIDE.U32 R16, R9, 0x4, R4 ;  /* 0x0000000409107825 */ /* 0x000fcc00078e0004 */
[----:B------:R-:W3:Y:S01]  /*0540*/  LDG.E R17, desc[UR4][R16.64] ;  /* 0x0000000410117981 */ /* 0x000ee2000c1e1900 */
[----:B--2---:R-:W-:-:S13]  /*0550*/  ISETP.NE.AND P0, PT, R18, RZ, PT ;  /* 0x000000ff1200720c */ /* 0x004fda0003f05270 */
[C-C-:B------:R-:W-:Y:S01]  /*0560*/  @!P0 IMAD.WIDE.U32 R20, R9.reuse, 0x4, R10.reuse ;  /* 0x0000000409148825 */ /* 0x140fe200078e000a */
[----:B------:R-:W2:Y:S03]  /*0570*/  @!P0 LDC R0, c[0x0][0x3a0] ;  /* 0x0000e800ff008b82 */ /* 0x000ea60000000800 */
[C---:B------:R-:W-:Y:S02]  /*0580*/  @P0 IMAD.WIDE.U32 R14, R9.reuse, 0x4, R10 ;  /* 0x00000004090e0825 */ /* 0x040fe400078e000a */
[----:B------:R-:W2:Y:S04]  /*0590*/  @!P0 LDG.E R20, desc[UR4][R20.64] ;  /* 0x0000000414148981 */ /* 0x000ea8000c1e1900 */
[----:B------:R-:W0:Y:S01]  /*05a0*/  @P0 LDG.E R23, desc[UR4][R14.64] ;  /* 0x000000040e170981 */ /* 0x000e22000c1e1900 */
[----:B------:R-:W-:-:S05]  /*05b0*/  IADD3 R25, PT, PT, R9, 0x40000, RZ ;  /* 0x0004000009197810 */ /* 0x000fca0007ffe0ff */
[----:B------:R-:W-:Y:S01]  /*05c0*/  IMAD.WIDE.U32 R18, R25, 0x4, R2 ;  /* 0x0000000419127825 */ /* 0x000fe200078e0002 */
[----:B--2---:R-:W-:-:S05]  /*05d0*/  @!P0 IADD3 R23, PT, PT, -R20, R0, R9 ;  /* 0x0000000014178210 */ /* 0x004fca0007ffe109 */
        /* <DEDUP_REMOVED lines=8> */
[----:B------:R-:W-:Y:S01]  /*0660*/  @P0 IMAD.WIDE.U32 R10, R25, 0x4, R10 ;  /* 0x00000004190a0825 */ /* 0x000fe200078e000a */
[----:B------:R-:W2:Y:S04]  /*0670*/  @!P0 LDG.E R0, desc[UR4][R20.64] ;  /* 0x0000000414008981 */ /* 0x000ea8000c1e1900 */
[----:B------:R-:W0:Y:S01]  /*0680*/  @P0 LDG.E R23, desc[UR4][R10.64] ;  /* 0x000000040a170981 */ /* 0x000e22000c1e1900 */
[----:B--2---:R-:W-:-:S05]  /*0690*/  @!P0 IADD3 R0, PT, PT, -R0, R8, R9 ;  /* 0x0000000800008210 */ /* 0x004fca0007ffe109 */
[----:B------:R-:W-:-:S04]  /*06a0*/  @!P0 VIADD R23, R0, 0x40000 ;  /* 0x0004000000178836 */ /* 0x000fc80000000000 */
[----:B0-----:R-:W-:Y:S01]  /*06b0*/  IMAD.WIDE.U32 R12, R23, 0x4, R6 ;  /* 0x00000004170c7825 */ /* 0x001fe200078e0006 */
[----:B------:R-:W-:-:S04]  /*06c0*/  IADD3 R0, PT, PT, R9, 0x80000, RZ ;  /* 0x0008000009007810 */ /* 0x000fc80007ffe0ff */
[----:B---3--:R0:W-:Y:S01]  /*06d0*/  STG.E desc[UR4][R12.64], R15 ;  /* 0x0000000f0c007986 */ /* 0x0081e2000c101904 */
[----:B-1----:R-:W-:Y:S02]  /*06e0*/  ISETP.GE.U32.AND P0, PT, R0, UR6, PT ;  /* 0x0000000600007c0c */ /* 0x002fe4000bf06070 */
[----:B------:R-:W-:-:S11]  /*06f0*/  IADD3 R9, PT, PT, R9, 0x100000, RZ ;  /* 0x0010000009097810 */ /* 0x000fd60007ffe0ff */
[----:B0-----:R-:W-:Y:S05]  /*0700*/  @!P0 BRA `(.L_x_191) ;  /* 0xfffffff800f88947 */ /* 0x001fea000383ffff */
[----:B------:R-:W-:Y:S05]  /*0710*/  EXIT ;  /* 0x000000000000794d */ /* 0x000fea0003800000 */
.L_x_192:
        /* <DEDUP_REMOVED lines=14> */
.L_x_202:


//--------------------- .text._Z16predicate_kernelPKjPjjj --------------------------
	.section	.text._Z16predicate_kernelPKjPjjj,"ax",@progbits
	.align	128
        .global         _Z16predicate_kernelPKjPjjj
        .type           _Z16predicate_kernelPKjPjjj,@function
        .size           _Z16predicate_kernelPKjPjjj,(.L_x_203 - _Z16predicate_kernelPKjPjjj)
        .other          _Z16predicate_kernelPKjPjjj,@"STO_CUDA_ENTRY STV_DEFAULT"
_Z16predicate_kernelPKjPjjj:
.text._Z16predicate_kernelPKjPjjj:
[----:B------:R-:W-:Y:S01]  /*0000*/  LDC R1, c[0x0][0x37c] ;  /* 0x0000df00ff017b82 */ /* 0x000fe20000000800 */
[----:B------:R-:W0:Y:S07]  /*0010*/  S2R R5, SR_CTAID.X ;  /* 0x0000000000057919 */ /* 0x000e2e0000002500 */
[----:B------:R-:W1:Y:S01]  /*0020*/  LDC R0, c[0x0][0x394] ;  /* 0x0000e500ff007b82 */ /* 0x000e620000000800 */
[----:B------:R-:W0:Y:S02]  /*0030*/  S2R R2, SR_TID.X ;  /* 0x0000000000027919 */ /* 0x000e240000002100 */
[----:B0-----:R-:W-:-:S05]  /*0040*/  IMAD R3, R5, 0x100, R2 ;  /* 0x0000010005037824 */ /* 0x001fca00078e0202 */
[----:B-1----:R-:W-:-:S13]  /*0050*/  ISETP.GE.U32.AND P0, PT, R3, R0, PT ;  /* 0x000000000300720c */ /* 0x002fda0003f06070 */
[----:B------:R-:W-:Y:S05]  /*0060*/  @P0 EXIT ;  /* 0x000000000000094d */ /* 0x000fea0003800000 */
[----:B------:R-:W-:Y:S01]  /*0070*/  IMAD.MOV.U32 R11, RZ, RZ, R3 ;  /* 0x000000ffff0b7224 */ /* 0x000fe200078e0003 */
[----:B------:R-:W-:Y:S01]  /*0080*/  LOP3.LUT R3, RZ, R2, RZ, 0x33, !PT ;  /* 0x00000002ff037212 */ /* 0x000fe200078e33ff */
[----:B------:R-:W0:Y:S01]  /*0090*/  LDCU.64 UR4, c[0x0][0x358] ;  /* 0x00006b00ff0477ac */ /* 0x000e220008000a00 */
[----:B------:R-:W-:Y:S02]  /*00a0*/  BSSY.RECONVERGENT B0, `(.L_x_193) ;  /* 0x0000019000007945 */ /* 0x000fe40003800200 */
[----:B------:R-:W-:Y:S01]  /*00b0*/  VIADDMNMX.U32 R2, R11, 0x40000, R0, !PT ;  /* 0x000400000b027846 */ /* 0x000fe20007800000 */
[----:B------:R-:W1:Y:S04]  /*00c0*/  LDCU UR6, c[0x0][0x390] ;  /* 0x00007200ff0677ac */ /* 0x000e680008000800 */
[----:B------:R-:W-:-:S04]  /*00d0*/  IMAD.IADD R2, R2, 0x1, R3 ;  /* 0x0000000102027824 */ /* 0x000fc800078e0203 */
[----:B------:R-:W-:-:S05]  /*00e0*/  IMAD R2, R5, -0x100, R2 ;  /* 0xffffff0005027824 */ /* 0x000fca00078e0202 */
[C---:B------:R-:W-:Y:S02]  /*00f0*/  LOP3.LUT R3, R2.reuse, 0xc0000, RZ, 0xc0, !PT ;  /* 0x000c000002037812 */ /* 0x040fe400078ec0ff */
[----:B------:R-:W-:Y:S02]  /*0100*/  ISETP.GE.U32.AND P0, PT, R2, 0xc0000, PT ;  /* 0x000c00000200780c */ /* 0x000fe40003f06070 */
[----:B------:R-:W-:-:S13]  /*0110*/  ISETP.NE.AND P1, PT, R3, 0xc0000, PT ;  /* 0x000c00000300780c */ /* 0x000fda0003f25270 */
[----:B01----:R-:W-:Y:S05]  /*0120*/  @!P1 BRA `(.L_x_194) ;  /* 0x0000000000409947 */ /* 0x003fea0003800000 */
[----:B------:R-:W0:Y:S01]  /*0130*/  LDC.64 R6, c[0x0][0x380] ;  /* 0x0000e000ff067b82 */ /* 0x000e220000000a00 */
[----:B------:R-:W-:-:S04]  /*0140*/  LEA.HI R2, R2, 0x1, RZ, 0xe ;  /* 0x0000000102027811 */ /* 0x000fc800078f70ff */
[----:B------:R-:W-:-:S03]  /*0150*/  LOP3.LUT R2, R2, 0x3, RZ, 0xc0, !PT ;  /* 0x0000000302027812 */ /* 0x000fc600078ec0ff */
[----:B------:R-:W1:Y:S02]  /*0160*/  LDC.64 R8, c[0x0][0x388] ;  /* 0x0000e200ff087b82 */ /* 0x000e640000000a00 */
[----:B------:R-:W-:-:S07]  /*0170*/  IMAD.MOV R10, RZ, RZ, -R2 ;  /* 0x000000ffff0a7224 */ /* 0x000fce00078e0a02 */
.L_x_195:
[----:B0-----:R-:W-:-:S06]  /*0180*/  IMAD.WIDE.U32 R2, R11, 0x4, R6 ;  /* 0x000000040b027825 */ /* 0x001fcc00078e0006 */
[----:B--2---:R-:W2:Y:S01]  /*0190*/  LDG.E R2, desc[UR4][R2.64] ;  /* 0x0000000402027981 */ /* 0x004ea2000c1e1900 */
[----:B------:R-:W-:-:S05]  /*01a0*/  VIADD R10, R10, 0x1 ;  /* 0x000000010a0a7836 */ /* 0x000fca0000000000 */
[----:B------:R-:W-:Y:S02]  /*01b0*/  ISETP.NE.AND P1, PT, R10, RZ, PT ;  /* 0x000000ff0a00720c */ /* 0x000fe40003f25270 */
[----:B--2---:R-:W-:-:S04]  /*01c0*/  LOP3.LUT R4, RZ, R2, RZ, 0x33, !PT ;  /* 0x00000002ff047212 */ /* 0x004fc800078e33ff */
[----:B------:R-:W-:Y:S01]  /*01d0*/  SHF.R.U32.HI R12, RZ, UR6, R4 ;  /* 0x00000006ff0c7c19 */ /* 0x000fe20008011604 */
[----:B-1----:R-:W-:-:S03]  /*01e0*/  IMAD.WIDE.U32 R4, R11, 0x4, R8 ;  /* 0x000000040b047825 */ /* 0x002fc600078e0008 */
[----:B------:R-:W-:Y:S01]  /*01f0*/  LOP3.LUT R13, R12, 0x1, RZ, 0xc0, !PT ;  /* 0x000000010c0d7812 */ /* 0x000fe200078ec0ff */
[----:B------:R-:W-:-:S04]  /*0200*/  VIADD R11, R11, 0x40000 ;  /* 0x000400000b0b7836 */ /* 0x000fc80000000000 */
[----:B------:R2:W-:Y:S01]  /*0210*/  STG.E desc[UR4][R4.64], R13 ;  /* 0x0000000d04007986 */ /* 0x0005e2000c101904 */
[----:B------:R-:W-:Y:S05]  /*0220*/  @P1 BRA `(.L_x_195) ;  /* 0xfffffffc00d41947 */ /* 0x000fea000383ffff */
.L_x_194:
[----:B------:R-:W-:Y:S05]  /*0230*/  BSYNC.RECONVERGENT B0 ;  /* 0x0000000000007941 */ /* 0x000fea0003800200 */
.L_x_193:
[----:B------:R-:W-:Y:S05]  /*0240*/  @!P0 EXIT ;  /* 0x000000000000894d */ /* 0x000fea0003800000 */
[----:B------:R-:W0:Y:S01]  /*0250*/  LDC.64 R2, c[0x0][0x380] ;  /* 0x0000e000ff027b82 */ /* 0x000e220000000a00 */
[----:B------:R-:W-:Y:S01]  /*0260*/  VIADD R7, R11, 0x80000 ;  /* 0x000800000b077836 */ /* 0x000fe20000000000 */
[----:B------:R-:W1:Y:S06]  /*0270*/  LDCU UR6, c[0x0][0x390] ;  /* 0x00007200ff0677ac */ /* 0x000e6c0008000800 */
[----:B--2---:R-:W2:Y:S02]  /*0280*/  LDC.64 R4, c[0x0][0x388] ;  /* 0x0000e200ff047b82 */ /* 0x004ea40000000a00 */
.L_x_196:
[----:B---3--:R-:W-:-:S04]  /*0290*/  VIADD R11, R7, 0xfff80000 ;  /* 0xfff80000070b7836 */ /* 0x008fc80000000000 */
[----:B0-----:R-:W-:-:S06]  /*02a0*/  IMAD.WIDE.U32 R8, R11, 0x4, R2 ;  /* 0x000000040b087825 */ /* 0x001fcc00078e0002 */
[----:B------:R-:W3:Y:S01]  /*02b0*/  LDG.E R8, desc[UR4][R8.64] ;  /* 0x0000000408087981 */ /* 0x000ee2000c1e1900 */
[----:B------:R-:W-:Y:S02]  /*02c0*/  VIADD R15, R7, 0xfffc0000 ;  /* 0xfffc0000070f7836 */ /* 0x000fe40000000000 */
[----:B--2---:R-:W-:-:S04]  /*02d0*/  IMAD.WIDE.U32 R10, R11, 0x4, R4 ;  /* 0x000000040b0a7825 */ /* 0x004fc800078e0004 */
[----:B------:R-:W-:Y:S01]  /*02e0*/  IMAD.WIDE.U32 R12, R15, 0x4, R2 ;  /* 0x000000040f0c7825 */ /* 0x000fe200078e0002 */
[----:B---3--:R-:W-:-:S04]  /*02f0*/  LOP3.LUT R6, RZ, R8, RZ, 0x33, !PT ;  /* 0x00000008ff067212 */ /* 0x008fc800078e33ff */
[----:B-1----:R-:W-:-:S04]  /*0300*/  SHF.R.U32.HI R6, RZ, UR6, R6 ;  /* 0x00000006ff067c19 */ /* 0x002fc80008011606 */
[----:B------:R-:W-:-:S05]  /*0310*/  LOP3.LUT R17, R6, 0x1, RZ, 0xc0, !PT ;  /* 0x0000000106117812 */ /* 0x000fca00078ec0ff */
[----:B------:R0:W-:Y:S04]  /*0320*/  STG.E desc[UR4][R10.64], R17 ;  /* 0x000000110a007986 */ /* 0x0001e8000c101904 */
[----:B------:R-:W2:Y:S01]  /*0330*/  LDG.E R12, desc[UR4][R12.64] ;  /* 0x000000040c0c7981 */ /* 0x000ea2000c1e1900 */
[----:B------:R-:W-:-:S04]  /*0340*/  IMAD.WIDE.U32 R8, R15, 0x4, R4 ;  /* 0x000000040f087825 */ /* 0x000fc800078e0004 */
[----:B------:R-:W-:Y:S01]  /*0350*/  IMAD.WIDE.U32 R14, R7, 0x4, R2 ;  /* 0x00000004070e7825 */ /* 0x000fe200078e0002 */
[----:B--2---:R-:W-:-:S04]  /*0360*/  LOP3.LUT R6, RZ, R12, RZ, 0x33, !PT ;  /* 0x0000000cff067212 */ /* 0x004fc800078e33ff */
[----:B------:R-:W-:-:S04]  /*0370*/  SHF.R.U32.HI R6, RZ, UR6, R6 ;  /* 0x00000006ff067c19 */ /* 0x000fc80008011606 */
[----:B------:R-:W-:-:S05]  /*0380*/  LOP3.LUT R19, R6, 0x1, RZ, 0xc0, !PT ;  /* 0x0000000106137812 */ /* 0x000fca00078ec0ff */
[----:B------:R1:W-:Y:S04]  /*0390*/  STG.E desc[UR4][R8.64], R19 ;  /* 0x0000001308007986 */ /* 0x0003e8000c101904 */
[----:B------:R-:W2:Y:S01]  /*03a0*/  LDG.E R14, desc[UR4][R14.64] ;  /* 0x000000040e0e7981 */ /* 0x000ea2000c1e1900 */
[C---:B------:R-:W-:Y:S02]  /*03b0*/  VIADD R21, R7.reuse, 0x40000 ;  /* 0x0004000007157836 */ /* 0x040fe40000000000 */
[----:B0-----:R-:W-:-:S04]  /*03c0*/  IMAD.WIDE.U32 R10, R7, 0x4, R4 ;  /* 0x00000004070a7825 */ /* 0x001fc800078e0004 */
[----:B------:R-:W-:Y:S01]  /*03d0*/  IMAD.WIDE.U32 R12, R21, 0x4, R2 ;  /* 0x00000004150c7825 */ /* 0x000fe200078e0002 */
[----:B--2---:R-:W-:-:S04]  /*03e0*/  LOP3.LUT R6, RZ, R14, RZ, 0x33, !PT ;  /* 0x0000000eff067212 */ /* 0x004fc800078e33ff */
[----:B------:R-:W-:-:S04]  /*03f0*/  SHF.R.U32.HI R6, RZ, UR6, R6 ;  /* 0x00000006ff067c19 */ /* 0x000fc80008011606 */
[----:B------:R-:W-:-:S05]  /*0400*/  LOP3.LUT R17, R6, 0x1, RZ, 0xc0, !PT ;  /* 0x0000000106117812 */ /* 0x000fca00078ec0ff */
[----:B------:R3:W-:Y:S04]  /*0410*/  STG.E desc[UR4][R10.64], R17 ;  /* 0x000000110a007986 */ /* 0x0007e8000c101904 */
[----:B------:R-:W2:Y:S01]  /*0420*/  LDG.E R12, desc[UR4][R12.64] ;  /* 0x000000040c0c7981 */ /* 0x000ea2000c1e1900 */
[----:B-1----:R-:W-:-:S04]  /*0430*/  IMAD.WIDE.U32 R8, R21, 0x4, R4 ;  /* 0x0000000415087825 */ /* 0x002fc800078e0004 */
[C---:B------:R-:W-:Y:S02]  /*0440*/  VIADD R19, R7.reuse, 0x80000 ;  /* 0x0008000007137836 */ /* 0x040fe40000000000 */
[----:B------:R-:W-:-:S03]  /*0450*/  VIADD R7, R7, 0x100000 ;  /* 0x0010000007077836 */ /* 0x000fc60000000000 */
[----:B------:R-:W-:Y:S02]  /*0460*/  ISETP.GE.U32.AND P0, PT, R19, R0, PT ;  /* 0x000000001300720c */ /* 0x000fe40003f06070 */
[----:B--2---:R-:W-:-:S04]  /*0470*/  LOP3.LUT R6, RZ, R12, RZ, 0x33, !PT ;  /* 0x0000000cff067212 */ /* 0x004fc800078e33ff */
[----:B------:R-:W-:-:S04]  /*0480*/  SHF.R.U32.HI R6, RZ, UR6, R6 ;  /* 0x00000006ff067c19 */ /* 0x000fc80008011606 */
[----:B------:R-:W-:-:S05]  /*0490*/  LOP3.LUT R15, R6, 0x1, RZ, 0xc0, !PT ;  /* 0x00000001060f7812 */ /* 0x000fca00078ec0ff */
[----:B------:R3:W-:Y:S01]  /*04a0*/  STG.E desc[UR4][R8.64], R15 ;  /* 0x0000000f08007986 */ /* 0x0007e2000c101904 */
[----:B------:R-:W-:Y:S05]  /*04b0*/  @!P0 BRA `(.L_x_196) ;  /* 0xfffffffc00748947 */ /* 0x000fea000383ffff */
[----:B------:R-:W-:Y:S05]  /*04c0*/  EXIT ;  /* 0x000000000000794d */ /* 0x000fea0003800000 */
.L_x_197:
        /* <DEDUP_REMOVED lines=11> */
.L_x_203:


//--------------------- .nv.shared._ZN3cub18CUB_300001_SM_10006detail4scan16DeviceScanKernelINS2_10policy_hubIjjjmN4cuda3std3__44plusIvEEE10Policy1000EN6thrust24THRUST_300001_SM_1000_NS10device_ptrIjEESF_NS0_13ScanTileStateIjLb1EEES9_NS1_10InputValueIjPjEEmjLb0EjEEvT0_T1_T2_iT3_T4_T5_ --------------------------
	.section	.nv.shared._ZN3cub18CUB_300001_SM_10006detail4scan16DeviceScanKernelINS2_10policy_hubIjjjmN4cuda3std3__44plusIvEEE10Policy1000EN6thrust24THRUST_300001_SM_1000_NS10device_ptrIjEESF_NS0_13ScanTileStateIjLb1EEES9_NS1_10InputValueIjPjEEmjLb0EjEEvT0_T1_T2_iT3_T4_T5_,"aw",@nobits
	.sectionflags	@""
	.align	16
.nv.shared._ZN3cub18CUB_300001_SM_10006detail4scan16DeviceScanKernelINS2_10policy_hubIjjjmN4cuda3std3__44plusIvEEE10Policy1000EN6thrust24THRUST_300001_SM_1000_NS10device_ptrIjEESF_NS0_13ScanTileStateIjLb1EEES9_NS1_10InputValueIjPjEEmjLb0EjEEvT0_T1_T2_iT3_T4_T5_:
	.zero		32656


//--------------------- .nv.shared.reserved.0     --------------------------
	.section	.nv.shared.reserved.0,"aw",@nobits
	.weak		__nv_reservedSMEM_offset_0_alias
	.size		__nv_reservedSMEM_offset_0_alias, 0, 64
	.other		__nv_reservedSMEM_offset_0_alias,@"STO_CUDA_RESERVED_SHARED STV_DEFAULT"
__nv_reservedSMEM_offset_0_alias:
	.zero		0
	.zero		64


//--------------------- .nv.global                --------------------------
	.section	.nv.global,"aw",@nobits
.nv.global:
	.type		_ZN34_INTERNAL_664e0adc_4_k_cu_27b0f4766thrust24THRUST_300001_SM_1000_NS3seqE,@object
	.size		_ZN34_INTERNAL_664e0adc_4_k_cu_27b0f4766thrust24THRUST_300001_SM_1000_NS3seqE,(_ZN34_INTERNAL_664e0adc_4_k_cu_27b0f4764cuda3std3__48in_placeE - _ZN34_INTERNAL_664e0adc_4_k_cu_27b0f4766thrust24THRUST_300001_SM_1000_NS3seqE)
_ZN34_INTERNAL_664e0adc_4_k_cu_27b0f4766thrust24THRUST_300001_SM_1000_NS3seqE:
	.zero		1
	.type		_ZN34_INTERNAL_664e0adc_4_k_cu_27b0f4764cuda3std3__48in_placeE,@object
	.size		_ZN34_INTERNAL_664e0adc_4_k_cu_27b0f4764cuda3std3__48in_placeE,(_ZN34_INTERNAL_664e0adc_4_k_cu_27b0f4764cuda3std6ranges3__45__cpo4sizeE - _ZN34_INTERNAL_664e0adc_4_k_cu_27b0f4764cuda3std3__48in_placeE)
_ZN34_INTERNAL_664e0adc_4_k_cu_27b0f4764cuda3std3__48in_placeE:
	.zero		1
	.type		_ZN34_INTERNAL_664e0adc_4_k_cu_27b0f4764cuda3std6ranges3__45__cpo4sizeE,@object
	.size		_ZN34_INTERNAL_664e0adc_4_k_cu_27b0f4764cuda3std6ranges3__45__cpo4sizeE,(_ZN34_INTERNAL_664e0adc_4_k_cu_27b0f4766thrust24THRUST_300001_SM_1000_NS12placeholders2_3E - _ZN34_INTERNAL_664e0adc_4_k_cu_27b0f4764cuda3std6ranges3__45__cpo4sizeE)
_ZN34_INTERNAL_664e0adc_4_k_cu_27b0f4764cuda3std6ranges3__45__cpo4sizeE:
	.zero		1
	.type		_ZN34_INTERNAL_664e0adc_4_k_cu_27b0f4766thrust24THRUST_300001_SM_1000_NS12placeholders2_3E,@object
	.size		_ZN34_INTERNAL_664e0adc_4_k_cu_27b0f4766thrust24THRUST_300001_SM_1000_NS12placeholders2_3E,(_ZN34_INTERNAL_664e0adc_4_k_cu_27b0f4764cuda3std3__45__cpo6cbeginE - _ZN34_INTERNAL_664e0adc_4_k_cu_27b0f4766thrust24THRUST_300001_SM_1000_NS12placeholders2_3E)
_ZN34_INTERNAL_664e0adc_4_k_cu_27b0f4766thrust24THRUST_300001_SM_1000_NS12placeholders2_3E:
	.zero		1
	.type		_ZN34_INTERNAL_664e0adc_4_k_cu_27b0f4764cuda3std3__45__cpo6cbeginE,@object
	.size		_ZN34_INTERNAL_664e0adc_4_k_cu_27b0f4764cuda3std3__45__cpo6cbeginE,(_ZN34_INTERNAL_664e0adc_4_k_cu_27b0f4764cuda3std6ranges3__45__cpo6cbeginE - _ZN34_INTERNAL_664e0adc_4_k_cu_27b0f4764cuda3std3__45__cpo6cbeginE)
_ZN34_INTERNAL_664e0adc_4_k_cu_27b0f4764cuda3std3__45__cpo6cbeginE:
	.zero		1
	.type		_ZN34_INTERNAL_664e0adc_4_k_cu_27b0f4764cuda3std6ranges3__45__cpo6cbeginE,@object
	.size		_ZN34_INTERNAL_664e0adc_4_k_cu_27b0f4764cuda3std6ranges3__45__cpo6cbeginE,(_ZN34_INTERNAL_664e0adc_4_k_cu_27b0f4766thrust24THRUST_300001_SM_1000_NS12placeholders2_7E - _ZN34_INTERNAL_664e0adc_4_k_cu_27b0f4764cuda3std6ranges3__45__cpo6cbeginE)
_ZN34_INTERNAL_664e0adc_4_k_cu_27b0f4764cuda3std6ranges3__45__cpo6cbeginE:
	.zero		1
	.type		_ZN34_INTERNAL_664e0adc_4_k_cu_27b0f4766thrust24THRUST_300001_SM_1000_NS12placeholders2_7E,@object
	.size		_ZN34_INTERNAL_664e0adc_4_k_cu_27b0f4766thrust24THRUST_300001_SM_1000_NS12placeholders2_7E,(_ZN34_INTERNAL_664e0adc_4_k_cu_27b0f4764cuda3std3__45__cpo7crbeginE - _ZN34_INTERNAL_664e0adc_4_k_cu_27b0f4766thrust24THRUST_300001_SM_1000_NS12placeholders2_7E)
_ZN34_INTERNAL_664e0adc_4_k_cu_27b0f4766thrust24THRUST_300001_SM_1000_NS12placeholders2_7E:
	.zero		1
	.type		_ZN34_INTERNAL_664e0adc_4_k_cu_27b0f4764cuda3std3__45__cpo7crbeginE,@object
	.size		_ZN34_INTERNAL_664e0adc_4_k_cu_27b0f4764cuda3std3__45__cpo7crbeginE,(_ZN34_INTERNAL_664e0adc_4_k_cu_27b0f4764cuda3std6ranges3__45__cpo4nextE - _ZN34_INTERNAL_664e0adc_4_k_cu_27b0f4764cuda3std3__45__cpo7crbeginE)
_ZN34_INTERNAL_664e0adc_4_k_cu_27b0f4764cuda3std3__45__cpo7crbeginE:
	.zero		1
	.type		_ZN34_INTERNAL_664e0adc_4_k_cu_27b0f4764cuda3std6ranges3__45__cpo4nextE,@object
	.size		_ZN34_INTERNAL_664e0adc_4_k_cu_27b0f4764cuda3std6ranges3__45__cpo4nextE,(_ZN34_INTERNAL_664e0adc_4_k_cu_27b0f4764cuda3std6ranges3__45__cpo4swapE - _ZN34_INTERNAL_664e0adc_4_k_cu_27b0f4764cuda3std6ranges3__45__cpo4nextE)
_ZN34_INTERNAL_664e0adc_4_k_cu_27b0f4764cuda3std6ranges3__45__cpo4nextE:
	.zero		1
	.type		_ZN34_INTERNAL_664e0adc_4_k_cu_27b0f4764cuda3std6ranges3__45__cpo4swapE,@object
	.size		_ZN34_INTERNAL_664e0adc_4_k_cu_27b0f4764cuda3std6ranges3__45__cpo4swapE,(_ZN34_INTERNAL_664e0adc_4_k_cu_27b0f4766thrust24THRUST_300001_SM_1000_NS8cuda_cub10par_nosyncE - _ZN34_INTERNAL_664e0adc_4_k_cu_27b0f4764cuda3std6ranges3__45__cpo4swapE)
_ZN34_INTERNAL_664e0adc_4_k_cu_27b0f4764cuda3std6ranges3__45__cpo4swapE:
	.zero		1
	.type		_ZN34_INTERNAL_664e0adc_4_k_cu_27b0f4766thrust24THRUST_300001_SM_1000_NS8cuda_cub10par_nosyncE,@object
	.size		_ZN34_INTERNAL_664e0adc_4_k_cu_27b0f4766thrust24THRUST_300001_SM_1000_NS8cuda_cub10par_nosyncE,(_ZN34_INTERNAL_664e0adc_4_k_cu_27b0f4766thrust24THRUST_300001_SM_1000_NS12placeholders2_9E - _ZN34_INTERNAL_664e0adc_4_k_cu_27b0f4766thrust24THRUST_300001_SM_1000_NS8cuda_cub10par_nosyncE)
_ZN34_INTERNAL_664e0adc_4_k_cu_27b0f4766thrust24THRUST_300001_SM_1000_NS8cuda_cub10par_nosyncE:
	.zero		1
	.type		_ZN34_INTERNAL_664e0adc_4_k_cu_27b0f4766thrust24THRUST_300001_SM_1000_NS12placeholders2_9E,@object
	.size		_ZN34_INTERNAL_664e0adc_4_k_cu_27b0f4766thrust24THRUST_300001_SM_1000_NS12placeholders2_9E,(_ZN34_INTERNAL_664e0adc_4_k_cu_27b0f4764cuda3std3__436_GLOBAL__N__664e0adc_4_k_cu_27b0f4766ignoreE - _ZN34_INTERNAL_664e0adc_4_k_cu_27b0f4766thrust24THRUST_300001_SM_1000_NS12placeholders2_9E)
_ZN34_INTERNAL_664e0adc_4_k_cu_27b0f4766thrust24THRUST_300001_SM_1000_NS12placeholders2_9E:
	.zero		1
	.type		_ZN34_INTERNAL_664e0adc_4_k_cu_27b0f4764cuda3std3__436_GLOBAL__N__664e0adc_4_k_cu_27b0f4766ignoreE,@object
	.size		_ZN34_INTERNAL_664e0adc_4_k_cu_27b0f4764cuda3std3__436_GLOBAL__N__664e0adc_4_k_cu_27b0f4766ignoreE,(_ZN34_INTERNAL_664e0adc_4_k_cu_27b0f4764cuda3std6ranges3__45__cpo4dataE - _ZN34_INTERNAL_664e0adc_4_k_cu_27b0f4764cuda3std3__436_GLOBAL__N__664e0adc_4_k_cu_27b0f4766ignoreE)
_ZN34_INTERNAL_664e0adc_4_k_cu_27b0f4764cuda3std3__436_GLOBAL__N__664e0adc_4_k_cu_27b0f4766ignoreE:
	.zero		1
	.type		_ZN34_INTERNAL_664e0adc_4_k_cu_27b0f4764cuda3std6ranges3__45__cpo4dataE,@object
	.size		_ZN34_INTERNAL_664e0adc_4_k_cu_27b0f4764cuda3std6ranges3__45__cpo4dataE,(_ZN34_INTERNAL_664e0adc_4_k_cu_27b0f4766thrust24THRUST_300001_SM_1000_NS12placeholders2_1E - _ZN34_INTERNAL_664e0adc_4_k_cu_27b0f4764cuda3std6ranges3__45__cpo4dataE)
_ZN34_INTERNAL_664e0adc_4_k_cu_27b0f4764cuda3std6ranges3__45__cpo4dataE:
	.zero		1
	.type		_ZN34_INTERNAL_664e0adc_4_k_cu_27b0f4766thrust24THRUST_300001_SM_1000_NS12placeholders2_1E,@object
	.size		_ZN34_INTERNAL_664e0adc_4_k_cu_27b0f4766thrust24THRUST_300001_SM_1000_NS12placeholders2_1E,(_ZN34_INTERNAL_664e0adc_4_k_cu_27b0f4764cuda3std3__45__cpo5beginE - _ZN34_INTERNAL_664e0adc_4_k_cu_27b0f4766thrust24THRUST_300001_SM_1000_NS12placeholders2_1E)
_ZN34_INTERNAL_664e0adc_4_k_cu_27b0f4766thrust24THRUST_300001_SM_1000_NS12placeholders2_1E:
	.zero		1
	.type		_ZN34_INTERNAL_664e0adc_4_k_cu_27b0f4764cuda3std3__45__cpo5beginE,@object
	.size		_ZN34_INTERNAL_664e0adc_4_k_cu_27b0f4764cuda3std3__45__cpo5beginE,(_ZN34_INTERNAL_664e0adc_4_k_cu_27b0f4764cuda3std6ranges3__45__cpo5beginE - _ZN34_INTERNAL_664e0adc_4_k_cu_27b0f4764cuda3std3__45__cpo5beginE)
_ZN34_INTERNAL_664e0adc_4_k_cu_27b0f4764cuda3std3__45__cpo5beginE:
	.zero		1
	.type		_ZN34_INTERNAL_664e0adc_4_k_cu_27b0f4764cuda3std6ranges3__45__cpo5beginE,@object
	.size		_ZN34_INTERNAL_664e0adc_4_k_cu_27b0f4764cuda3std6ranges3__45__cpo5beginE,(_ZN34_INTERNAL_664e0adc_4_k_cu_27b0f4766thrust24THRUST_300001_SM_1000_NS12placeholders2_5E - _ZN34_INTERNAL_664e0adc_4_k_cu_27b0f4764cuda3std6ranges3__45__cpo5beginE)
_ZN34_INTERNAL_664e0adc_4_k_cu_27b0f4764cuda3std6ranges3__45__cpo5beginE:
	.zero		1
	.type		_ZN34_INTERNAL_664e0adc_4_k_cu_27b0f4766thrust24THRUST_300001_SM_1000_NS12placeholders2_5E,@object
	.size		_ZN34_INTERNAL_664e0adc_4_k_cu_27b0f4766thrust24THRUST_300001_SM_1000_NS12placeholders2_5E,(_ZN34_INTERNAL_664e0adc_4_k_cu_27b0f4764cuda3std3__45__cpo6rbeginE - _ZN34_INTERNAL_664e0adc_4_k_cu_27b0f4766thrust24THRUST_300001_SM_1000_NS12placeholders2_5E)
_ZN34_INTERNAL_664e0adc_4_k_cu_27b0f4766thrust24THRUST_300001_SM_1000_NS12placeholders2_5E:
	.zero		1
	.type		_ZN34_INTERNAL_664e0adc_4_k_cu_27b0f4764cuda3std3__45__cpo6rbeginE,@object
	.size		_ZN34_INTERNAL_664e0adc_4_k_cu_27b0f4764cuda3std3__45__cpo6rbeginE,(_ZN34_INTERNAL_664e0adc_4_k_cu_27b0f4764cuda3std6ranges3__45__cpo7advanceE - _ZN34_INTERNAL_664e0adc_4_k_cu_27b0f4764cuda3std3__45__cpo6rbeginE)
_ZN34_INTERNAL_664e0adc_4_k_cu_27b0f4764cuda3std3__45__cpo6rbeginE:
	.zero		1
	.type		_ZN34_INTERNAL_664e0adc_4_k_cu_27b0f4764cuda3std6ranges3__45__cpo7advanceE,@object
	.size		_ZN34_INTERNAL_664e0adc_4_k_cu_27b0f4764cuda3std6ranges3__45__cpo7advanceE,(_ZN34_INTERNAL_664e0adc_4_k_cu_27b0f4764cuda3std3__47nulloptE - _ZN34_INTERNAL_664e0adc_4_k_cu_27b0f4764cuda3std6ranges3__45__cpo7advanceE)
_ZN34_INTERNAL_664e0adc_4_k_cu_27b0f4764cuda3std6ranges3__45__cpo7advanceE:
	.zero		1
	.type		_ZN34_INTERNAL_664e0adc_4_k_cu_27b0f4764cuda3std3__47nulloptE,@object
	.size		_ZN34_INTERNAL_664e0adc_4_k_cu_27b0f4764cuda3std3__47nulloptE,(_ZN34_INTERNAL_664e0adc_4_k_cu_27b0f4764cuda3std6ranges3__45__cpo8distanceE - _ZN34_INTERNAL_664e0adc_4_k_cu_27b0f4764cuda3std3__47nulloptE)
_ZN34_INTERNAL_664e0adc_4_k_cu_27b0f4764cuda3std3__47nulloptE:
	.zero		1
	.type		_ZN34_INTERNAL_664e0adc_4_k_cu_27b0f4764cuda3std6ranges3__45__cpo8distanceE,@object
	.size		_ZN34_INTERNAL_664e0adc_4_k_cu_27b0f4764cuda3std6ranges3__45__cpo8distanceE,(_ZN34_INTERNAL_664e0adc_4_k_cu_27b0f4766thrust24THRUST_300001_SM_1000_NS12placeholders3_10E - _ZN34_INTERNAL_664e0adc_4_k_cu_27b0f4764cuda3std6ranges3__45__cpo8distanceE)
_ZN34_INTERNAL_664e0adc_4_k_cu_27b0f4764cuda3std6ranges3__45__cpo8distanceE:
	.zero		1
	.type		_ZN34_INTERNAL_664e0adc_4_k_cu_27b0f4766thrust24THRUST_300001_SM_1000_NS12placeholders3_10E,@object
	.size		_ZN34_INTERNAL_664e0adc_4_k_cu_27b0f4766thrust24THRUST_300001_SM_1000_NS12placeholders3_10E,(_ZN34_INTERNAL_664e0adc_4_k_cu_27b0f4764cuda3std3__419piecewise_constructE - _ZN34_INTERNAL_664e0adc_4_k_cu_27b0f4766thrust24THRUST_300001_SM_1000_NS12placeholders3_10E)
_ZN34_INTERNAL_664e0adc_4_k_cu_27b0f4766thrust24THRUST_300001_SM_1000_NS12placeholders3_10E:
	.zero		1
	.type		_ZN34_INTERNAL_664e0adc_4_k_cu_27b0f4764cuda3std3__419piecewise_constructE,@object
	.size		_ZN34_INTERNAL_664e0adc_4_k_cu_27b0f4764cuda3std3__419piecewise_constructE,(_ZN34_INTERNAL_664e0adc_4_k_cu_27b0f4764cuda3std6ranges3__45__cpo5cdataE - _ZN34_INTERNAL_664e0adc_4_k_cu_27b0f4764cuda3std3__419piecewise_constructE)
_ZN34_INTERNAL_664e0adc_4_k_cu_27b0f4764cuda3std3__419piecewise_constructE:
	.zero		1
	.type		_ZN34_INTERNAL_664e0adc_4_k_cu_27b0f4764cuda3std6ranges3__45__cpo5cdataE,@object
	.size		_ZN34_INTERNAL_664e0adc_4_k_cu_27b0f4764cuda3std6ranges3__45__cpo5cdataE,(_ZN34_INTERNAL_664e0adc_4_k_cu_27b0f4766thrust24THRUST_300001_SM_1000_NS12placeholders2_2E - _ZN34_INTERNAL_664e0adc_4_k_cu_27b0f4764cuda3std6ranges3__45__cpo5cdataE)
_ZN34_INTERNAL_664e0adc_4_k_cu_27b0f4764cuda3std6ranges3__45__cpo5cdataE:
	.zero		1
	.type		_ZN34_INTERNAL_664e0adc_4_k_cu_27b0f4766thrust24THRUST_300001_SM_1000_NS12placeholders2_2E,@object
	.size		_ZN34_INTERNAL_664e0adc_4_k_cu_27b0f4766thrust24THRUST_300001_SM_1000_NS12placeholders2_2E,(_ZN34_INTERNAL_664e0adc_4_k_cu_27b0f4764cuda3std3__45__cpo3endE - _ZN34_INTERNAL_664e0adc_4_k_cu_27b0f4766thrust24THRUST_300001_SM_1000_NS12placeholders2_2E)
_ZN34_INTERNAL_664e0adc_4_k_cu_27b0f4766thrust24THRUST_300001_SM_1000_NS12placeholders2_2E:
	.zero		1
	.type		_ZN34_INTERNAL_664e0adc_4_k_cu_27b0f4764cuda3std3__45__cpo3endE,@object
	.size		_ZN34_INTERNAL_664e0adc_4_k_cu_27b0f4764cuda3std3__45__cpo3endE,(_ZN34_INTERNAL_664e0adc_4_k_cu_27b0f4764cuda3std6ranges3__45__cpo3endE - _ZN34_INTERNAL_664e0adc_4_k_cu_27b0f4764cuda3std3__45__cpo3endE)
_ZN34_INTERNAL_664e0adc_4_k_cu_27b0f4764cuda3std3__45__cpo3endE:
	.zero		1
	.type		_ZN34_INTERNAL_664e0adc_4_k_cu_27b0f4764cuda3std6ranges3__45__cpo3endE,@object
	.size		_ZN34_INTERNAL_664e0adc_4_k_cu_27b0f4764cuda3std6ranges3__45__cpo3endE,(_ZN34_INTERNAL_664e0adc_4_k_cu_27b0f4766thrust24THRUST_300001_SM_1000_NS12placeholders2_6E - _ZN34_INTERNAL_664e0adc_4_k_cu_27b0f4764cuda3std6ranges3__45__cpo3endE)
_ZN34_INTERNAL_664e0adc_4_k_cu_27b0f4764cuda3std6ranges3__45__cpo3endE:
	.zero		1
	.type		_ZN34_INTERNAL_664e0adc_4_k_cu_27b0f4766thrust24THRUST_300001_SM_1000_NS12placeholders2_6E,@object
	.size		_ZN34_INTERNAL_664e0adc_4_k_cu_27b0f4766thrust24THRUST_300001_SM_1000_NS12placeholders2_6E,(_ZN34_INTERNAL_664e0adc_4_k_cu_27b0f4764cuda3std3__45__cpo4rendE - _ZN34_INTERNAL_664e0adc_4_k_cu_27b0f4766thrust24THRUST_300001_SM_1000_NS12placeholders2_6E)
_ZN34_INTERNAL_664e0adc_4_k_cu_27b0f4766thrust24THRUST_300001_SM_1000_NS12placeholders2_6E:
	.zero		1
	.type		_ZN34_INTERNAL_664e0adc_4_k_cu_27b0f4764cuda3std3__45__cpo4rendE,@object
	.size		_ZN34_INTERNAL_664e0adc_4_k_cu_27b0f4764cuda3std3__45__cpo4rendE,(_ZN34_INTERNAL_664e0adc_4_k_cu_27b0f4764cuda3std6ranges3__45__cpo9iter_swapE - _ZN34_INTERNAL_664e0adc_4_k_cu_27b0f4764cuda3std3__45__cpo4rendE)
_ZN34_INTERNAL_664e0adc_4_k_cu_27b0f4764cuda3std3__45__cpo4rendE:
	.zero		1
	.type		_ZN34_INTERNAL_664e0adc_4_k_cu_27b0f4764cuda3std6ranges3__45__cpo9iter_swapE,@object
	.size		_ZN34_INTERNAL_664e0adc_4_k_cu_27b0f4764cuda3std6ranges3__45__cpo9iter_swapE,(_ZN34_INTERNAL_664e0adc_4_k_cu_27b0f4764cuda3std3__48unexpectE - _ZN34_INTERNAL_664e0adc_4_k_cu_27b0f4764cuda3std6ranges3__45__cpo9iter_swapE)
_ZN34_INTERNAL_664e0adc_4_k_cu_27b0f4764cuda3std6ranges3__45__cpo9iter_swapE:
	.zero		1
	.type		_ZN34_INTERNAL_664e0adc_4_k_cu_27b0f4764cuda3std3__48unexpectE,@object
	.size		_ZN34_INTERNAL_664e0adc_4_k_cu_27b0f4764cuda3std3__48unexpectE,(_ZN34_INTERNAL_664e0adc_4_k_cu_27b0f4766thrust24THRUST_300001_SM_1000_NS8cuda_cub3parE - _ZN34_INTERNAL_664e0adc_4_k_cu_27b0f4764cuda3std3__48unexpectE)
_ZN34_INTERNAL_664e0adc_4_k_cu_27b0f4764cuda3std3__48unexpectE:
	.zero		1
	.type		_ZN34_INTERNAL_664e0adc_4_k_cu_27b0f4766thrust24THRUST_300001_SM_1000_NS8cuda_cub3parE,@object
	.size		_ZN34_INTERNAL_664e0adc_4_k_cu_27b0f4766thrust24THRUST_300001_SM_1000_NS8cuda_cub3parE,(_ZN34_INTERNAL_664e0adc_4_k_cu_27b0f4766thrust24THRUST_300001_SM_1000_NS12placeholders2_4E - _ZN34_INTERNAL_664e0adc_4_k_cu_27b0f4766thrust24THRUST_300001_SM_1000_NS8cuda_cub3parE)
_ZN34_INTERNAL_664e0adc_4_k_cu_27b0f4766thrust24THRUST_300001_SM_1000_NS8cuda_cub3parE:
	.zero		1
	.type		_ZN34_INTERNAL_664e0adc_4_k_cu_27b0f4766thrust24THRUST_300001_SM_1000_NS12placeholders2_4E,@object
	.size		_ZN34_INTERNAL_664e0adc_4_k_cu_27b0f4766thrust24THRUST_300001_SM_1000_NS12placeholders2_4E,(_ZN34_INTERNAL_664e0adc_4_k_cu_27b0f4764cuda3std3__45__cpo4cendE - _ZN34_INTERNAL_664e0adc_4_k_cu_27b0f4766thrust24THRUST_300001_SM_1000_NS12placeholders2_4E)
_ZN34_INTERNAL_664e0adc_4_k_cu_27b0f4766thrust24THRUST_300001_SM_1000_NS12placeholders2_4E:
	.zero		1
	.type		_ZN34_INTERNAL_664e0adc_4_k_cu_27b0f4764cuda3std3__45__cpo4cendE,@object
	.size		_ZN34_INTERNAL_664e0adc_4_k_cu_27b0f4764cuda3std3__45__cpo4cendE,(_ZN34_INTERNAL_664e0adc_4_k_cu_27b0f4764cuda3std6ranges3__45__cpo4cendE - _ZN34_INTERNAL_664e0adc_4_k_cu_27b0f4764cuda3std3__45__cpo4cendE)
_ZN34_INTERNAL_664e0adc_4_k_cu_27b0f4764cuda3std3__45__cpo4cendE:
	.zero		1
	.type		_ZN34_INTERNAL_664e0adc_4_k_cu_27b0f4764cuda3std6ranges3__45__cpo4cendE,@object
	.size		_ZN34_INTERNAL_664e0adc_4_k_cu_27b0f4764cuda3std6ranges3__45__cpo4cendE,(_ZN34_INTERNAL_664e0adc_4_k_cu_27b0f4764cuda3std3__420unreachable_sentinelE - _ZN34_INTERNAL_664e0adc_4_k_cu_27b0f4764cuda3std6ranges3__45__cpo4cendE)
_ZN34_INTERNAL_664e0adc_4_k_cu_27b0f4764cuda3std6ranges3__45__cpo4cendE:
	.zero		1
	.type		_ZN34_INTERNAL_664e0adc_4_k_cu_27b0f4764cuda3std3__420unreachable_sentinelE,@object
	.size		_ZN34_INTERNAL_664e0adc_4_k_cu_27b0f4764cuda3std3__420unreachable_sentinelE,(_ZN34_INTERNAL_664e0adc_4_k_cu_27b0f4764cuda3std6ranges3__45__cpo5ssizeE - _ZN34_INTERNAL_664e0adc_4_k_cu_27b0f4764cuda3std3__420unreachable_sentinelE)
_ZN34_INTERNAL_664e0adc_4_k_cu_27b0f4764cuda3std3__420unreachable_sentinelE:
	.zero		1
	.type		_ZN34_INTERNAL_664e0adc_4_k_cu_27b0f4764cuda3std6ranges3__45__cpo5ssizeE,@object
	.size		_ZN34_INTERNAL_664e0adc_4_k_cu_27b0f4764cuda3std6ranges3__45__cpo5ssizeE,(_ZN34_INTERNAL_664e0adc_4_k_cu_27b0f4766thrust24THRUST_300001_SM_1000_NS12placeholders2_8E - _ZN34_INTERNAL_664e0adc_4_k_cu_27b0f4764cuda3std6ranges3__45__cpo5ssizeE)
_ZN34_INTERNAL_664e0adc_4_k_cu_27b0f4764cuda3std6ranges3__45__cpo5ssizeE:
	.zero		1
	.type		_ZN34_INTERNAL_664e0adc_4_k_cu_27b0f4766thrust24THRUST_300001_SM_1000_NS12placeholders2_8E,@object
	.size		_ZN34_INTERNAL_664e0adc_4_k_cu_27b0f4766thrust24THRUST_300001_SM_1000_NS12placeholders2_8E,(_ZN34_INTERNAL_664e0adc_4_k_cu_27b0f4764cuda3std3__45__cpo5crendE - _ZN34_INTERNAL_664e0adc_4_k_cu_27b0f4766thrust24THRUST_300001_SM_1000_NS12placeholders2_8E)
_ZN34_INTERNAL_664e0adc_4_k_cu_27b0f4766thrust24THRUST_300001_SM_1000_NS12placeholders2_8E:
	.zero		1
	.type		_ZN34_INTERNAL_664e0adc_4_k_cu_27b0f4764cuda3std3__45__cpo5crendE,@object
	.size		_ZN34_INTERNAL_664e0adc_4_k_cu_27b0f4764cuda3std3__45__cpo5crendE,(_ZN34_INTERNAL_664e0adc_4_k_cu_27b0f4764cuda3std6ranges3__45__cpo4prevE - _ZN34_INTERNAL_664e0adc_4_k_cu_27b0f4764cuda3std3__45__cpo5crendE)
_ZN34_INTERNAL_664e0adc_4_k_cu_27b0f4764cuda3std3__45__cpo5crendE:
	.zero		1
	.type		_ZN34_INTERNAL_664e0adc_4_k_cu_27b0f4764cuda3std6ranges3__45__cpo4prevE,@object
	.size		_ZN34_INTERNAL_664e0adc_4_k_cu_27b0f4764cuda3std6ranges3__45__cpo4prevE,(_ZN34_INTERNAL_664e0adc_4_k_cu_27b0f4764cuda3std6ranges3__45__cpo9iter_moveE - _ZN34_INTERNAL_664e0adc_4_k_cu_27b0f4764cuda3std6ranges3__45__cpo4prevE)
_ZN34_INTERNAL_664e0adc_4_k_cu_27b0f4764cuda3std6ranges3__45__cpo4prevE:
	.zero		1
	.type		_ZN34_INTERNAL_664e0adc_4_k_cu_27b0f4764cuda3std6ranges3__45__cpo9iter_moveE,@object
	.size		_ZN34_INTERNAL_664e0adc_4_k_cu_27b0f4764cuda3std6ranges3__45__cpo9iter_moveE,(_ZN34_INTERNAL_664e0adc_4_k_cu_27b0f4766thrust24THRUST_300001_SM_1000_NS6system6detail10sequential3seqE - _ZN34_INTERNAL_664e0adc_4_k_cu_27b0f4764cuda3std6ranges3__45__cpo9iter_moveE)
_ZN34_INTERNAL_664e0adc_4_k_cu_27b0f4764cuda3std6ranges3__45__cpo9iter_moveE:
	.zero		1
	.type		_ZN34_INTERNAL_664e0adc_4_k_cu_27b0f4766thrust24THRUST_300001_SM_1000_NS6system6detail10sequential3seqE,@object
	.size		_ZN34_INTERNAL_664e0adc_4_k_cu_27b0f4766thrust24THRUST_300001_SM_1000_NS6system6detail10sequential3seqE,(.L_31 - _ZN34_INTERNAL_664e0adc_4_k_cu_27b0f4766thrust24THRUST_300001_SM_1000_NS6system6detail10sequential3seqE)
_ZN34_INTERNAL_664e0adc_4_k_cu_27b0f4766thrust24THRUST_300001_SM_1000_NS6system6detail10sequential3seqE:
	.zero		1
.L_31:


//--------------------- .nv.shared._ZN3cub18CUB_300001_SM_10006detail4scan16DeviceScanKernelINS2_10policy_hubIjjjjN4cuda3std3__44plusIvEEE10Policy1000EN6thrust24THRUST_300001_SM_1000_NS10device_ptrIjEESF_NS0_13ScanTileStateIjLb1EEES9_NS1_10InputValueIjPjEEjjLb0EjEEvT0_T1_T2_iT3_T4_T5_ --------------------------
	.section	.nv.shared._ZN3cub18CUB_300001_SM_10006detail4scan16DeviceScanKernelINS2_10policy_hubIjjjjN4cuda3std3__44plusIvEEE10Policy1000EN6thrust24THRUST_300001_SM_1000_NS10device_ptrIjEESF_NS0_13ScanTileStateIjLb1EEES9_NS1_10InputValueIjPjEEjjLb0EjEEvT0_T1_T2_iT3_T4_T5_,"aw",@nobits
	.sectionflags	@""
	.align	16
.nv.shared._ZN3cub18CUB_300001_SM_10006detail4scan16DeviceScanKernelINS2_10policy_hubIjjjjN4cuda3std3__44plusIvEEE10Policy1000EN6thrust24THRUST_300001_SM_1000_NS10device_ptrIjEESF_NS0_13ScanTileStateIjLb1EEES9_NS1_10InputValueIjPjEEjjLb0EjEEvT0_T1_T2_iT3_T4_T5_:
	.zero		34832


//--------------------- .nv.constant0._ZN3cub18CUB_300001_SM_10006detail4scan16DeviceScanKernelINS2_10policy_hubIjjjmN4cuda3std3__44plusIvEEE10Policy1000EN6thrust24THRUST_300001_SM_1000_NS10device_ptrIjEESF_NS0_13ScanTileStateIjLb1EEES9_NS1_10InputValueIjPjEEmjLb0EjEEvT0_T1_T2_iT3_T4_T5_ --------------------------
	.section	.nv.constant0._ZN3cub18CUB_300001_SM_10006detail4scan16DeviceScanKernelINS2_10policy_hubIjjjmN4cuda3std3__44plusIvEEE10Policy1000EN6thrust24THRUST_300001_SM_1000_NS10device_ptrIjEESF_NS0_13ScanTileStateIjLb1EEES9_NS1_10InputValueIjPjEEmjLb0EjEEvT0_T1_T2_iT3_T4_T5_,"a",@progbits
	.sectionflags	@""
	.align	4
.nv.constant0._ZN3cub18CUB_300001_SM_10006detail4scan16DeviceScanKernelINS2_10policy_hubIjjjmN4cuda3std3__44plusIvEEE10Policy1000EN6thrust24THRUST_300001_SM_1000_NS10device_ptrIjEESF_NS0_13ScanTileStateIjLb1EEES9_NS1_10InputValueIjPjEEmjLb0EjEEvT0_T1_T2_iT3_T4_T5_:
	.zero		952


//--------------------- .nv.constant0._ZN3cub18CUB_300001_SM_10006detail4scan16DeviceScanKernelINS2_10policy_hubIjjjjN4cuda3std3__44plusIvEEE10Policy1000EN6thrust24THRUST_300001_SM_1000_NS10device_ptrIjEESF_NS0_13ScanTileStateIjLb1EEES9_NS1_10InputValueIjPjEEjjLb0EjEEvT0_T1_T2_iT3_T4_T5_ --------------------------
	.section	.nv.constant0._ZN3cub18CUB_300001_SM_10006detail4scan16DeviceScanKernelINS2_10policy_hubIjjjjN4cuda3std3__44plusIvEEE10Policy1000EN6thrust24THRUST_300001_SM_1000_NS10device_ptrIjEESF_NS0_13ScanTileStateIjLb1EEES9_NS1_10InputValueIjPjEEjjLb0EjEEvT0_T1_T2_iT3_T4_T5_,"a",@progbits
	.sectionflags	@""
	.align	4
.nv.constant0._ZN3cub18CUB_300001_SM_10006detail4scan16DeviceScanKernelINS2_10policy_hubIjjjjN4cuda3std3__44plusIvEEE10Policy1000EN6thrust24THRUST_300001_SM_1000_NS10device_ptrIjEESF_NS0_13ScanTileStateIjLb1EEES9_NS1_10InputValueIjPjEEjjLb0EjEEvT0_T1_T2_iT3_T4_T5_:
	.zero		948


//--------------------- .nv.constant0._ZN3cub18CUB_300001_SM_10006detail4scan20DeviceScanInitKernelINS0_13ScanTileStateIjLb1EEEEEvT_i --------------------------
	.section	.nv.constant0._ZN3cub18CUB_300001_SM_10006detail4scan20DeviceScanInitKernelINS0_13ScanTileStateIjLb1EEEEEvT_i,"a",@progbits
	.sectionflags	@""
	.align	4
.nv.constant0._ZN3cub18CUB_300001_SM_10006detail4scan20DeviceScanInitKernelINS0_13ScanTileStateIjLb1EEEEEvT_i:
	.zero		908


//--------------------- .nv.constant0._ZN3cub18CUB_300001_SM_10006detail11EmptyKernelIvEEvv --------------------------
	.section	.nv.constant0._ZN3cub18CUB_300001_SM_10006detail11EmptyKernelIvEEvv,"a",@progbits
	.sectionflags	@""
	.align	4
.nv.constant0._ZN3cub18CUB_300001_SM_10006detail11EmptyKernelIvEEvv:
	.zero		896


//--------------------- .nv.constant0._Z14scatter_kernelPKjS0_S0_Pjjj --------------------------
	.section	.nv.constant0._Z14scatter_kernelPKjS0_S0_Pjjj,"a",@progbits
	.sectionflags	@""
	.align	4
.nv.constant0._Z14scatter_kernelPKjS0_S0_Pjjj:
	.zero		936


//--------------------- .nv.constant0._Z16predicate_kernelPKjPjjj --------------------------
	.section	.nv.constant0._Z16predicate_kernelPKjPjjj,"a",@progbits
	.sectionflags	@""
	.align	4
.nv.constant0._Z16predicate_kernelPKjPjjj:
	.zero		920


//--------------------- SYMBOLS --------------------------

	.type		.nv.reservedSmem.offset0,@object
	.size		.nv.reservedSmem.offset0,0x4
	.type		.nv.reservedSmem.cap,@object
	.size		.nv.reservedSmem.cap,0x4
